def matmul_kernel(
    a_ptr,
    b_ptr,
    c_ptr,
    M,
    N,
    K,
    stride_am,
    stride_ak,
    stride_bk,
    stride_bn,
    stride_cm,
    stride_cn,
    BLOCK_M: tl.constexpr,
    BLOCK_N: tl.constexpr,
    BLOCK_K: tl.constexpr,
    GROUP_M: tl.constexpr,
):
    pid = tl.program_id(axis=0)
    num_pid_m = tl.cdiv(M, BLOCK_M)
    num_pid_n = tl.cdiv(N, BLOCK_N)
    num_pid_in_group = GROUP_M * num_pid_n
    group_id = pid // num_pid_in_group
    first_pid_m = group_id * GROUP_M
    group_size_m = min(num_pid_m - first_pid_m, GROUP_M)
    pid_m = first_pid_m + ((pid % num_pid_in_group) % group_size_m)
    pid_n = (pid % num_pid_in_group) // group_size_m

    offs_am = (pid_m * BLOCK_M + tl.arange(0, BLOCK_M)) % M
    offs_bn = (pid_n * BLOCK_N + tl.arange(0, BLOCK_N)) % N
    offs_k = tl.arange(0, BLOCK_K)
    a_ptrs = a_ptr + offs_am[:, None] * stride_am + offs_k[None, :] * stride_ak
    b_ptrs = b_ptr + offs_k[:, None] * stride_bk + offs_bn[None, :] * stride_bn

    acc = tl.zeros((BLOCK_M, BLOCK_N), dtype=tl.float32)
    for kk in range(0, tl.cdiv(K, BLOCK_K)):
        a = tl.load(a_ptrs, mask=offs_k[None, :] < K - kk * BLOCK_K, other=0.0)
        b = tl.load(b_ptrs, mask=offs_k[:, None] < K - kk * BLOCK_K, other=0.0)
        acc = tl.dot(a, b, acc)
        a_ptrs += BLOCK_K * stride_ak
        b_ptrs += BLOCK_K * stride_bk

    c = acc.to(c_ptr.dtype.element_ty)
    offs_cm = pid_m * BLOCK_M + tl.arange(0, BLOCK_M)
    offs_cn = pid_n * BLOCK_N + tl.arange(0, BLOCK_N)
    c_ptrs = c_ptr + offs_cm[:, None] * stride_cm + offs_cn[None, :] * stride_cn
    mask = (offs_cm[:, None] < M) & (offs_cn[None, :] < N)
    tl.store(c_ptrs, c, mask=mask)

# config = {"BLOCK_K": 128, "BLOCK_M": 128, "BLOCK_N": 256, "GROUP_M": 8, "arch": "sm_100", "dtype": "fp8e5m2", "num_ctas": 4, "num_stages": 3, "num_warps": 4}
# arch = sm_100


// ===== COMPILED SASS (sm_100a) =====

	.target	sm_100a

	.elftype	@"ET_EXEC"


//--------------------- .note.nv.tkinfo           --------------------------
	.section	.note.nv.tkinfo,"",@"SHT_NOTE"
	.sectionflags	@"SHF_NOTE_NV_TKINFO"
	.tkinfo
        /*0018*/ 	.word	0x00000081
        /*0030*/ 	.string	""
        /*0030*/ 	.string	"ptxas-blackwell"
        /*0030*/ 	.string	"Cuda compilation tools, release 12.9, V12.9.86"
        /*0030*/ 	.string	"Build cuda_12.9.r12.9/compiler.36037853_0"
        /*0030*/ 	.string	"-v  -suppress-debug-info  -lineinfo  -arch sm_100a "



//--------------------- .note.nv.cuver            --------------------------
	.section	.note.nv.cuver,"",@"SHT_NOTE"
	.sectionflags	@"SHF_NOTE_NV_CUVER"
        /*0018*/ 	.short	0x0001
        /*001a*/ 	.short	0x0064
        /*001c*/ 	.short	0x0001
        /*001e*/ 	.short	0x0000
        /*0020*/ 	.short	0x0001
        /*0022*/ 	.short	0x0000


//--------------------- .nv.info                  --------------------------
	.section	.nv.info,"",@"SHT_CUDA_INFO"
	.align	4


	//----- nvinfo : EIATTR_REGCOUNT
	.align		4
        /*0000*/ 	.byte	0x04, 0x2f
        /*0002*/ 	.short	(.L_4 - .L_3)
	.align		4
.L_3:
        /*0004*/ 	.word	index@(matmul_kernel)
        /*0008*/ 	.word	0x00000060


	//----- nvinfo : EIATTR_FRAME_SIZE
	.align		4
.L_4:
        /*000c*/ 	.byte	0x04, 0x11
        /*000e*/ 	.short	(.L_6 - .L_5)
	.align		4
.L_5:
        /*0010*/ 	.word	index@($__internal_2_$__cuda_sm10x_tcgen05_guardrail_trap_unallocated_columns_being_dealloced)
        /*0014*/ 	.word	0x000009e0


	//----- nvinfo : EIATTR_FRAME_SIZE
	.align		4
.L_6:
        /*0018*/ 	.byte	0x04, 0x11
        /*001a*/ 	.short	(.L_8 - .L_7)
	.align		4
.L_7:
        /*001c*/ 	.word	index@($__internal_1_$__cuda_sm10x_tcgen05_guardrail_trap_phase_invalid_during_alloc)
        /*0020*/ 	.word	0x000009e0


	//----- nvinfo : EIATTR_FRAME_SIZE
	.align		4
.L_8:
        /*0024*/ 	.byte	0x04, 0x11
        /*0026*/ 	.short	(.L_10 - .L_9)
	.align		4
.L_9:
        /*0028*/ 	.word	index@($__internal_0_$__cuda_sm10x_tcgen05_guardrail_trap_col_being_dealloced_not_returned_by_alloc)
        /*002c*/ 	.word	0x000009e0


	//----- nvinfo : EIATTR_FRAME_SIZE
	.align		4
.L_10:
        /*0030*/ 	.byte	0x04, 0x11
        /*0032*/ 	.short	(.L_12 - .L_11)
	.align		4
.L_11:
        /*0034*/ 	.word	index@(matmul_kernel)
        /*0038*/ 	.word	0x000009e0


	//----- nvinfo : EIATTR_MIN_STACK_SIZE
	.align		4
.L_12:
        /*003c*/ 	.byte	0x04, 0x12
        /*003e*/ 	.short	(.L_14 - .L_13)
	.align		4
.L_13:
        /*0040*/ 	.word	index@(matmul_kernel)
        /*0044*/ 	.word	0x000009e0
.L_14:


//--------------------- .nv.info.matmul_kernel    --------------------------
	.section	.nv.info.matmul_kernel,"",@"SHT_CUDA_INFO"
	.sectionflags	@""
	.align	4


	//----- nvinfo : EIATTR_CUDA_API_VERSION
	.align		4
        /*0000*/ 	.byte	0x04, 0x37
        /*0002*/ 	.short	(.L_16 - .L_15)
.L_15:
        /*0004*/ 	.word	0x00000081


	//----- nvinfo : EIATTR_KPARAM_INFO
	.align		4
.L_16:
        /*0008*/ 	.byte	0x04, 0x17
        /*000a*/ 	.short	(.L_18 - .L_17)
.L_17:
        /*000c*/ 	.word	0x00000000
        /*0010*/ 	.short	0x000d
        /*0012*/ 	.short	0x0048
        /*0014*/ 	.byte	0x00, 0xf4, 0x21, 0x00


	//----- nvinfo : EIATTR_KPARAM_INFO
	.align		4
.L_18:
        /*0018*/ 	.byte	0x04, 0x17
        /*001a*/ 	.short	(.L_20 - .L_19)
.L_19:
        /*001c*/ 	.word	0x00000000
        /*0020*/ 	.short	0x000c
        /*0022*/ 	.short	0x0040
        /*0024*/ 	.byte	0x00, 0xf4, 0x21, 0x00


	//----- nvinfo : EIATTR_KPARAM_INFO
	.align		4
.L_20:
        /*0028*/ 	.byte	0x04, 0x17
        /*002a*/ 	.short	(.L_22 - .L_21)
.L_21:
        /*002c*/ 	.word	0x00000000
        /*0030*/ 	.short	0x000b
        /*0032*/ 	.short	0x0038
        /*0034*/ 	.byte	0x00, 0xf0, 0x11, 0x00


	//----- nvinfo : EIATTR_KPARAM_INFO
	.align		4
.L_22:
        /*0038*/ 	.byte	0x04, 0x17
        /*003a*/ 	.short	(.L_24 - .L_23)
.L_23:
        /*003c*/ 	.word	0x00000000
        /*0040*/ 	.short	0x000a
        /*0042*/ 	.short	0x0034
        /*0044*/ 	.byte	0x00, 0xf0, 0x11, 0x00


	//----- nvinfo : EIATTR_KPARAM_INFO
	.align		4
.L_24:
        /*0048*/ 	.byte	0x04, 0x17
        /*004a*/ 	.short	(.L_26 - .L_25)
.L_25:
        /*004c*/ 	.word	0x00000000
        /*0050*/ 	.short	0x0009
        /*0052*/ 	.short	0x0030
        /*0054*/ 	.byte	0x00, 0xf0, 0x11, 0x00


	//----- nvinfo : EIATTR_KPARAM_INFO
	.align		4
.L_26:
        /*0058*/ 	.byte	0x04, 0x17
        /*005a*/ 	.short	(.L_28 - .L_27)
.L_27:
        /*005c*/ 	.word	0x00000000
        /*0060*/ 	.short	0x0008
        /*0062*/ 	.short	0x002c
        /*0064*/ 	.byte	0x00, 0xf0, 0x11, 0x00


	//----- nvinfo : EIATTR_KPARAM_INFO
	.align		4
.L_28:
        /*0068*/ 	.byte	0x04, 0x17
        /*006a*/ 	.short	(.L_30 - .L_29)
.L_29:
        /*006c*/ 	.word	0x00000000
        /*0070*/ 	.short	0x0007
        /*0072*/ 	.short	0x0028
        /*0074*/ 	.byte	0x00, 0xf0, 0x11, 0x00


	//----- nvinfo : EIATTR_KPARAM_INFO
	.align		4
.L_30:
        /*0078*/ 	.byte	0x04, 0x17
        /*007a*/ 	.short	(.L_32 - .L_31)
.L_31:
        /*007c*/ 	.word	0x00000000
        /*0080*/ 	.short	0x0006
        /*0082*/ 	.short	0x0024
        /*0084*/ 	.byte	0x00, 0xf0, 0x11, 0x00


	//----- nvinfo : EIATTR_KPARAM_INFO
	.align		4
.L_32:
        /*0088*/ 	.byte	0x04, 0x17
        /*008a*/ 	.short	(.L_34 - .L_33)
.L_33:
        /*008c*/ 	.word	0x00000000
        /*0090*/ 	.short	0x0005
        /*0092*/ 	.short	0x0020
        /*0094*/ 	.byte	0x00, 0xf0, 0x11, 0x00


	//----- nvinfo : EIATTR_KPARAM_INFO
	.align		4
.L_34:
        /*0098*/ 	.byte	0x04, 0x17
        /*009a*/ 	.short	(.L_36 - .L_35)
.L_35:
        /*009c*/ 	.word	0x00000000
        /*00a0*/ 	.short	0x0004
        /*00a2*/ 	.short	0x001c
        /*00a4*/ 	.byte	0x00, 0xf0, 0x11, 0x00


	//----- nvinfo : EIATTR_KPARAM_INFO
	.align		4
.L_36:
        /*00a8*/ 	.byte	0x04, 0x17
        /*00aa*/ 	.short	(.L_38 - .L_37)
.L_37:
        /*00ac*/ 	.word	0x00000000
        /*00b0*/ 	.short	0x0003
        /*00b2*/ 	.short	0x0018
        /*00b4*/ 	.byte	0x00, 0xf0, 0x11, 0x00


	//----- nvinfo : EIATTR_KPARAM_INFO
	.align		4
.L_38:
        /*00b8*/ 	.byte	0x04, 0x17
        /*00ba*/ 	.short	(.L_40 - .L_39)
.L_39:
        /*00bc*/ 	.word	0x00000000
        /*00c0*/ 	.short	0x0002
        /*00c2*/ 	.short	0x0010
        /*00c4*/ 	.byte	0x00, 0xf4, 0x21, 0x00


	//----- nvinfo : EIATTR_KPARAM_INFO
	.align		4
.L_40:
        /*00c8*/ 	.byte	0x04, 0x17
        /*00ca*/ 	.short	(.L_42 - .L_41)
.L_41:
        /*00cc*/ 	.word	0x00000000
        /*00d0*/ 	.short	0x0001
        /*00d2*/ 	.short	0x0008
        /*00d4*/ 	.byte	0x00, 0xf4, 0x21, 0x00


	//----- nvinfo : EIATTR_KPARAM_INFO
	.align		4
.L_42:
        /*00d8*/ 	.byte	0x04, 0x17
        /*00da*/ 	.short	(.L_44 - .L_43)
.L_43:
        /*00dc*/ 	.word	0x00000000
        /*00e0*/ 	.short	0x0000
        /*00e2*/ 	.short	0x0000
        /*00e4*/ 	.byte	0x00, 0xf4, 0x21, 0x00


	//----- nvinfo : EIATTR_EXPLICIT_CLUSTER
	.align		4
.L_44:
        /*00e8*/ 	.byte	0x01, 0x3e
	.zero		2


	//----- nvinfo : EIATTR_CTA_PER_CLUSTER
	.align		4
        /*00ec*/ 	.byte	0x04, 0x3d
        /*00ee*/ 	.short	(.L_46 - .L_45)
.L_45:
        /*00f0*/ 	.word	0x00000004
        /*00f4*/ 	.word	0x00000001
        /*00f8*/ 	.word	0x00000001


	//----- nvinfo : EIATTR_AT_ENTRY_FRAGMENTS
	.align		4
.L_46:
        /*00fc*/ 	.byte	0x04, 0x4f
        /*00fe*/ 	.short	(.L_48 - .L_47)


	//   ....[0]....
.L_47:
        /*0100*/ 	.word	0x00000004


	//----- nvinfo : EIATTR_RESERVED_SMEM_USED
	.align		4
.L_48:
        /*0104*/ 	.byte	0x01, 0x41
	.zero		2


	//----- nvinfo : EIATTR_SPARSE_MMA_MASK
	.align		4
        /*0108*/ 	.byte	0x03, 0x50
        /*010a*/ 	.short	0x0000


	//----- nvinfo : EIATTR_TCGEN05_1CTA_USED
	.align		4
        /*010c*/ 	.byte	0x01, 0x51
	.zero		2


	//----- nvinfo : EIATTR_MAXREG_COUNT
	.align		4
        /*0110*/ 	.byte	0x03, 0x1b
        /*0112*/ 	.short	0x00ff


	//----- nvinfo : EIATTR_NUM_BARRIERS
	.align		4
        /*0114*/ 	.byte	0x02, 0x4c
        /*0116*/ 	.byte	0x01
	.zero		1


	//----- nvinfo : EIATTR_ANNOTATIONS
	.align		4
        /*0118*/ 	.byte	0x04, 0x55
        /*011a*/ 	.short	(.L_50 - .L_49)


	//   ....[0]....
.L_49:
        /*011c*/ 	.word	0x00000001
        /*0120*/ 	.byte	0x90, 0x09, 0x00, 0x00, 0x01, 0x00, 0x00, 0x00, 0x50, 0x0a, 0x00, 0x00, 0x01, 0x00, 0x00, 0x00
        /* <DEDUP_REMOVED lines=1028> */
        /*4170*/ 	.byte	0x30, 0xb7, 0x01, 0x00, 0x01, 0x00, 0x00, 0x00, 0x50, 0xb7, 0x01, 0x00


	//----- nvinfo : EIATTR_INT_WARP_WIDE_INSTR_OFFSETS
	.align		4
.L_50:
        /*417c*/ 	.byte	0x04, 0x31
        /*417e*/ 	.short	(.L_52 - .L_51)


	//   ....[0]....
.L_51:
        /*4180*/ 	.word	0x00001de0


	//   ....[1]....
        /*4184*/ 	.word	0x00001e10


	//   ....[2]....
        /*4188*/ 	.word	0x0000a890


	//   ....[3]....
        /*418c*/ 	.word	0x0001bca0


	//   ....[4]....
        /*4190*/ 	.word	0x0001bcf0


	//----- nvinfo : EIATTR_COOP_GROUP_MASK_REGIDS
	.align		4
.L_52:
        /*4194*/ 	.byte	0x04, 0x29
        /*4196*/ 	.short	(.L_54 - .L_53)


	//   ....[0]....
.L_53:
        /*4198*/ 	.word	0xffffffff


	//   ....[1]....
        /*419c*/ 	.word	0xffffffff


	//   ....[2]....
        /*41a0*/ 	.word	0xffffffff


	//   ....[3]....
        /*41a4*/ 	.word	0xffffffff


	//----- nvinfo : EIATTR_COOP_GROUP_INSTR_OFFSETS
	.align		4
.L_54:
        /*41a8*/ 	.byte	0x04, 0x28
        /*41aa*/ 	.short	(.L_56 - .L_55)


	//   ....[0]....
.L_55:
        /*41ac*/ 	.word	0x00000070


	//   ....[1]....
        /*41b0*/ 	.word	0x00000330


	//   ....[2]....
        /*41b4*/ 	.word	0x0001bb30


	//   ....[3]....
        /*41b8*/ 	.word	0x0001bda0


	//----- nvinfo : EIATTR_VRC_CTA_INIT_COUNT
	.align		4
.L_56:
        /*41bc*/ 	.byte	0x02, 0x4a
        /*41be*/ 	.byte	0x80
	.zero		1


	//----- nvinfo : EIATTR_MBARRIER_INSTR_OFFSETS
	.align		4
        /*41c0*/ 	.byte	0x04, 0x39
        /*41c2*/ 	.short	(.L_58 - .L_57)


	//   ....[0]....
.L_57:
        /*41c4*/ 	.word	0x00001fd0
        /*41c8*/ 	.word	0x000000ff
        /*41cc*/ 	.word	0x00000000
        /*41d0*/ 	.short	0x0100
        /*41d2*/ 	.byte	0x06
	.zero		1


	//   ....[1]....
        /*41d4*/ 	.word	0x0000a910
        /*41d8*/ 	.word	0x000000ff
        /*41dc*/ 	.word	0x0000c008
        /*41e0*/ 	.short	0x0100
        /*41e2*/ 	.byte	0x09
	.zero		1


	//   ....[2]....
        /*41e4*/ 	.word	0x0000fa30
        /*41e8*/ 	.word	0x000000ff
        /*41ec*/ 	.word	0x00000000
        /*41f0*/ 	.short	0x010a
        /*41f2*/ 	.byte	0x06
	.zero		1


	//   ....[3]....
        /*41f4*/ 	.word	0x00019be0
        /*41f8*/ 	.word	0x000000ff
        /*41fc*/ 	.word	0x00000000
        /*4200*/ 	.short	0x010a
        /*4202*/ 	.byte	0x06
	.zero		1


	//   ....[4]....
        /*4204*/ 	.word	0x00019c60
        /*4208*/ 	.word	0x000000ff
        /*420c*/ 	.word	0x0000c000
        /*4210*/ 	.short	0x0108
        /*4212*/ 	.byte	0x09
	.zero		1


	//   ....[5]....
        /*4214*/ 	.word	0x00019cb0
        /*4218*/ 	.word	0x000000ff
        /*421c*/ 	.word	0x0000c008
        /*4220*/ 	.short	0x0108
        /*4222*/ 	.byte	0x09
	.zero		1


	//   ....[6]....
        /*4224*/ 	.word	0x0001bdc0
        /*4228*/ 	.word	0x000000ff
        /*422c*/ 	.word	0x00000000
        /*4230*/ 	.short	0x010a
        /*4232*/ 	.byte	0x06
	.zero		1


	//   ....[7]....
        /*4234*/ 	.word	0x0001bdf0
        /*4238*/ 	.word	0x000000ff
        /*423c*/ 	.word	0x00000000
        /*4240*/ 	.short	0x010a
        /*4242*/ 	.byte	0x06
	.zero		1


	//----- nvinfo : EIATTR_NUM_MBARRIERS
	.align		4
.L_58:
        /*4244*/ 	.byte	0x03, 0x38
        /*4246*/ 	.short	0x0002


	//----- nvinfo : EIATTR_EXIT_INSTR_OFFSETS
	.align		4
        /*4248*/ 	.byte	0x04, 0x1c
        /*424a*/ 	.short	(.L_60 - .L_59)


	//   ....[0]....
.L_59:
        /*424c*/ 	.word	0x0001bdb0


	//----- nvinfo : EIATTR_REQNTID
	.align		4
.L_60:
        /*4250*/ 	.byte	0x04, 0x10
        /*4252*/ 	.short	(.L_62 - .L_61)
.L_61:
        /*4254*/ 	.word	0x00000080
        /*4258*/ 	.word	0x00000001
        /*425c*/ 	.word	0x00000001


	//----- nvinfo : EIATTR_CRS_STACK_SIZE
	.align		4
.L_62:
        /*4260*/ 	.byte	0x04, 0x1e
        /*4262*/ 	.short	(.L_64 - .L_63)
.L_63:
        /*4264*/ 	.word	0x00000000


	//----- nvinfo : EIATTR_CBANK_PARAM_SIZE
	.align		4
.L_64:
        /*4268*/ 	.byte	0x03, 0x19
        /*426a*/ 	.short	0x0050


	//----- nvinfo : EIATTR_PARAM_CBANK
	.align		4
        /*426c*/ 	.byte	0x04, 0x0a
        /*426e*/ 	.short	(.L_66 - .L_65)
	.align		4
.L_65:
        /*4270*/ 	.word	index@(.nv.constant0.matmul_kernel)
        /*4274*/ 	.short	0x0380
        /*4276*/ 	.short	0x0050


	//----- nvinfo : EIATTR_SW_WAR
	.align		4
.L_66:
        /*4278*/ 	.byte	0x04, 0x36
        /*427a*/ 	.short	(.L_68 - .L_67)
.L_67:
        /*427c*/ 	.word	0x00000008
.L_68:


//--------------------- .nv.compat                --------------------------
	.section	.nv.compat,"",@"SHT_CUDA_COMPAT_INFO"
	.align	4
        /*0000*/ 	.byte	0x02, 0x02, 0x02, 0x00, 0x02, 0x05, 0x05, 0x00, 0x02, 0x03, 0x00, 0x00, 0x02, 0x06, 0x01, 0x00


//--------------------- .nv.callgraph             --------------------------
	.section	.nv.callgraph,"",@"SHT_CUDA_CALLGRAPH"
	.align	4
	.sectionentsize	8
	.align		4
        /*0000*/ 	.word	0x00000000
	.align		4
        /*0004*/ 	.word	0xffffffff
	.align		4
        /*0008*/ 	.word	0x00000000
	.align		4
        /*000c*/ 	.word	0xfffffffe
	.align		4
        /*0010*/ 	.word	0x00000000
	.align		4
        /*0014*/ 	.word	0xfffffffd
	.align		4
        /*0018*/ 	.word	0x00000000
	.align		4
        /*001c*/ 	.word	0xfffffffc


//--------------------- .text.matmul_kernel       --------------------------
	.section	.text.matmul_kernel,"ax",@progbits
	.align	128
        .global         matmul_kernel
        .type           matmul_kernel,@function
        .size           matmul_kernel,(.L_x_20 - matmul_kernel)
        .other          matmul_kernel,@"STO_CUDA_ENTRY STV_DEFAULT"
matmul_kernel:
.text.matmul_kernel:
[----:B------:R-:W0:Y:S01]  /*0000*/  LDC R1, c[0x0][0x37c] ;  /* 0x0000df00ff017b82 */ /* 0x000e220000000800 */
[----:B------:R-:W1:Y:S01]  /*0010*/  S2R R5, SR_TID.X ;  /* 0x0000000000057919 */ /* 0x000e620000002100 */
[----:B0-----:R-:W-:Y:S01]  /*0020*/  VIADD R1, R1, 0xfffff620 ;  /* 0xfffff62001017836 */ /* 0x001fe20000000000 */
[----:B-1----:R-:W-:-:S13]  /*0030*/  ISETP.GE.U32.AND P0, PT, R5, 0x20, PT ;  /* 0x000000200500780c */ /* 0x002fda0003f06070 */
[----:B------:R-:W-:Y:S02]  /*0040*/  VOTEU.ANY UP0, P0 ;  /* 0x0000000000ff7886 */ /* 0x000fe40000000100 */
[----:B------:R-:W-:Y:S05]  /*0050*/  BRA.U UP0, `(.L_x_0) ;  /* 0x0000000100b87547 */ /* 0x000fea000b800000 */
[----:B------:R-:W0:Y:S01]  /*0060*/  S2UR UR6, SR_CgaCtaId ;  /* 0x00000000000679c3 */ /* 0x000e220000008800 */
[----:B------:R-:W-:Y:S01]  /*0070*/  NOP ;  /* 0x0000000000007918 */ /* 0x000fe20000000000 */
[----:B------:R-:W-:Y:S02]  /*0080*/  UMOV UR4, 0x40 ;  /* 0x0000004000047882 */ /* 0x000fe40000000000 */
[----:B0-----:R-:W-:-:S09]  /*0090*/  ULEA UR4, UR6, UR4, 0x18 ;  /* 0x0000000406047291 */ /* 0x001fd2000f8ec0ff */
[----:B------:R-:W0:Y:S01]  /*00a0*/  LDS.U8 R0, [UR4] ;  /* 0x00000004ff007984 */ /* 0x000e220008000000 */
[----:B------:R-:W-:Y:S02]  /*00b0*/  UMOV UR4, 0x400 ;  /* 0x0000040000047882 */ /* 0x000fe40000000000 */
[----:B------:R-:W-:Y:S01]  /*00c0*/  ULEA UR4, UR6, UR4, 0x18 ;  /* 0x0000000406047291 */ /* 0x000fe2000f8ec0ff */
[----:B0-----:R-:W-:-:S13]  /*00d0*/  ISETP.NE.AND P0, PT, R0, RZ, PT ;  /* 0x000000ff0000720c */ /* 0x001fda0003f05270 */
[----:B------:R-:W-:Y:S05]  /*00e0*/  @P0 BRA `(.L_x_1) ;  /* 0x00000000007c0947 */ /* 0x000fea0003800000 */
[----:B------:R-:W-:-:S13]  /*00f0*/  ELECT P0, URZ, PT ;  /* 0x0000000000ff782f */ /* 0x000fda0003800000 */
[----:B------:R-:W-:Y:S05]  /*0100*/  @!P0 BRA `(.L_x_2) ;  /* 0x0000000000848947 */ /* 0x000fea0003800000 */
[----:B------:R-:W-:Y:S01]  /*0110*/  UMOV UR5, 0x2 ;  /* 0x0000000200057882 */ /* 0x000fe20000000000 */
[----:B------:R-:W-:Y:S02]  /*0120*/  IMAD.MOV.U32 R4, RZ, RZ, 0x1 ;  /* 0x00000001ff047424 */ /* 0x000fe400078e00ff */
[----:B------:R-:W-:Y:S02]  /*0130*/  IMAD.MOV.U32 R7, RZ, RZ, 0x3 ;  /* 0x00000003ff077424 */ /* 0x000fe400078e00ff */
[----:B------:R-:W-:Y:S04]  /*0140*/  DEPBAR.LE SB0, 0x36 ;  /* 0x00008d800000791a */ /* 0x000fe80000000000 */
[----:B------:R-:W0:Y:S02]  /*0150*/  UTCATOMSWS.FIND_AND_SET.ALIGN UP1, UR5, UR5 ;  /* 0x00000005000575e3 */ /* 0x000e240008020800 */
[----:B0-----:R-:W-:-:S04]  /*0160*/  PLOP3.LUT P0, PT, PT, PT, UP1, 0x80, 0x8 ;  /* 0x000000000008781c */ /* 0x001fc80003f0f018 */
[----:B------:R-:W-:-:S04]  /*0170*/  SEL R0, RZ, 0xffffffff, !P0 ;  /* 0xffffffffff007807 */ /* 0x000fc80004000000 */
[----:B------:R-:W-:Y:S01]  /*0180*/  ISETP.NE.AND P0, PT, R0, RZ, PT ;  /* 0x000000ff0000720c */ /* 0x000fe20003f05270 */
[----:B------:R-:W-:-:S12]  /*0190*/  IMAD.U32 R0, RZ, RZ, UR5 ;  /* 0x00000005ff007e24 */ /* 0x000fd8000f8e00ff */
[----:B------:R-:W-:Y:S05]  /*01a0*/  @P0 BRA `(.L_x_3) ;  /* 0x0000000000240947 */ /* 0x000fea0003800000 */
.L_x_4:
[----:B------:R-:W-:Y:S05]  /*01b0*/  NANOSLEEP 0x64 ;  /* 0x000000640000795d */ /* 0x000fea0003800000 */
[----:B------:R-:W-:-:S05]  /*01c0*/  UMOV UR5, 0x2 ;  /* 0x0000000200057882 */ /* 0x000fca0000000000 */
[----:B------:R-:W-:Y:S04]  /*01d0*/  DEPBAR.LE SB0, 0x36 ;  /* 0x00008d800000791a */ /* 0x000fe80000000000 */
[----:B------:R-:W0:Y:S02]  /*01e0*/  UTCATOMSWS.FIND_AND_SET.ALIGN UP1, UR5, UR5 ;  /* 0x00000005000575e3 */ /* 0x000e240008020800 */
[----:B0-----:R-:W-:-:S04]  /*01f0*/  PLOP3.LUT P0, PT, PT, PT, UP1, 0x80, 0x8 ;  /* 0x000000000008781c */ /* 0x001fc80003f0f018 */
[----:B------:R-:W-:-:S04]  /*0200*/  SEL R0, RZ, 0xffffffff, !P0 ;  /* 0xffffffffff007807 */ /* 0x000fc80004000000 */
[----:B------:R-:W-:Y:S01]  /*0210*/  ISETP.NE.AND P0, PT, R0, RZ, PT ;  /* 0x000000ff0000720c */ /* 0x000fe20003f05270 */
[----:B------:R-:W-:-:S12]  /*0220*/  IMAD.U32 R0, RZ, RZ, UR5 ;  /* 0x00000005ff007e24 */ /* 0x000fd8000f8e00ff */
[----:B------:R-:W-:Y:S05]  /*0230*/  @!P0 BRA `(.L_x_4) ;  /* 0xfffffffc00dc8947 */ /* 0x000fea000383ffff */
.L_x_3:
[C---:B------:R-:W-:Y:S01]  /*0240*/  VIADD R3, R0.reuse, 0x10 ;  /* 0x0000001000037836 */ /* 0x040fe20000000000 */
[----:B------:R-:W-:Y:S01]  /*0250*/  UMOV UR5, 0x50 ;  /* 0x0000005000057882 */ /* 0x000fe20000000000 */
[----:B------:R-:W-:Y:S01]  /*0260*/  SHF.L.U32 R2, R7, R0, RZ ;  /* 0x0000000007027219 */ /* 0x000fe200000006ff */
[----:B------:R-:W-:Y:S01]  /*0270*/  ULEA UR5, UR6, UR5, 0x18 ;  /* 0x0000000506057291 */ /* 0x000fe2000f8ec0ff */
[----:B------:R-:W-:Y:S01]  /*0280*/  IMAD.SHL.U32 R0, R0, 0x20, RZ ;  /* 0x0000002000007824 */ /* 0x000fe200078e00ff */
[----:B------:R-:W-:-:S04]  /*0290*/  SHF.L.U32 R3, R4, R3, RZ ;  /* 0x0000000304037219 */ /* 0x000fc800000006ff */
[----:B------:R-:W-:-:S05]  /*02a0*/  LOP3.LUT R2, R3, R2, RZ, 0xfc, !PT ;  /* 0x0000000203027212 */ /* 0x000fca00078efcff */
[----:B------:R0:W-:Y:S04]  /*02b0*/  ATOMS.OR RZ, [UR5], R2 ;  /* 0x00000002ffff798c */ /* 0x0001e8000b000005 */
[----:B------:R0:W-:Y:S01]  /*02c0*/  STS [UR4], R0 ;  /* 0x00000000ff007988 */ /* 0x0001e20008000804 */
[----:B------:R-:W-:Y:S05]  /*02d0*/  BRA `(.L_x_2) ;  /* 0x0000000000107947 */ /* 0x000fea0003800000 */
.L_x_1:
[----:B------:R-:W-:Y:S01]  /*02e0*/  IMAD.MOV.U32 R0, RZ, RZ, -0x1 ;  /* 0xffffffffff007424 */ /* 0x000fe200078e00ff */
[----:B------:R-:W-:-:S04]  /*02f0*/  MOV R2, 0x320 ;  /* 0x0000032000027802 */ /* 0x000fc80000000f00 */
[----:B------:R0:W-:Y:S03]  /*0300*/  STS [UR4], R0 ;  /* 0x00000000ff007988 */ /* 0x0001e60008000804 */
[----:B0-----:R-:W-:Y:S05]  /*0310*/  CALL.REL.NOINC `($__internal_1_$__cuda_sm10x_tcgen05_guardrail_trap_phase_invalid_during_alloc) ;  /* 0x000001b800cc7944 */ /* 0x001fea0003c00000 */
.L_x_2:
[----:B------:R-:W-:Y:S05]  /*0320*/  WARPSYNC.ALL ;  /* 0x0000000000007948 */ /* 0x000fea0003800000 */
[----:B------:R-:W-:Y:S01]  /*0330*/  NOP ;  /* 0x0000000000007918 */ /* 0x000fe20000000000 */
.L_x_0:
[----:B0-----:R-:W0:Y:S08]  /*0340*/  LDC.64 R2, c[0x0][0x398] ;  /* 0x0000e600ff027b82 */ /* 0x001e300000000a00 */
[----:B------:R-:W1:Y:S02]  /*0350*/  S2UR UR5, SR_CgaSize ;  /* 0x00000000000579c3 */ /* 0x000e640000008a00 */
[----:B-1----:R-:W-:-:S12]  /*0360*/  UIMAD UR5, UR5, -0xa0, URZ ;  /* 0xffffff60050578a4 */ /* 0x002fd8000f8e02ff */
[----:B------:R-:W1:Y:S01]  /*0370*/  LDCU UR5, c[0x0][UR5+0x2b0] ;  /* 0x00005600050577ac */ /* 0x000e620008000800 */
[----:B------:R-:W-:Y:S01]  /*0380*/  UMOV UR9, 0x400 ;  /* 0x0000040000097882 */ /* 0x000fe20000000000 */
[----:B------:R-:W2:Y:S01]  /*0390*/  LDCU UR16, c[0x0][0x3a4] ;  /* 0x00007480ff1077ac */ /* 0x000ea20008000800 */
[----:B------:R-:W3:Y:S01]  /*03a0*/  S2UR UR4, SR_CTAID.X ;  /* 0x00000000000479c3 */ /* 0x000ee20000002500 */
[----:B------:R-:W4:Y:S01]  /*03b0*/  LDCU.64 UR18, c[0x0][0x358] ;  /* 0x00006b00ff1277ac */ /* 0x000f220008000a00 */
[----:B------:R-:W1:Y:S01]  /*03c0*/  LDCU.128 UR12, c[0x0][0x380] ;  /* 0x00007000ff0c77ac */ /* 0x000e620008000c00 */
[----:B------:R-:W-:Y:S01]  /*03d0*/  UMOV UR7, 0x1 ;  /* 0x0000000100077882 */ /* 0x000fe20000000000 */
[----:B0-----:R-:W-:Y:S01]  /*03e0*/  VIADD R0, R3, 0xff ;  /* 0x000000ff03007836 */ /* 0x001fe20000000000 */
[----:B------:R-:W-:-:S04]  /*03f0*/  IABS R14, R3 ;  /* 0x00000003000e7213 */ /* 0x000fc80000000000 */
[----:B------:R-:W-:Y:S02]  /*0400*/  SHF.R.S32.HI R7, RZ, 0x1f, R0 ;  /* 0x0000001fff077819 */ /* 0x000fe40000011400 */
[----:B---3--:R-:W-:Y:S02]  /*0410*/  I2FP.F32.U32 R8, UR4 ;  /* 0x0000000400087c45 */ /* 0x008fe40008201000 */
[----:B------:R-:W-:-:S03]  /*0420*/  LEA.HI R7, R7, R0, RZ, 0x8 ;  /* 0x0000000007077211 */ /* 0x000fc600078f40ff */
[----:B-1----:R-:W-:Y:S01]  /*0430*/  FMUL R8, R8, UR5 ;  /* 0x0000000508087c20 */ /* 0x002fe20008400000 */
[----:B------:R-:W-:Y:S01]  /*0440*/  SHF.R.S32.HI R7, RZ, 0x8, R7 ;  /* 0x00000008ff077819 */ /* 0x000fe20000011407 */
[----:B------:R-:W0:Y:S02]  /*0450*/  S2UR UR5, SR_CgaCtaId ;  /* 0x00000000000579c3 */ /* 0x000e240000008800 */
[----:B------:R-:W-:Y:S02]  /*0460*/  F2I.U32.TRUNC.NTZ R9, R8 ;  /* 0x0000000800097305 */ /* 0x000fe4000020f000 */
[----:B------:R-:W-:-:S05]  /*0470*/  IMAD.SHL.U32 R4, R7, 0x8, RZ ;  /* 0x0000000807047824 */ /* 0x000fca00078e00ff */
[----:B------:R-:W-:-:S04]  /*0480*/  IABS R11, R4 ;  /* 0x00000004000b7213 */ /* 0x000fc80000000000 */
[----:B------:R-:W1:Y:S01]  /*0490*/  I2F.RP R0, R11 ;  /* 0x0000000b00007306 */ /* 0x000e620000209400 */
[----:B0-----:R-:W-:Y:S02]  /*04a0*/  ULEA UR9, UR5, UR9, 0x18 ;  /* 0x0000000905097291 */ /* 0x001fe4000f8ec0ff */
[----:B------:R-:W-:-:S05]  /*04b0*/  USHF.L.U32 UR4, UR5, 0x6, URZ ;  /* 0x0000000605047899 */ /* 0x000fca00080006ff */
[----:B-1----:R-:W0:Y:S01]  /*04c0*/  MUFU.RCP R0, R0 ;  /* 0x0000000000007308 */ /* 0x002e220000001000 */
[----:B------:R-:W-:Y:S01]  /*04d0*/  ULOP3.LUT UR4, UR4, 0xc0, URZ, 0xc0, !UPT ;  /* 0x000000c004047892 */ /* 0x000fe2000f8ec0ff */
[----:B0-----:R-:W-:Y:S01]  /*04e0*/  VIADD R6, R0, 0xffffffe ;  /* 0x0ffffffe00067836 */ /* 0x001fe20000000000 */
[----:B------:R-:W-:-:S05]  /*04f0*/  IABS R0, R9 ;  /* 0x0000000900007213 */ /* 0x000fca0000000000 */
[----:B------:R0:W1:Y:S02]  /*0500*/  F2I.FTZ.U32.TRUNC.NTZ R7, R6 ;  /* 0x0000000600077305 */ /* 0x000064000021f000 */
[----:B0-----:R-:W-:Y:S02]  /*0510*/  IMAD.MOV.U32 R6, RZ, RZ, RZ ;  /* 0x000000ffff067224 */ /* 0x001fe400078e00ff */
[----:B-1----:R-:W-:-:S04]  /*0520*/  IMAD.MOV R10, RZ, RZ, -R7 ;  /* 0x000000ffff0a7224 */ /* 0x002fc800078e0a07 */
[----:B------:R-:W-:Y:S01]  /*0530*/  IMAD R13, R10, R11, RZ ;  /* 0x0000000b0a0d7224 */ /* 0x000fe200078e02ff */
[----:B------:R-:W-:-:S03]  /*0540*/  IABS R10, R4 ;  /* 0x00000004000a7213 */ /* 0x000fc60000000000 */
[----:B------:R-:W-:-:S04]  /*0550*/  IMAD.HI.U32 R7, R7, R13, R6 ;  /* 0x0000000d07077227 */ /* 0x000fc800078e0006 */
[----:B------:R-:W-:Y:S02]  /*0560*/  IMAD.MOV R6, RZ, RZ, -R10 ;  /* 0x000000ffff067224 */ /* 0x000fe400078e0a0a */
[----:B------:R-:W-:-:S04]  /*0570*/  IMAD.HI.U32 R7, R7, R0, RZ ;  /* 0x0000000007077227 */ /* 0x000fc800078e00ff */
[----:B------:R-:W-:Y:S01]  /*0580*/  IMAD R0, R7, R6, R0 ;  /* 0x0000000607007224 */ /* 0x000fe200078e0200 */
[----:B------:R-:W-:Y:S04]  /*0590*/  BAR.SYNC.DEFER_BLOCKING 0x0 ;  /* 0x0000000000007b1d */ /* 0x000fe80000010000 */
[----:B------:R-:W-:-:S13]  /*05a0*/  ISETP.GT.U32.AND P1, PT, R11, R0, PT ;  /* 0x000000000b00720c */ /* 0x000fda0003f24070 */
[----:B------:R-:W-:Y:S02]  /*05b0*/  @!P1 IMAD.IADD R0, R0, 0x1, -R11 ;  /* 0x0000000100009824 */ /* 0x000fe400078e0a0b */
[----:B------:R-:W-:Y:S01]  /*05c0*/  @!P1 VIADD R7, R7, 0x1 ;  /* 0x0000000107079836 */ /* 0x000fe20000000000 */
[----:B------:R-:W-:Y:S02]  /*05d0*/  ISETP.NE.AND P1, PT, R4, RZ, PT ;  /* 0x000000ff0400720c */ /* 0x000fe40003f25270 */
[----:B------:R-:W-:Y:S02]  /*05e0*/  ISETP.GE.U32.AND P0, PT, R0, R11, PT ;  /* 0x0000000b0000720c */ /* 0x000fe40003f06070 */
[----:B------:R-:W-:-:S04]  /*05f0*/  LOP3.LUT R0, R9, R4, RZ, 0x3c, !PT ;  /* 0x0000000409007212 */ /* 0x000fc800078e3cff */
[----:B------:R-:W-:Y:S01]  /*0600*/  ISETP.GE.AND P2, PT, R0, RZ, PT ;  /* 0x000000ff0000720c */ /* 0x000fe20003f46270 */
[----:B------:R-:W-:-:S06]  /*0610*/  VIADD R0, R2, 0x7f ;  /* 0x0000007f02007836 */ /* 0x000fcc0000000000 */
[----:B------:R-:W-:-:S04]  /*0620*/  @P0 VIADD R7, R7, 0x1 ;  /* 0x0000000107070836 */ /* 0x000fc80000000000 */
[----:B------:R-:W-:Y:S01]  /*0630*/  IMAD.MOV.U32 R6, RZ, RZ, R7 ;  /* 0x000000ffff067224 */ /* 0x000fe200078e0007 */
[----:B------:R-:W-:-:S03]  /*0640*/  SHF.R.S32.HI R7, RZ, 0x1f, R0 ;  /* 0x0000001fff077819 */ /* 0x000fc60000011400 */
[----:B------:R-:W-:Y:S01]  /*0650*/  @!P2 IMAD.MOV R6, RZ, RZ, -R6 ;  /* 0x000000ffff06a224 */ /* 0x000fe200078e0a06 */
[----:B------:R-:W-:Y:S02]  /*0660*/  @!P1 LOP3.LUT R6, RZ, R4, RZ, 0x33, !PT ;  /* 0x00000004ff069212 */ /* 0x000fe400078e33ff */
[----:B------:R-:W-:-:S03]  /*0670*/  LEA.HI R7, R7, R0, RZ, 0x7 ;  /* 0x0000000007077211 */ /* 0x000fc600078f38ff */
[----:B------:R-:W-:Y:S02]  /*0680*/  IMAD.SHL.U32 R13, R6, 0x8, RZ ;  /* 0x00000008060d7824 */ /* 0x000fe400078e00ff */
[----:B------:R-:W-:-:S03]  /*0690*/  IMAD.MOV R6, RZ, RZ, -R6 ;  /* 0x000000ffff067224 */ /* 0x000fc600078e0a06 */
[----:B------:R-:W-:Y:S01]  /*06a0*/  LEA.HI.SX32 R7, R7, -R13, 0x19 ;  /* 0x8000000d07077211 */ /* 0x000fe200078fcaff */
[----:B------:R-:W-:Y:S02]  /*06b0*/  IMAD R12, R4, R6, R9 ;  /* 0x00000006040c7224 */ /* 0x000fe400078e0209 */
[----:B------:R-:W-:Y:S01]  /*06c0*/  IMAD.MOV.U32 R6, RZ, RZ, RZ ;  /* 0x000000ffff067224 */ /* 0x000fe200078e00ff */
[----:B------:R-:W-:Y:S02]  /*06d0*/  VIMNMX R15, PT, PT, R7, 0x8, PT ;  /* 0x00000008070f7848 */ /* 0x000fe40003fe0100 */
[----:B------:R-:W-:Y:S02]  /*06e0*/  IABS R4, R12 ;  /* 0x0000000c00047213 */ /* 0x000fe40000000000 */
[-C--:B------:R-:W-:Y:S02]  /*06f0*/  IABS R10, R15.reuse ;  /* 0x0000000f000a7213 */ /* 0x080fe40000000000 */
[----:B------:R-:W-:-:S02]  /*0700*/  IABS R8, R15 ;  /* 0x0000000f00087213 */ /* 0x000fc40000000000 */
[----:B------:R-:W0:Y:S08]  /*0710*/  I2F.RP R0, R10 ;  /* 0x0000000a00007306 */ /* 0x000e300000209400 */
[----:B0-----:R-:W0:Y:S02]  /*0720*/  MUFU.RCP R0, R0 ;  /* 0x0000000000007308 */ /* 0x001e240000001000 */
[----:B0-----:R-:W-:-:S06]  /*0730*/  VIADD R7, R0, 0xffffffe ;  /* 0x0ffffffe00077836 */ /* 0x001fcc0000000000 */
[----:B------:R-:W0:Y:S02]  /*0740*/  F2I.FTZ.U32.TRUNC.NTZ R7, R7 ;  /* 0x0000000700077305 */ /* 0x000e24000021f000 */
[----:B0-----:R-:W-:-:S04]  /*0750*/  IMAD.MOV R11, RZ, RZ, -R7 ;  /* 0x000000ffff0b7224 */ /* 0x001fc800078e0a07 */
[----:B------:R-:W-:-:S04]  /*0760*/  IMAD R9, R11, R10, RZ ;  /* 0x0000000a0b097224 */ /* 0x000fc800078e02ff */
[----:B------:R-:W-:-:S04]  /*0770*/  IMAD.HI.U32 R0, R7, R9, R6 ;  /* 0x0000000907007227 */ /* 0x000fc800078e0006 */
[----:B------:R-:W-:Y:S02]  /*0780*/  IMAD.MOV.U32 R6, RZ, RZ, R14 ;  /* 0x000000ffff067224 */ /* 0x000fe400078e000e */
[----:B------:R-:W-:Y:S01]  /*0790*/  IMAD.MOV.U32 R7, RZ, RZ, R4 ;  /* 0x000000ffff077224 */ /* 0x000fe200078e0004 */
[----:B------:R-:W0:Y:S01]  /*07a0*/  LDS R14, [UR9] ;  /* 0x00000009ff0e7984 */ /* 0x000e220008000800 */
[----:B------:R-:W1:Y:S01]  /*07b0*/  I2F.RP R9, R6 ;  /* 0x0000000600097306 */ /* 0x000e620000209400 */
[----:B------:R-:W-:Y:S01]  /*07c0*/  IMAD.MOV R4, RZ, RZ, -R8 ;  /* 0x000000ffff047224 */ /* 0x000fe200078e0a08 */
[----:B------:R-:W-:Y:S01]  /*07d0*/  IABS R8, R2 ;  /* 0x0000000200087213 */ /* 0x000fe20000000000 */
[----:B------:R-:W-:-:S04]  /*07e0*/  IMAD.HI.U32 R0, R0, R7, RZ ;  /* 0x0000000700007227 */ /* 0x000fc800078e00ff */
[----:B------:R-:W-:Y:S02]  /*07f0*/  IMAD R7, R0, R4, R7 ;  /* 0x0000000400077224 */ /* 0x000fe400078e0207 */
[----:B------:R-:W-:Y:S01]  /*0800*/  IMAD.MOV.U32 R4, RZ, RZ, R8 ;  /* 0x000000ffff047224 */ /* 0x000fe200078e0008 */
[----:B------:R-:W-:Y:S02]  /*0810*/  BAR.SYNC.DEFER_BLOCKING 0x0 ;  /* 0x0000000000007b1d */ /* 0x000fe40000010000 */
[----:B------:R-:W-:-:S04]  /*0820*/  ISETP.GT.U32.AND P1, PT, R10, R7, PT ;  /* 0x000000070a00720c */ /* 0x000fc80003f24070 */
[----:B-1----:R-:W1:Y:S08]  /*0830*/  MUFU.RCP R9, R9 ;  /* 0x0000000900097308 */ /* 0x002e700000001000 */
[----:B------:R-:W3:Y:S01]  /*0840*/  I2F.RP R8, R4 ;  /* 0x0000000400087306 */ /* 0x000ee20000209400 */
[----:B------:R-:W-:Y:S02]  /*0850*/  @!P1 IMAD.IADD R7, R7, 0x1, -R10 ;  /* 0x0000000107079824 */ /* 0x000fe400078e0a0a */
[----:B------:R-:W-:Y:S01]  /*0860*/  @!P1 VIADD R0, R0, 0x1 ;  /* 0x0000000100009836 */ /* 0x000fe20000000000 */
[----:B------:R-:W-:-:S02]  /*0870*/  ISETP.NE.AND P1, PT, R15, RZ, PT ;  /* 0x000000ff0f00720c */ /* 0x000fc40003f25270 */
[----:B------:R-:W-:Y:S02]  /*0880*/  ISETP.GE.U32.AND P0, PT, R7, R10, PT ;  /* 0x0000000a0700720c */ /* 0x000fe40003f06070 */
[----:B------:R-:W-:Y:S01]  /*0890*/  LOP3.LUT R7, R12, R15, RZ, 0x3c, !PT ;  /* 0x0000000f0c077212 */ /* 0x000fe200078e3cff */
[----:B-1----:R-:W-:-:S03]  /*08a0*/  VIADD R10, R9, 0xffffffe ;  /* 0x0ffffffe090a7836 */ /* 0x002fc60000000000 */
[----:B------:R-:W-:Y:S01]  /*08b0*/  ISETP.GE.AND P2, PT, R7, RZ, PT ;  /* 0x000000ff0700720c */ /* 0x000fe20003f46270 */
[----:B------:R1:W5:Y:S01]  /*08c0*/  F2I.FTZ.U32.TRUNC.NTZ R11, R10 ;  /* 0x0000000a000b7305 */ /* 0x000362000021f000 */
[----:B0-----:R-:W-:-:S05]  /*08d0*/  R2UR UR8, R14 ;  /* 0x000000000e0872ca */ /* 0x001fca00000e0000 */
[----:B------:R-:W-:Y:S02]  /*08e0*/  @P0 VIADD R0, R0, 0x1 ;  /* 0x0000000100000836 */ /* 0x000fe40000000000 */
[----:B---3--:R-:W0:Y:S01]  /*08f0*/  MUFU.RCP R8, R8 ;  /* 0x0000000800087308 */ /* 0x008e220000001000 */
[----:B-1----:R-:W-:-:S03]  /*0900*/  IMAD.MOV.U32 R10, RZ, RZ, RZ ;  /* 0x000000ffff0a7224 */ /* 0x002fc600078e00ff */
[----:B------:R-:W-:Y:S01]  /*0910*/  @!P2 IMAD.MOV R0, RZ, RZ, -R0 ;  /* 0x000000ffff00a224 */ /* 0x000fe200078e0a00 */
[----:B------:R-:W-:Y:S01]  /*0920*/  @!P1 LOP3.LUT R0, RZ, R15, RZ, 0x33, !PT ;  /* 0x0000000fff009212 */ /* 0x000fe200078e33ff */
[----:B-----5:R-:W-:-:S03]  /*0930*/  IMAD.MOV R7, RZ, RZ, -R11 ;  /* 0x000000ffff077224 */ /* 0x020fc600078e0a0b */
[----:B------:R-:W-:Y:S01]  /*0940*/  LEA R68, R0, UR4, 0x8 ;  /* 0x0000000400447c11 */ /* 0x000fe2000f8e40ff */
[----:B------:R-:W-:-:S03]  /*0950*/  IMAD R7, R7, R6, RZ ;  /* 0x0000000607077224 */ /* 0x000fc600078e02ff */
[----:B------:R-:W-:Y:S01]  /*0960*/  IABS R71, R68 ;  /* 0x0000004400477213 */ /* 0x000fe20000000000 */
[----:B------:R-:W-:Y:S02]  /*0970*/  VIADD R20, R68, 0x1 ;  /* 0x0000000144147836 */ /* 0x000fe40000000000 */
[----:B------:R-:W-:-:S03]  /*0980*/  IMAD.HI.U32 R7, R11, R7, R10 ;  /* 0x000000070b077227 */ /* 0x000fc600078e000a */
[----:B------:R-:W-:Y:S01]  /*0990*/  STL [R1+0x744], R20 ;  /* 0x0007441401007387 */ /* 0x000fe20000100800 */
[----:B0-----:R-:W-:Y:S01]  /*09a0*/  VIADD R8, R8, 0xffffffe ;  /* 0x0ffffffe08087836 */ /* 0x001fe20000000000 */
[----:B------:R-:W-:Y:S01]  /*09b0*/  IABS R70, R20 ;  /* 0x0000001400467213 */ /* 0x000fe20000000000 */
[----:B------:R-:W-:Y:S02]  /*09c0*/  IMAD.MOV R10, RZ, RZ, -R0 ;  /* 0x000000ffff0a7224 */ /* 0x000fe400078e0a00 */
[----:B------:R0:W1:Y:S01]  /*09d0*/  F2I.FTZ.U32.TRUNC.NTZ R9, R8 ;  /* 0x0000000800097305 */ /* 0x000062000021f000 */
[----:B------:R-:W-:Y:S02]  /*09e0*/  VIADD R17, R68, 0x4 ;  /* 0x0000000444117836 */ /* 0x000fe40000000000 */
[----:B------:R-:W-:-:S03]  /*09f0*/  IMAD.HI.U32 R0, R7, R71, RZ ;  /* 0x0000004707007227 */ /* 0x000fc600078e00ff */
[----:B------:R-:W-:Y:S01]  /*0a00*/  IABS R66, R17 ;  /* 0x0000001100427213 */ /* 0x000fe20000000000 */
[C---:B------:R-:W-:Y:S02]  /*0a10*/  VIADD R19, R68.reuse, 0x2 ;  /* 0x0000000244137836 */ /* 0x040fe40000000000 */
[C---:B------:R-:W-:Y:S01]  /*0a20*/  VIADD R18, R68.reuse, 0x3 ;  /* 0x0000000344127836 */ /* 0x040fe20000000000 */
[----:B0-----:R-:W-:Y:S01]  /*0a30*/  SHF.R.U32.HI R8, RZ, 0x5, R5 ;  /* 0x00000005ff087819 */ /* 0x001fe20000011605 */
[----:B------:R-:W-:Y:S01]  /*0a40*/  IMAD R10, R15, R10, R12 ;  /* 0x0000000a0f0a7224 */ /* 0x000fe200078e020c */
[----:B------:R-:W-:Y:S01]  /*0a50*/  STL [R1+0x740], R19 ;  /* 0x0007401301007387 */ /* 0x000fe20000100800 */
[----:B------:R-:W-:Y:S01]  /*0a60*/  VIADD R16, R68, 0x5 ;  /* 0x0000000544107836 */ /* 0x000fe20000000000 */
[----:B------:R-:W-:Y:S01]  /*0a70*/  R2UR UR11, R8 ;  /* 0x00000000080b72ca */ /* 0x000fe200000e0000 */
[----:B-1----:R-:W-:Y:S01]  /*0a80*/  IMAD.MOV R11, RZ, RZ, -R9 ;  /* 0x000000ffff0b7224 */ /* 0x002fe200078e0a09 */
[----:B------:R-:W-:Y:S01]  /*0a90*/  STL [R1+0x748], R18 ;  /* 0x0007481201007387 */ /* 0x000fe20000100800 */
[----:B------:R-:W-:Y:S01]  /*0aa0*/  IMAD.MOV R12, RZ, RZ, -R0 ;  /* 0x000000ffff0c7224 */ /* 0x000fe200078e0a00 */
[----:B------:R-:W-:Y:S01]  /*0ab0*/  IABS R69, R19 ;  /* 0x0000001300457213 */ /* 0x000fe20000000000 */
[----:B------:R-:W-:Y:S01]  /*0ac0*/  IMAD R11, R11, R4, RZ ;  /* 0x000000040b0b7224 */ /* 0x000fe200078e02ff */
[----:B------:R-:W-:Y:S01]  /*0ad0*/  STL [R1+0x750], R17 ;  /* 0x0007501101007387 */ /* 0x000fe20000100800 */
[----:B------:R-:W-:Y:S01]  /*0ae0*/  IMAD.MOV.U32 R8, RZ, RZ, RZ ;  /* 0x000000ffff087224 */ /* 0x000fe200078e00ff */
[----:B------:R-:W-:Y:S01]  /*0af0*/  IABS R65, R16 ;  /* 0x0000001000417213 */ /* 0x000fe20000000000 */
[----:B------:R-:W-:Y:S01]  /*0b00*/  IMAD R71, R6, R12, R71 ;  /* 0x0000000c06477224 */ /* 0x000fe200078e0247 */
[----:B------:R0:W-:Y:S01]  /*0b10*/  STL [R1+0x74c], R16 ;  /* 0x00074c1001007387 */ /* 0x0001e20000100800 */
[----:B------:R-:W-:Y:S01]  /*0b20*/  IMAD.HI.U32 R12, R7, R66, RZ ;  /* 0x00000042070c7227 */ /* 0x000fe200078e00ff */
[----:B------:R-:W-:Y:S01]  /*0b30*/  IABS R67, R18 ;  /* 0x0000001200437213 */ /* 0x000fe20000000000 */
[----:B------:R-:W-:-:S02]  /*0b40*/  USHF.L.U32 UR4, UR11, 0x15, URZ ;  /* 0x000000150b047899 */ /* 0x000fc400080006ff */
[----:B------:R-:W-:Y:S02]  /*0b50*/  IMAD.HI.U32 R0, R9, R11, R8 ;  /* 0x0000000b09007227 */ /* 0x000fe400078e0008 */
[----:B------:R-:W-:Y:S02]  /*0b60*/  ULOP3.LUT UR4, UR4, 0x600000, URZ, 0xc0, !UPT ;  /* 0x0060000004047892 */ /* 0x000fe4000f8ec0ff */
[----:B------:R-:W-:Y:S02]  /*0b70*/  IMAD.IADD R8, R13, 0x1, R10 ;  /* 0x000000010d087824 */ /* 0x000fe400078e020a */
[C---:B0-----:R-:W-:Y:S02]  /*0b80*/  VIADD R16, R68.reuse, 0x9 ;  /* 0x0000000944107836 */ /* 0x041fe40000000000 */
[----:B------:R-:W-:Y:S02]  /*0b90*/  VIADD R18, R68, 0x7 ;  /* 0x0000000744127836 */ /* 0x000fe40000000000 */
[----:B------:R-:W-:Y:S01]  /*0ba0*/  IMAD.HI.U32 R10, R7, R69, RZ ;  /* 0x00000045070a7227 */ /* 0x000fe200078e00ff */
[----:B------:R-:W-:-:S02]  /*0bb0*/  IABS R61, R16 ;  /* 0x00000010003d7213 */ /* 0x000fc40000000000 */
[----:B------:R-:W-:Y:S01]  /*0bc0*/  IABS R63, R18 ;  /* 0x00000012003f7213 */ /* 0x000fe20000000000 */
[----:B------:R-:W-:Y:S02]  /*0bd0*/  IMAD.MOV R15, RZ, RZ, -R12 ;  /* 0x000000ffff0f7224 */ /* 0x000fe400078e0a0c */
[C---:B------:R-:W-:Y:S02]  /*0be0*/  VIADD R19, R68.reuse, 0x6 ;  /* 0x0000000644137836 */ /* 0x040fe40000000000 */
[----:B------:R-:W-:Y:S02]  /*0bf0*/  VIADD R17, R68, 0x8 ;  /* 0x0000000844117836 */ /* 0x000fe40000000000 */
[----:B------:R-:W-:Y:S01]  /*0c00*/  IMAD.MOV R10, RZ, RZ, -R10 ;  /* 0x000000ffff0a7224 */ /* 0x000fe200078e0a0a */
[----:B------:R-:W-:Y:S01]  /*0c10*/  STL [R1+0x754], R19 ;  /* 0x0007541301007387 */ /* 0x000fe20000100800 */
[----:B------:R-:W-:Y:S01]  /*0c20*/  IMAD R66, R6, R15, R66 ;  /* 0x0000000f06427224 */ /* 0x000fe200078e0242 */
[----:B------:R-:W-:Y:S01]  /*0c30*/  IABS R62, R17 ;  /* 0x00000011003e7213 */ /* 0x000fe20000000000 */
[----:B------:R-:W-:Y:S01]  /*0c40*/  VIADD R15, R68, 0xe ;  /* 0x0000000e440f7836 */ /* 0x000fe20000000000 */
[----:B------:R-:W-:Y:S01]  /*0c50*/  STL [R1+0x758], R18 ;  /* 0x0007581201007387 */ /* 0x000fe20000100800 */
[----:B------:R-:W-:Y:S01]  /*0c60*/  IMAD.HI.U32 R12, R7, R61, RZ ;  /* 0x0000003d070c7227 */ /* 0x000fe200078e00ff */
[----:B------:R-:W-:-:S02]  /*0c70*/  IABS R64, R19 ;  /* 0x0000001300407213 */ /* 0x000fc40000000000 */
[----:B------:R0:W-:Y:S01]  /*0c80*/  STL [R1+0x75c], R17 ;  /* 0x00075c1101007387 */ /* 0x0001e20000100800 */
[----:B------:R-:W-:Y:S01]  /*0c90*/  IMAD R69, R6, R10, R69 ;  /* 0x0000000a06457224 */ /* 0x000fe200078e0245 */
[----:B------:R-:W-:Y:S01]  /*0ca0*/  IABS R56, R15 ;  /* 0x0000000f00387213 */ /* 0x000fe20000000000 */
[----:B------:R-:W-:Y:S01]  /*0cb0*/  VIADD R14, R68, 0xa ;  /* 0x0000000a440e7836 */ /* 0x000fe20000000000 */
[----:B------:R1:W-:Y:S01]  /*0cc0*/  STL [R1+0x760], R16 ;  /* 0x0007601001007387 */ /* 0x0003e20000100800 */
[----:B------:R-:W-:-:S03]  /*0cd0*/  IMAD.HI.U32 R10, R7, R63, RZ ;  /* 0x0000003f070a7227 */ /* 0x000fc600078e00ff */
[----:B------:R3:W-:Y:S01]  /*0ce0*/  STL [R1+0x764], R14 ;  /* 0x0007640e01007387 */ /* 0x0007e20000100800 */
[----:B------:R-:W-:Y:S01]  /*0cf0*/  IMAD.MOV R12, RZ, RZ, -R12 ;  /* 0x000000ffff0c7224 */ /* 0x000fe200078e0a0c */
[----:B------:R-:W-:Y:S01]  /*0d00*/  IABS R60, R14 ;  /* 0x0000000e003c7213 */ /* 0x000fe20000000000 */
[C---:B0-----:R-:W-:Y:S02]  /*0d10*/  VIADD R17, R68.reuse, 0xc ;  /* 0x0000000c44117836 */ /* 0x041fe40000000000 */
[C---:B------:R-:W-:Y:S02]  /*0d20*/  VIADD R18, R68.reuse, 0xb ;  /* 0x0000000b44127836 */ /* 0x040fe40000000000 */
[----:B-1----:R-:W-:Y:S01]  /*0d30*/  VIADD R16, R68, 0xd ;  /* 0x0000000d44107836 */ /* 0x002fe20000000000 */
[----:B------:R-:W-:Y:S01]  /*0d40*/  IABS R58, R17 ;  /* 0x00000011003a7213 */ /* 0x000fe20000000000 */
[----:B------:R-:W-:Y:S01]  /*0d50*/  IMAD.MOV R10, RZ, RZ, -R10 ;  /* 0x000000ffff0a7224 */ /* 0x000fe200078e0a0a */
[----:B------:R-:W-:Y:S01]  /*0d60*/  STL [R1+0x76c], R18 ;  /* 0x00076c1201007387 */ /* 0x000fe20000100800 */
[----:B------:R-:W-:Y:S01]  /*0d70*/  IMAD R61, R6, R12, R61 ;  /* 0x0000000c063d7224 */ /* 0x000fe200078e023d */
[----:B------:R-:W-:Y:S01]  /*0d80*/  IABS R57, R16 ;  /* 0x0000001000397213 */ /* 0x000fe20000000000 */
[----:B------:R-:W-:Y:S01]  /*0d90*/  IMAD.HI.U32 R12, R7, R56, RZ ;  /* 0x00000038070c7227 */ /* 0x000fe200078e00ff */
[----:B------:R-:W-:Y:S01]  /*0da0*/  STL [R1+0x77c], R17 ;  /* 0x00077c1101007387 */ /* 0x000fe20000100800 */
[----:B------:R-:W-:-:S02]  /*0db0*/  IABS R59, R18 ;  /* 0x00000012003b7213 */ /* 0x000fc40000000000 */
[----:B------:R-:W-:Y:S01]  /*0dc0*/  VIADD R19, R68, 0x11 ;  /* 0x0000001144137836 */ /* 0x000fe20000000000 */
[----:B------:R0:W-:Y:S01]  /*0dd0*/  STL [R1+0x778], R16 ;  /* 0x0007781001007387 */ /* 0x0001e20000100800 */
[----:B------:R-:W-:Y:S02]  /*0de0*/  IMAD R63, R6, R10, R63 ;  /* 0x0000000a063f7224 */ /* 0x000fe400078e023f */
[C---:B---3--:R-:W-:Y:S01]  /*0df0*/  VIADD R14, R68.reuse, 0xf ;  /* 0x0000000f440e7836 */ /* 0x048fe20000000000 */
[----:B------:R-:W-:Y:S01]  /*0e00*/  IABS R53, R19 ;  /* 0x0000001300357213 */ /* 0x000fe20000000000 */
[----:B------:R-:W-:Y:S01]  /*0e10*/  IMAD.HI.U32 R10, R7, R58, RZ ;  /* 0x0000003a070a7227 */ /* 0x000fe200078e00ff */
[----:B------:R1:W-:Y:S02]  /*0e20*/  STL [R1+0x774], R15 ;  /* 0x0007740f01007387 */ /* 0x0003e40000100800 */
[----:B------:R-:W-:Y:S01]  /*0e30*/  IABS R55, R14 ;  /* 0x0000000e00377213 */ /* 0x000fe20000000000 */
[C---:B------:R-:W-:Y:S01]  /*0e40*/  VIADD R20, R68.reuse, 0x10 ;  /* 0x0000001044147836 */ /* 0x040fe20000000000 */
[----:B------:R3:W-:Y:S01]  /*0e50*/  STL [R1+0x770], R14 ;  /* 0x0007700e01007387 */ /* 0x0007e20000100800 */
[----:B0-----:R-:W-:-:S02]  /*0e60*/  VIADD R16, R68, 0x13 ;  /* 0x0000001344107836 */ /* 0x001fc40000000000 */
[----:B------:R-:W-:Y:S01]  /*0e70*/  IMAD.MOV R17, RZ, RZ, -R12 ;  /* 0x000000ffff117224 */ /* 0x000fe200078e0a0c */
[----:B------:R-:W-:Y:S01]  /*0e80*/  STL [R1+0x768], R20 ;  /* 0x0007681401007387 */ /* 0x000fe20000100800 */
[----:B------:R-:W-:Y:S01]  /*0e90*/  VIADD R18, R68, 0x12 ;  /* 0x0000001244127836 */ /* 0x000fe20000000000 */
[----:B------:R-:W-:Y:S01]  /*0ea0*/  IABS R51, R16 ;  /* 0x0000001000337213 */ /* 0x000fe20000000000 */
[----:B-1----:R-:W-:Y:S01]  /*0eb0*/  IMAD.MOV R15, RZ, RZ, -R10 ;  /* 0x000000ffff0f7224 */ /* 0x002fe200078e0a0a */
[----:B------:R-:W-:Y:S01]  /*0ec0*/  STL [R1+0x780], R19 ;  /* 0x0007801301007387 */ /* 0x000fe20000100800 */
[----:B------:R-:W-:Y:S01]  /*0ed0*/  IMAD R56, R6, R17, R56 ;  /* 0x0000001106387224 */ /* 0x000fe200078e0238 */
[----:B------:R-:W-:Y:S01]  /*0ee0*/  IABS R52, R18 ;  /* 0x0000001200347213 */ /* 0x000fe20000000000 */
[C---:B------:R-:W-:Y:S01]  /*0ef0*/  VIADD R17, R68.reuse, 0x16 ;  /* 0x0000001644117836 */ /* 0x040fe20000000000 */
[----:B------:R0:W-:Y:S01]  /*0f00*/  STL [R1+0x790], R18 ;  /* 0x0007901201007387 */ /* 0x0001e20000100800 */
[----:B---3--:R-:W-:Y:S01]  /*0f10*/  VIADD R14, R68, 0x14 ;  /* 0x00000014440e7836 */ /* 0x008fe20000000000 */
[----:B------:R-:W-:Y:S01]  /*0f20*/  IABS R54, R20 ;  /* 0x0000001400367213 */ /* 0x000fe20000000000 */
[----:B------:R-:W-:Y:S01]  /*0f30*/  IMAD.HI.U32 R10, R7, R53, RZ ;  /* 0x00000035070a7227 */ /* 0x000fe200078e00ff */
[----:B------:R1:W-:Y:S01]  /*0f40*/  STL [R1+0x78c], R16 ;  /* 0x00078c1001007387 */ /* 0x0003e20000100800 */
[----:B------:R-:W-:-:S02]  /*0f50*/  IABS R48, R17 ;  /* 0x0000001100307213 */ /* 0x000fc40000000000 */
[----:B------:R-:W-:Y:S01]  /*0f60*/  IMAD R58, R6, R15, R58 ;  /* 0x0000000f063a7224 */ /* 0x000fe200078e023a */
[----:B------:R-:W-:Y:S01]  /*0f70*/  STL [R1+0x794], R14 ;  /* 0x0007940e01007387 */ /* 0x000fe20000100800 */
[C---:B------:R-:W-:Y:S01]  /*0f80*/  VIADD R15, R68.reuse, 0x18 ;  /* 0x00000018440f7836 */ /* 0x040fe20000000000 */
[----:B------:R-:W-:Y:S01]  /*0f90*/  IABS R50, R14 ;  /* 0x0000000e00327213 */ /* 0x000fe20000000000 */
[C---:B0-----:R-:W-:Y:S02]  /*0fa0*/  VIADD R18, R68.reuse, 0x15 ;  /* 0x0000001544127836 */ /* 0x041fe40000000000 */
[C---:B------:R-:W-:Y:S01]  /*0fb0*/  IMAD.HI.U32 R12, R7.reuse, R51, RZ ;  /* 0x00000033070c7227 */ /* 0x040fe200078e00ff */
[----:B------:R-:W-:Y:S02]  /*0fc0*/  IABS R46, R15 ;  /* 0x0000000f002e7213 */ /* 0x000fe40000000000 */
[----:B------:R-:W-:Y:S01]  /*0fd0*/  STL [R1+0x798], R18 ;  /* 0x0007981201007387 */ /* 0x000fe20000100800 */
[----:B-1----:R-:W-:Y:S01]  /*0fe0*/  VIADD R16, R68, 0x17 ;  /* 0x0000001744107836 */ /* 0x002fe20000000000 */
[----:B------:R-:W-:Y:S01]  /*0ff0*/  IABS R49, R18 ;  /* 0x0000001200317213 */ /* 0x000fe20000000000 */
[----:B------:R-:W-:Y:S01]  /*1000*/  IMAD.MOV R10, RZ, RZ, -R10 ;  /* 0x000000ffff0a7224 */ /* 0x000fe200078e0a0a */
[----:B------:R-:W-:Y:S01]  /*1010*/  STL [R1+0x7a8], R17 ;  /* 0x0007a81101007387 */ /* 0x000fe20000100800 */
[----:B------:R-:W-:Y:S01]  /*1020*/  IMAD.MOV R12, RZ, RZ, -R12 ;  /* 0x000000ffff0c7224 */ /* 0x000fe200078e0a0c */
[----:B------:R-:W-:Y:S01]  /*1030*/  IABS R47, R16 ;  /* 0x00000010002f7213 */ /* 0x000fe20000000000 */
[----:B------:R-:W-:Y:S01]  /*1040*/  IMAD R53, R6, R10, R53 ;  /* 0x0000000a06357224 */ /* 0x000fe200078e0235 */
[----:B------:R0:W-:Y:S01]  /*1050*/  STL [R1+0x7a4], R16 ;  /* 0x0007a41001007387 */ /* 0x0001e20000100800 */
[----:B------:R-:W-:-:S03]  /*1060*/  IMAD.HI.U32 R10, R7, R48, RZ ;  /* 0x00000030070a7227 */ /* 0x000fc600078e00ff */
[----:B------:R1:W-:Y:S01]  /*1070*/  STL [R1+0x7ac], R15 ;  /* 0x0007ac0f01007387 */ /* 0x0003e20000100800 */
[----:B------:R-:W-:-:S04]  /*1080*/  IMAD.HI.U32 R13, R7, R65, RZ ;  /* 0x00000041070d7227 */ /* 0x000fc800078e00ff */
[----:B------:R-:W-:Y:S02]  /*1090*/  IMAD R51, R6, R12, R51 ;  /* 0x0000000c06337224 */ /* 0x000fe400078e0233 */
[C---:B0-----:R-:W-:Y:S02]  /*10a0*/  VIADD R16, R68.reuse, 0x1d ;  /* 0x0000001d44107836 */ /* 0x041fe40000000000 */
[C---:B------:R-:W-:Y:S02]  /*10b0*/  VIADD R14, R68.reuse, 0x19 ;  /* 0x00000019440e7836 */ /* 0x040fe40000000000 */
[----:B------:R-:W-:Y:S01]  /*10c0*/  IMAD.HI.U32 R12, R7, R46, RZ ;  /* 0x0000002e070c7227 */ /* 0x000fe200078e00ff */
[----:B------:R-:W-:Y:S02]  /*10d0*/  IABS R41, R16 ;  /* 0x0000001000297213 */ /* 0x000fe40000000000 */
[----:B------:R0:W-:Y:S01]  /*10e0*/  STL [R1+0x7b0], R14 ;  /* 0x0007b00e01007387 */ /* 0x0001e20000100800 */
[----:B------:R-:W-:Y:S01]  /*10f0*/  VIADD R20, R68, 0x1a ;  /* 0x0000001a44147836 */ /* 0x000fe20000000000 */
[----:B------:R-:W-:Y:S01]  /*1100*/  IABS R45, R14 ;  /* 0x0000000e002d7213 */ /* 0x000fe20000000000 */
[----:B-1----:R-:W-:-:S02]  /*1110*/  IMAD.MOV R15, RZ, RZ, -R10 ;  /* 0x000000ffff0f7224 */ /* 0x002fc400078e0a0a */
[C---:B------:R-:W-:Y:S01]  /*1120*/  VIADD R19, R68.reuse, 0x1b ;  /* 0x0000001b44137836 */ /* 0x040fe20000000000 */
[----:B------:R-:W-:Y:S01]  /*1130*/  STL [R1+0x7c0], R20 ;  /* 0x0007c01401007387 */ /* 0x000fe20000100800 */
[----:B------:R-:W-:Y:S01]  /*1140*/  VIADD R18, R68, 0x1c ;  /* 0x0000001c44127836 */ /* 0x000fe20000000000 */
[----:B------:R-:W-:Y:S01]  /*1150*/  IABS R44, R20 ;  /* 0x00000014002c7213 */ /* 0x000fe20000000000 */
[----:B------:R-:W-:Y:S01]  /*1160*/  IMAD.MOV R13, RZ, RZ, -R13 ;  /* 0x000000ffff0d7224 */ /* 0x000fe200078e0a0d */
[----:B------:R-:W-:Y:S01]  /*1170*/  STL [R1+0x7bc], R19 ;  /* 0x0007bc1301007387 */ /* 0x000fe20000100800 */
[----:B------:R-:W-:Y:S01]  /*1180*/  IMAD.MOV R17, RZ, RZ, -R12 ;  /* 0x000000ffff117224 */ /* 0x000fe200078e0a0c */
[----:B------:R-:W-:Y:S01]  /*1190*/  IABS R42, R18 ;  /* 0x00000012002a7213 */ /* 0x000fe20000000000 */
[----:B------:R-:W-:Y:S01]  /*11a0*/  IMAD R48, R6, R15, R48 ;  /* 0x0000000f06307224 */ /* 0x000fe200078e0230 */
[----:B------:R1:W-:Y:S01]  /*11b0*/  STL [R1+0x7c4], R18 ;  /* 0x0007c41201007387 */ /* 0x0003e20000100800 */
[----:B------:R-:W-:Y:S01]  /*11c0*/  VIADD R15, R68, 0x22 ;  /* 0x00000022440f7836 */ /* 0x000fe20000000000 */
[----:B------:R-:W-:Y:S01]  /*11d0*/  IABS R43, R19 ;  /* 0x00000013002b7213 */ /* 0x000fe20000000000 */
[----:B------:R-:W-:Y:S01]  /*11e0*/  IMAD.HI.U32 R9, R7, R70, RZ ;  /* 0x0000004607097227 */ /* 0x000fe200078e00ff */
[----:B------:R3:W-:Y:S02]  /*11f0*/  STL [R1+0x7c8], R16 ;  /* 0x0007c81001007387 */ /* 0x0007e40000100800 */
[----:B------:R-:W-:Y:S01]  /*1200*/  IABS R36, R15 ;  /* 0x0000000f00247213 */ /* 0x000fe20000000000 */
[----:B------:R-:W-:-:S02]  /*1210*/  IMAD R65, R6, R13, R65 ;  /* 0x0000000d06417224 */ /* 0x000fc400078e0241 */
[----:B0-----:R-:W-:Y:S02]  /*1220*/  VIADD R14, R68, 0x1e ;  /* 0x0000001e440e7836 */ /* 0x001fe40000000000 */
[----:B------:R-:W-:-:S03]  /*1230*/  IMAD.HI.U32 R12, R7, R41, RZ ;  /* 0x00000029070c7227 */ /* 0x000fc600078e00ff */
[----:B------:R-:W-:Y:S01]  /*1240*/  STL [R1+0x7d8], R14 ;  /* 0x0007d80e01007387 */ /* 0x000fe20000100800 */
[----:B------:R-:W-:Y:S01]  /*1250*/  IMAD.HI.U32 R13, R7, R60, RZ ;  /* 0x0000003c070d7227 */ /* 0x000fe200078e00ff */
[----:B------:R-:W-:-:S03]  /*1260*/  IABS R40, R14 ;  /* 0x0000000e00287213 */ /* 0x000fc60000000000 */
[----:B------:R-:W-:Y:S02]  /*1270*/  IMAD R46, R6, R17, R46 ;  /* 0x00000011062e7224 */ /* 0x000fe400078e022e */
[C---:B-1----:R-:W-:Y:S02]  /*1280*/  VIADD R18, R68.reuse, 0x1f ;  /* 0x0000001f44127836 */ /* 0x042fe40000000000 */
[C---:B------:R-:W-:Y:S02]  /*1290*/  VIADD R17, R68.reuse, 0x20 ;  /* 0x0000002044117836 */ /* 0x040fe40000000000 */
[----:B---3--:R-:W-:Y:S01]  /*12a0*/  VIADD R16, R68, 0x21 ;  /* 0x0000002144107836 */ /* 0x008fe20000000000 */
[----:B------:R-:W-:Y:S01]  /*12b0*/  STL [R1+0x7d4], R18 ;  /* 0x0007d41201007387 */ /* 0x000fe20000100800 */
[----:B------:R-:W-:Y:S01]  /*12c0*/  IMAD.MOV R9, RZ, RZ, -R9 ;  /* 0x000000ffff097224 */ /* 0x000fe200078e0a09 */
[----:B------:R-:W-:Y:S01]  /*12d0*/  IABS R38, R17 ;  /* 0x0000001100267213 */ /* 0x000fe20000000000 */
[----:B------:R-:W-:Y:S01]  /*12e0*/  IMAD.MOV R12, RZ, RZ, -R12 ;  /* 0x000000ffff0c7224 */ /* 0x000fe200078e0a0c */
[----:B------:R-:W-:Y:S01]  /*12f0*/  STL [R1+0x7dc], R17 ;  /* 0x0007dc1101007387 */ /* 0x000fe20000100800 */
[----:B------:R-:W-:Y:S01]  /*1300*/  IMAD.MOV R13, RZ, RZ, -R13 ;  /* 0x000000ffff0d7224 */ /* 0x000fe200078e0a0d */
[----:B------:R-:W-:Y:S01]  /*1310*/  IABS R37, R16 ;  /* 0x0000001000257213 */ /* 0x000fe20000000000 */
[C---:B------:R-:W-:Y:S01]  /*1320*/  IMAD R70, R6.reuse, R9, R70 ;  /* 0x0000000906467224 */ /* 0x040fe200078e0246 */
[----:B------:R0:W-:Y:S01]  /*1330*/  STL [R1+0x7e0], R16 ;  /* 0x0007e01001007387 */ /* 0x0001e20000100800 */
[C---:B------:R-:W-:Y:S01]  /*1340*/  IMAD R41, R6.reuse, R12, R41 ;  /* 0x0000000c06297224 */ /* 0x040fe200078e0229 */
[----:B------:R-:W-:Y:S01]  /*1350*/  IABS R39, R18 ;  /* 0x0000001200277213 */ /* 0x000fe20000000000 */
[----:B------:R-:W-:Y:S01]  /*1360*/  IMAD.HI.U32 R9, R7, R64, RZ ;  /* 0x0000004007097227 */ /* 0x000fe200078e00ff */
[----:B------:R-:W-:Y:S03]  /*1370*/  STL [R1+0x7f0], R15 ;  /* 0x0007f00f01007387 */ /* 0x000fe60000100800 */
[----:B------:R-:W-:-:S02]  /*1380*/  IMAD R60, R6, R13, R60 ;  /* 0x0000000d063c7224 */ /* 0x000fc400078e023c */
[----:B------:R-:W-:Y:S01]  /*1390*/  IMAD.HI.U32 R12, R7, R36, RZ ;  /* 0x00000024070c7227 */ /* 0x000fe200078e00ff */
[----:B0-----:R-:W-:-:S03]  /*13a0*/  LOP3.LUT R16, R5, 0x7f, RZ, 0xc0, !PT ;  /* 0x0000007f05107812 */ /* 0x001fc600078ec0ff */
[----:B------:R-:W-:Y:S01]  /*13b0*/  IMAD.HI.U32 R13, R7, R55, RZ ;  /* 0x00000037070d7227 */ /* 0x000fe200078e00ff */
[----:B------:R-:W-:-:S03]  /*13c0*/  ISETP.NE.U32.AND P3, PT, R16, RZ, PT ;  /* 0x000000ff1000720c */ /* 0x000fc60003f65070 */
[----:B------:R-:W-:Y:S02]  /*13d0*/  IMAD.MOV R9, RZ, RZ, -R9 ;  /* 0x000000ffff097224 */ /* 0x000fe400078e0a09 */
[----:B------:R-:W-:Y:S02]  /*13e0*/  IMAD.MOV R17, RZ, RZ, -R12 ;  /* 0x000000ffff117224 */ /* 0x000fe400078e0a0c */
[----:B------:R-:W-:Y:S02]  /*13f0*/  IMAD.MOV R13, RZ, RZ, -R13 ;  /* 0x000000ffff0d7224 */ /* 0x000fe400078e0a0d */
[----:B------:R-:W-:Y:S02]  /*1400*/  IMAD R12, R8, 0x80, R16 ;  /* 0x00000080080c7824 */ /* 0x000fe400078e0210 */
[----:B------:R-:W-:-:S03]  /*1410*/  IMAD.HI.U32 R11, R7, R67, RZ ;  /* 0x00000043070b7227 */ /* 0x000fc600078e00ff */
[----:B------:R-:W-:Y:S01]  /*1420*/  IABS R5, R12 ;  /* 0x0000000c00057213 */ /* 0x000fe20000000000 */
[----:B------:R-:W-:Y:S01]  /*1430*/  IMAD R64, R6, R9, R64 ;  /* 0x0000000906407224 */ /* 0x000fe200078e0240 */
[----:B------:R-:W-:Y:S01]  /*1440*/  ISETP.GE.AND P2, PT, R12, RZ, PT ;  /* 0x000000ff0c00720c */ /* 0x000fe20003f46270 */
[----:B------:R-:W-:-:S04]  /*1450*/  IMAD.HI.U32 R9, R7, R59, RZ ;  /* 0x0000003b07097227 */ /* 0x000fc800078e00ff */
[----:B------:R-:W-:Y:S02]  /*1460*/  IMAD R55, R6, R13, R55 ;  /* 0x0000000d06377224 */ /* 0x000fe400078e0237 */
[----:B------:R-:W-:Y:S02]  /*1470*/  IMAD.MOV R11, RZ, RZ, -R11 ;  /* 0x000000ffff0b7224 */ /* 0x000fe400078e0a0b */
[----:B------:R-:W-:-:S04]  /*1480*/  IMAD.HI.U32 R13, R7, R50, RZ ;  /* 0x00000032070d7227 */ /* 0x000fc800078e00ff */
[----:B------:R-:W-:Y:S02]  /*1490*/  IMAD.MOV R9, RZ, RZ, -R9 ;  /* 0x000000ffff097224 */ /* 0x000fe400078e0a09 */
[----:B------:R-:W-:Y:S02]  /*14a0*/  IMAD R67, R6, R11, R67 ;  /* 0x0000000b06437224 */ /* 0x000fe400078e0243 */
[----:B------:R-:W-:Y:S02]  /*14b0*/  IMAD.MOV R13, RZ, RZ, -R13 ;  /* 0x000000ffff0d7224 */ /* 0x000fe400078e0a0d */
[----:B------:R-:W-:-:S04]  /*14c0*/  IMAD.HI.U32 R11, R7, R62, RZ ;  /* 0x0000003e070b7227 */ /* 0x000fc800078e00ff */
[----:B------:R-:W-:-:S04]  /*14d0*/  IMAD.HI.U32 R0, R0, R5, RZ ;  /* 0x0000000500007227 */ /* 0x000fc800078e00ff */
[----:B------:R-:W-:Y:S02]  /*14e0*/  IMAD R59, R6, R9, R59 ;  /* 0x00000009063b7224 */ /* 0x000fe400078e023b */
[----:B------:R-:W-:-:S04]  /*14f0*/  IMAD.HI.U32 R9, R7, R54, RZ ;  /* 0x0000003607097227 */ /* 0x000fc800078e00ff */
[----:B------:R-:W-:Y:S02]  /*1500*/  IMAD R50, R6, R13, R50 ;  /* 0x0000000d06327224 */ /* 0x000fe400078e0232 */
[----:B------:R-:W-:Y:S02]  /*1510*/  IMAD.MOV R11, RZ, RZ, -R11 ;  /* 0x000000ffff0b7224 */ /* 0x000fe400078e0a0b */
[----:B------:R-:W-:-:S04]  /*1520*/  IMAD.HI.U32 R13, R7, R45, RZ ;  /* 0x0000002d070d7227 */ /* 0x000fc800078e00ff */
[----:B------:R-:W-:Y:S02]  /*1530*/  IMAD.MOV R0, RZ, RZ, -R0 ;  /* 0x000000ffff007224 */ /* 0x000fe400078e0a00 */
[----:B------:R-:W-:Y:S02]  /*1540*/  IMAD.MOV R9, RZ, RZ, -R9 ;  /* 0x000000ffff097224 */ /* 0x000fe400078e0a09 */
[----:B------:R-:W-:Y:S02]  /*1550*/  IMAD R62, R6, R11, R62 ;  /* 0x0000000b063e7224 */ /* 0x000fe400078e023e */
[----:B------:R-:W-:Y:S02]  /*1560*/  IMAD.MOV R13, RZ, RZ, -R13 ;  /* 0x000000ffff0d7224 */ /* 0x000fe400078e0a0d */
[----:B------:R-:W-:Y:S02]  /*1570*/  IMAD R0, R4, R0, R5 ;  /* 0x0000000004007224 */ /* 0x000fe400078e0205 */
[----:B------:R-:W-:-:S03]  /*1580*/  IMAD.HI.U32 R11, R7, R57, RZ ;  /* 0x00000039070b7227 */ /* 0x000fc600078e00ff */
[----:B------:R-:W-:Y:S01]  /*1590*/  ISETP.GT.U32.AND P0, PT, R4, R0, PT ;  /* 0x000000000400720c */ /* 0x000fe20003f04070 */
[----:B------:R-:W-:Y:S02]  /*15a0*/  VIADD R14, R68, 0x23 ;  /* 0x00000023440e7836 */ /* 0x000fe40000000000 */
[C---:B------:R-:W-:Y:S02]  /*15b0*/  IMAD R54, R6.reuse, R9, R54 ;  /* 0x0000000906367224 */ /* 0x040fe400078e0236 */
[----:B------:R-:W-:Y:S01]  /*15c0*/  IMAD.HI.U32 R9, R7, R49, RZ ;  /* 0x0000003107097227 */ /* 0x000fe200078e00ff */
[----:B------:R0:W-:Y:S01]  /*15d0*/  STL [R1+0x7ec], R14 ;  /* 0x0007ec0e01007387 */ /* 0x0001e20000100800 */
[----:B------:R-:W-:Y:S02]  /*15e0*/  IABS R35, R14 ;  /* 0x0000000e00237213 */ /* 0x000fe40000000000 */
[----:B------:R-:W-:Y:S02]  /*15f0*/  IMAD R45, R6, R13, R45 ;  /* 0x0000000d062d7224 */ /* 0x000fe400078e022d */
[----:B------:R-:W-:-:S02]  /*1600*/  VIADD R20, R68, 0x24 ;  /* 0x0000002444147836 */ /* 0x000fc40000000000 */
[----:B------:R-:W-:Y:S02]  /*1610*/  IMAD.MOV R11, RZ, RZ, -R11 ;  /* 0x000000ffff0b7224 */ /* 0x000fe400078e0a0b */
[C---:B------:R-:W-:Y:S01]  /*1620*/  IMAD.HI.U32 R13, R7.reuse, R40, RZ ;  /* 0x00000028070d7227 */ /* 0x040fe200078e00ff */
[----:B------:R-:W-:Y:S01]  /*1630*/  STL [R1+0x7f4], R20 ;  /* 0x0007f41401007387 */ /* 0x000fe20000100800 */
[----:B------:R-:W-:Y:S02]  /*1640*/  IABS R34, R20 ;  /* 0x0000001400227213 */ /* 0x000fe40000000000 */
[C---:B------:R-:W-:Y:S02]  /*1650*/  VIADD R19, R68.reuse, 0x25 ;  /* 0x0000002544137836 */ /* 0x040fe40000000000 */
[C---:B------:R-:W-:Y:S02]  /*1660*/  VIADD R18, R68.reuse, 0x26 ;  /* 0x0000002644127836 */ /* 0x040fe40000000000 */
[----:B0-----:R-:W-:Y:S01]  /*1670*/  VIADD R14, R68, 0x27 ;  /* 0x00000027440e7836 */ /* 0x001fe20000000000 */
[----:B------:R-:W-:Y:S01]  /*1680*/  STL [R1+0x7e8], R19 ;  /* 0x0007e81301007387 */ /* 0x000fe20000100800 */
[----:B------:R-:W-:Y:S01]  /*1690*/  IMAD.MOV R9, RZ, RZ, -R9 ;  /* 0x000000ffff097224 */ /* 0x000fe200078e0a09 */
[----:B------:R-:W-:Y:S01]  /*16a0*/  IABS R32, R18 ;  /* 0x0000001200207213 */ /* 0x000fe20000000000 */
[----:B------:R-:W-:Y:S01]  /*16b0*/  IMAD R57, R6, R11, R57 ;  /* 0x0000000b06397224 */ /* 0x000fe200078e0239 */
[----:B------:R-:W-:Y:S01]  /*16c0*/  STL [R1+0x7e4], R18 ;  /* 0x0007e41201007387 */ /* 0x000fe20000100800 */
[----:B------:R-:W-:Y:S01]  /*16d0*/  IMAD.MOV R13, RZ, RZ, -R13 ;  /* 0x000000ffff0d7224 */ /* 0x000fe200078e0a0d */
[----:B------:R-:W-:Y:S01]  /*16e0*/  IABS R31, R14 ;  /* 0x0000000e001f7213 */ /* 0x000fe20000000000 */
[----:B------:R-:W-:Y:S01]  /*16f0*/  IMAD.HI.U32 R11, R7, R52, RZ ;  /* 0x00000034070b7227 */ /* 0x000fe200078e00ff */
[----:B------:R0:W-:Y:S01]  /*1700*/  STL [R1+0x7d0], R14 ;  /* 0x0007d00e01007387 */ /* 0x0001e20000100800 */
[----:B------:R-:W-:-:S02]  /*1710*/  IABS R33, R19 ;  /* 0x0000001300217213 */ /* 0x000fc40000000000 */
[----:B------:R-:W-:Y:S01]  /*1720*/  IMAD R49, R6, R9, R49 ;  /* 0x0000000906317224 */ /* 0x000fe200078e0231 */
[----:B------:R-:W-:Y:S01]  /*1730*/  STL [R1+0x6f8], R12 ;  /* 0x0006f80c01007387 */ /* 0x000fe20000100800 */
[----:B------:R-:W-:-:S04]  /*1740*/  IMAD.HI.U32 R9, R7, R44, RZ ;  /* 0x0000002c07097227 */ /* 0x000fc800078e00ff */
[C---:B------:R-:W-:Y:S01]  /*1750*/  IMAD.HI.U32 R10, R7.reuse, R43, RZ ;  /* 0x0000002b070a7227 */ /* 0x040fe200078e00ff */
[----:B0-----:R-:W0:Y:S03]  /*1760*/  LDC R14, c[0x0][0x3a0] ;  /* 0x0000e800ff0e7b82 */ /* 0x001e260000000800 */
[----:B------:R-:W-:Y:S02]  /*1770*/  IMAD R40, R6, R13, R40 ;  /* 0x0000000d06287224 */ /* 0x000fe400078e0228 */
[----:B------:R-:W-:Y:S02]  /*1780*/  IMAD.MOV R11, RZ, RZ, -R11 ;  /* 0x000000ffff0b7224 */ /* 0x000fe400078e0a0b */
[----:B------:R-:W-:-:S04]  /*1790*/  IMAD.HI.U32 R13, R7, R35, RZ ;  /* 0x00000023070d7227 */ /* 0x000fc800078e00ff */
[----:B------:R-:W-:Y:S02]  /*17a0*/  IMAD.MOV R9, RZ, RZ, -R9 ;  /* 0x000000ffff097224 */ /* 0x000fe400078e0a09 */
[----:B------:R-:W-:Y:S02]  /*17b0*/  IMAD.MOV R10, RZ, RZ, -R10 ;  /* 0x000000ffff0a7224 */ /* 0x000fe400078e0a0a */
[----:B------:R-:W-:Y:S02]  /*17c0*/  IMAD R52, R6, R11, R52 ;  /* 0x0000000b06347224 */ /* 0x000fe400078e0234 */
[----:B------:R-:W-:Y:S02]  /*17d0*/  IMAD.MOV R13, RZ, RZ, -R13 ;  /* 0x000000ffff0d7224 */ /* 0x000fe400078e0a0d */
[----:B------:R-:W-:Y:S02]  /*17e0*/  @!P0 IMAD.IADD R0, R0, 0x1, -R4 ;  /* 0x0000000100008824 */ /* 0x000fe400078e0a04 */
[----:B------:R-:W-:-:S03]  /*17f0*/  IMAD.HI.U32 R11, R7, R47, RZ ;  /* 0x0000002f070b7227 */ /* 0x000fc600078e00ff */
[----:B------:R-:W-:Y:S01]  /*1800*/  ISETP.GT.U32.AND P0, PT, R4, R0, PT ;  /* 0x000000000400720c */ /* 0x000fe20003f04070 */
[C---:B------:R-:W-:Y:S02]  /*1810*/  IMAD R44, R6.reuse, R9, R44 ;  /* 0x00000009062c7224 */ /* 0x040fe400078e022c */
[----:B------:R-:W-:Y:S02]  /*1820*/  IMAD R43, R6, R10, R43 ;  /* 0x0000000a062b7224 */ /* 0x000fe400078e022b */
[----:B------:R-:W-:-:S04]  /*1830*/  IMAD.HI.U32 R9, R7, R39, RZ ;  /* 0x0000002707097227 */ /* 0x000fc800078e00ff */
[----:B------:R-:W-:-:S04]  /*1840*/  IMAD.HI.U32 R10, R7, R38, RZ ;  /* 0x00000026070a7227 */ /* 0x000fc800078e00ff */
[----:B------:R-:W-:Y:S02]  /*1850*/  IMAD R35, R6, R13, R35 ;  /* 0x0000000d06237224 */ /* 0x000fe400078e0223 */
[----:B------:R-:W-:Y:S02]  /*1860*/  IMAD.MOV R11, RZ, RZ, -R11 ;  /* 0x000000ffff0b7224 */ /* 0x000fe400078e0a0b */
[----:B------:R-:W-:Y:S02]  /*1870*/  VIADD R13, R68, 0x2c ;  /* 0x0000002c440d7836 */ /* 0x000fe40000000000 */
[----:B------:R-:W-:Y:S02]  /*1880*/  IMAD.MOV R9, RZ, RZ, -R9 ;  /* 0x000000ffff097224 */ /* 0x000fe400078e0a09 */
[----:B------:R-:W-:Y:S01]  /*1890*/  IMAD.MOV R15, RZ, RZ, -R10 ;  /* 0x000000ffff0f7224 */ /* 0x000fe200078e0a0a */
[----:B------:R-:W-:Y:S01]  /*18a0*/  IABS R26, R13 ;  /* 0x0000000d001a7213 */ /* 0x000fe20000000000 */
[----:B------:R-:W-:-:S02]  /*18b0*/  IMAD R47, R6, R11, R47 ;  /* 0x0000000b062f7224 */ /* 0x000fc400078e022f */
[----:B------:R-:W-:-:S04]  /*18c0*/  IMAD.HI.U32 R11, R7, R42, RZ ;  /* 0x0000002a070b7227 */ /* 0x000fc800078e00ff */
[----:B------:R-:W-:Y:S02]  /*18d0*/  VIADD R19, R68, 0x28 ;  /* 0x0000002844137836 */ /* 0x000fe40000000000 */
[----:B------:R-:W-:Y:S02]  /*18e0*/  IMAD R36, R6, R17, R36 ;  /* 0x0000001106247224 */ /* 0x000fe400078e0224 */
[----:B------:R-:W-:Y:S01]  /*18f0*/  VIADD R18, R68, 0x29 ;  /* 0x0000002944127836 */ /* 0x000fe20000000000 */
[----:B------:R-:W-:Y:S01]  /*1900*/  STL [R1+0x7cc], R19 ;  /* 0x0007cc1301007387 */ /* 0x000fe20000100800 */
[C---:B------:R-:W-:Y:S01]  /*1910*/  IMAD R39, R6.reuse, R9, R39 ;  /* 0x0000000906277224 */ /* 0x040fe200078e0227 */
[----:B------:R-:W-:Y:S01]  /*1920*/  IABS R30, R19 ;  /* 0x00000013001e7213 */ /* 0x000fe20000000000 */
[----:B------:R-:W-:Y:S01]  /*1930*/  IMAD R38, R6, R15, R38 ;  /* 0x0000000f06267224 */ /* 0x000fe200078e0226 */
[----:B------:R-:W-:Y:S01]  /*1940*/  STL [R1+0x7b8], R18 ;  /* 0x0007b81201007387 */ /* 0x000fe20000100800 */
[----:B------:R-:W-:Y:S01]  /*1950*/  VIADD R17, R68, 0x2a ;  /* 0x0000002a44117836 */ /* 0x000fe20000000000 */
[----:B------:R-:W-:Y:S01]  /*1960*/  IABS R29, R18 ;  /* 0x00000012001d7213 */ /* 0x000fe20000000000 */
[----:B------:R-:W-:-:S03]  /*1970*/  IMAD.HI.U32 R9, R7, R32, RZ ;  /* 0x0000002007097227 */ /* 0x000fc600078e00ff */
[----:B------:R-:W-:Y:S01]  /*1980*/  STL [R1+0x7b4], R17 ;  /* 0x0007b41101007387 */ /* 0x000fe20000100800 */
[----:B------:R-:W-:Y:S01]  /*1990*/  VIADD R15, R68, 0x2b ;  /* 0x0000002b440f7836 */ /* 0x000fe20000000000 */
[----:B------:R-:W-:Y:S01]  /*19a0*/  IABS R28, R17 ;  /* 0x00000011001c7213 */ /* 0x000fe20000000000 */
[----:B------:R-:W-:Y:S02]  /*19b0*/  IMAD.MOV R11, RZ, RZ, -R11 ;  /* 0x000000ffff0b7224 */ /* 0x000fe400078e0a0b */
[----:B------:R-:W-:Y:S01]  /*19c0*/  IMAD.HI.U32 R5, R7, R26, RZ ;  /* 0x0000001a07057227 */ /* 0x000fe200078e00ff */
[----:B------:R1:W-:Y:S01]  /*19d0*/  STL [R1+0x7a0], R15 ;  /* 0x0007a00f01007387 */ /* 0x0003e20000100800 */
[----:B------:R-:W-:Y:S02]  /*19e0*/  IABS R27, R15 ;  /* 0x0000000f001b7213 */ /* 0x000fe40000000000 */
[----:B------:R-:W-:Y:S01]  /*19f0*/  IMAD.MOV R9, RZ, RZ, -R9 ;  /* 0x000000ffff097224 */ /* 0x000fe200078e0a09 */
[----:B------:R3:W-:Y:S01]  /*1a00*/  STL [R1+0x79c], R13 ;  /* 0x00079c0d01007387 */ /* 0x0007e20000100800 */
[----:B------:R-:W-:-:S02]  /*1a10*/  IMAD R42, R6, R11, R42 ;  /* 0x0000000b062a7224 */ /* 0x000fc400078e022a */
[----:B------:R-:W-:-:S04]  /*1a20*/  IMAD.HI.U32 R8, R7, R31, RZ ;  /* 0x0000001f07087227 */ /* 0x000fc800078e00ff */
[----:B------:R-:W-:Y:S01]  /*1a30*/  @!P0 IMAD.IADD R0, R0, 0x1, -R4 ;  /* 0x0000000100008824 */ /* 0x000fe200078e0a04 */
[----:B------:R-:W-:Y:S01]  /*1a40*/  ISETP.NE.AND P0, PT, R2, RZ, PT ;  /* 0x000000ff0200720c */ /* 0x000fe20003f05270 */
[----:B------:R-:W-:-:S04]  /*1a50*/  IMAD.HI.U32 R11, R7, R37, RZ ;  /* 0x00000025070b7227 */ /* 0x000fc800078e00ff */
[----:B------:R-:W-:Y:S02]  /*1a60*/  IMAD.MOV R5, RZ, RZ, -R5 ;  /* 0x000000ffff057224 */ /* 0x000fe400078e0a05 */
[----:B0-----:R-:W-:Y:S02]  /*1a70*/  VIADD R4, R14, 0xfffffff7 ;  /* 0xfffffff70e047836 */ /* 0x001fe40000000000 */
[C---:B-1----:R-:W-:Y:S02]  /*1a80*/  VIADD R15, R68.reuse, 0x2d ;  /* 0x0000002d440f7836 */ /* 0x042fe40000000000 */
[----:B---3--:R-:W-:Y:S01]  /*1a90*/  VIADD R13, R68, 0x2e ;  /* 0x0000002e440d7836 */ /* 0x008fe20000000000 */
[----:B------:R-:W-:Y:S01]  /*1aa0*/  ISETP.GE.U32.AND P1, PT, R4, 0x7fffff78, PT ;  /* 0x7fffff780400780c */ /* 0x000fe20003f26070 */
[----:B------:R-:W-:Y:S01]  /*1ab0*/  IMAD R32, R6, R9, R32 ;  /* 0x0000000906207224 */ /* 0x000fe200078e0220 */
[----:B------:R0:W-:Y:S01]  /*1ac0*/  STL [R1+0x788], R15 ;  /* 0x0007880f01007387 */ /* 0x0001e20000100800 */
[----:B------:R-:W-:Y:S01]  /*1ad0*/  IMAD.HI.U32 R10, R7, R33, RZ ;  /* 0x00000021070a7227 */ /* 0x000fe200078e00ff */
[----:B------:R-:W-:-:S02]  /*1ae0*/  IABS R24, R13 ;  /* 0x0000000d00187213 */ /* 0x000fc40000000000 */
[----:B------:R0:W-:Y:S01]  /*1af0*/  STL [R1+0x784], R13 ;  /* 0x0007840d01007387 */ /* 0x0001e20000100800 */
[----:B------:R-:W-:Y:S01]  /*1b00*/  IMAD.MOV R8, RZ, RZ, -R8 ;  /* 0x000000ffff087224 */ /* 0x000fe200078e0a08 */
[----:B------:R-:W-:Y:S01]  /*1b10*/  IABS R25, R15 ;  /* 0x0000000f00197213 */ /* 0x000fe20000000000 */
[----:B------:R-:W-:-:S04]  /*1b20*/  IMAD.HI.U32 R9, R7, R28, RZ ;  /* 0x0000001c07097227 */ /* 0x000fc800078e00ff */
[----:B------:R-:W-:Y:S02]  /*1b30*/  IMAD.MOV R11, RZ, RZ, -R11 ;  /* 0x000000ffff0b7224 */ /* 0x000fe400078e0a0b */
[C---:B------:R-:W-:Y:S02]  /*1b40*/  IMAD R26, R6.reuse, R5, R26 ;  /* 0x00000005061a7224 */ /* 0x040fe400078e021a */
[----:B------:R-:W1:Y:S01]  /*1b50*/  LDC.64 R4, c[0x0][0x3a8] ;  /* 0x0000ea00ff047b82 */ /* 0x000e620000000a00 */
[----:B------:R-:W-:Y:S02]  /*1b60*/  IMAD.MOV R10, RZ, RZ, -R10 ;  /* 0x000000ffff0a7224 */ /* 0x000fe400078e0a0a */
[C---:B------:R-:W-:Y:S02]  /*1b70*/  IMAD R31, R6.reuse, R8, R31 ;  /* 0x00000008061f7224 */ /* 0x040fe400078e021f */
[----:B------:R-:W-:Y:S02]  /*1b80*/  IMAD.MOV R9, RZ, RZ, -R9 ;  /* 0x000000ffff097224 */ /* 0x000fe400078e0a09 */
[----:B------:R-:W-:-:S02]  /*1b90*/  IMAD R37, R6, R11, R37 ;  /* 0x0000000b06257224 */ /* 0x000fc400078e0225 */
[----:B------:R-:W-:-:S04]  /*1ba0*/  IMAD.HI.U32 R8, R7, R27, RZ ;  /* 0x0000001b07087227 */ /* 0x000fc800078e00ff */
[----:B------:R-:W-:-:S04]  /*1bb0*/  IMAD.HI.U32 R11, R7, R34, RZ ;  /* 0x00000022070b7227 */ /* 0x000fc800078e00ff */
[C---:B------:R-:W-:Y:S02]  /*1bc0*/  IMAD R33, R6.reuse, R10, R33 ;  /* 0x0000000a06217224 */ /* 0x040fe400078e0221 */
[----:B------:R-:W-:Y:S02]  /*1bd0*/  IMAD R28, R6, R9, R28 ;  /* 0x00000009061c7224 */ /* 0x000fe400078e021c */
[----:B------:R-:W-:-:S04]  /*1be0*/  IMAD.HI.U32 R10, R7, R29, RZ ;  /* 0x0000001d070a7227 */ /* 0x000fc800078e00ff */
[----:B------:R-:W-:Y:S02]  /*1bf0*/  IMAD.MOV R8, RZ, RZ, -R8 ;  /* 0x000000ffff087224 */ /* 0x000fe400078e0a08 */
[----:B------:R-:W-:Y:S02]  /*1c00*/  VIADD R9, R14, 0xffffffff ;  /* 0xffffffff0e097836 */ /* 0x000fe40000000000 */
[----:B------:R-:W-:Y:S02]  /*1c10*/  IMAD.MOV R11, RZ, RZ, -R11 ;  /* 0x000000ffff0b7224 */ /* 0x000fe400078e0a0b */
[----:B------:R-:W-:Y:S01]  /*1c20*/  IMAD.MOV R10, RZ, RZ, -R10 ;  /* 0x000000ffff0a7224 */ /* 0x000fe200078e0a0a */
[----:B------:R-:W-:Y:S01]  /*1c30*/  ISETP.GE.U32.AND P5, PT, R9, 0x7fffff80, PT ;  /* 0x7fffff800900780c */ /* 0x000fe20003fa6070 */
[C---:B------:R-:W-:Y:S02]  /*1c40*/  IMAD R27, R6.reuse, R8, R27 ;  /* 0x00000008061b7224 */ /* 0x040fe400078e021b */
[----:B------:R-:W-:-:S02]  /*1c50*/  IMAD R34, R6, R11, R34 ;  /* 0x0000000b06227224 */ /* 0x000fc400078e0222 */
[----:B------:R-:W-:-:S04]  /*1c60*/  IMAD.HI.U32 R8, R7, R24, RZ ;  /* 0x0000001807087227 */ /* 0x000fc800078e00ff */
[----:B------:R-:W-:-:S04]  /*1c70*/  IMAD.HI.U32 R11, R7, R30, RZ ;  /* 0x0000001e070b7227 */ /* 0x000fc800078e00ff */
[----:B------:R-:W-:-:S04]  /*1c80*/  IMAD.HI.U32 R9, R7, R25, RZ ;  /* 0x0000001907097227 */ /* 0x000fc800078e00ff */
[----:B------:R-:W-:Y:S02]  /*1c90*/  IMAD R29, R6, R10, R29 ;  /* 0x0000000a061d7224 */ /* 0x000fe400078e021d */
[----:B------:R-:W-:Y:S02]  /*1ca0*/  VIADD R10, R14, 0xffffffef ;  /* 0xffffffef0e0a7836 */ /* 0x000fe40000000000 */
[----:B------:R-:W-:Y:S02]  /*1cb0*/  IMAD.MOV R8, RZ, RZ, -R8 ;  /* 0x000000ffff087224 */ /* 0x000fe400078e0a08 */
[----:B------:R-:W-:Y:S01]  /*1cc0*/  IMAD.MOV R11, RZ, RZ, -R11 ;  /* 0x000000ffff0b7224 */ /* 0x000fe200078e0a0b */
[----:B------:R-:W-:Y:S01]  /*1cd0*/  ISETP.GE.U32.AND P4, PT, R10, 0x7fffff70, PT ;  /* 0x7fffff700a00780c */ /* 0x000fe20003f86070 */
[----:B------:R-:W-:Y:S02]  /*1ce0*/  IMAD.MOV R9, RZ, RZ, -R9 ;  /* 0x000000ffff097224 */ /* 0x000fe400078e0a09 */
[----:B------:R-:W-:Y:S01]  /*1cf0*/  @!P2 IMAD.MOV R0, RZ, RZ, -R0 ;  /* 0x000000ffff00a224 */ /* 0x000fe200078e0a00 */
[----:B------:R-:W-:Y:S01]  /*1d00*/  @!P0 LOP3.LUT R0, RZ, R2, RZ, 0x33, !PT ;  /* 0x00000002ff008212 */ /* 0x000fe200078e33ff */
[----:B------:R-:W-:-:S02]  /*1d10*/  IMAD R24, R6, R8, R24 ;  /* 0x0000000806187224 */ /* 0x000fc400078e0218 */
[C---:B------:R-:W-:Y:S02]  /*1d20*/  IMAD R30, R6.reuse, R11, R30 ;  /* 0x0000000b061e7224 */ /* 0x040fe400078e021e */
[----:B------:R-:W-:Y:S02]  /*1d30*/  IMAD R25, R6, R9, R25 ;  /* 0x0000000906197224 */ /* 0x000fe400078e0219 */
[----:B------:R-:W-:Y:S01]  /*1d40*/  VIADD R8, R14, 0xffffffe7 ;  /* 0xffffffe70e087836 */ /* 0x000fe20000000000 */
[----:B012-4-:R-:W-:Y:S06]  /*1d50*/  BRA.U UP0, `(.L_x_5) ;  /* 0x0000000100187547 */ /* 0x017fec000b800000 */
[----:B------:R-:W-:Y:S01]  /*1d60*/  ELECT P0, URZ, PT ;  /* 0x0000000000ff782f */ /* 0x000fe20003800000 */
[----:B------:R-:W-:Y:S01]  /*1d70*/  IMAD.MOV.U32 R2, RZ, RZ, 0x1 ;  /* 0x00000001ff027424 */ /* 0x000fe200078e00ff */
[----:B------:R-:W-:Y:S01]  /*1d80*/  UMOV UR6, 0x40 ;  /* 0x0000004000067882 */ /* 0x000fe20000000000 */
[----:B------:R-:W-:Y:S01]  /*1d90*/  UVIRTCOUNT.DEALLOC.SMPOOL 0x80 ;  /* 0x000000800000784c */ /* 0x000fe20000000000 */
[----:B------:R-:W-:-:S09]  /*1da0*/  ULEA UR6, UR5, UR6, 0x18 ;  /* 0x0000000605067291 */ /* 0x000fd2000f8ec0ff */
[----:B------:R0:W-:Y:S03]  /*1db0*/  @P0 STS.U8 [UR6], R2 ;  /* 0x00000002ff000988 */ /* 0x0001e60008000006 */
.L_x_5:
[----:B------:R-:W-:Y:S01]  /*1dc0*/  UIADD3 UR10, UPT, UPT, UR8, UR4, URZ ;  /* 0x00000004080a7290 */ /* 0x000fe2000fffe0ff */
[----:B0-----:R-:W-:Y:S01]  /*1dd0*/  IMAD R2, R0, UR16, RZ ;  /* 0x0000001000027c24 */ /* 0x001fe2000f8e02ff */
[----:B------:R-:W-:Y:S01]  /*1de0*/  VOTEU.ALL UP1, P3 ;  /* 0x0000000000ff7886 */ /* 0x000fe20001820000 */
[----:B------:R-:W-:Y:S01]  /*1df0*/  UIADD3 UR6, UPT, UPT, UR9, 0xc000, URZ ;  /* 0x0000c00009067890 */ /* 0x000fe2000fffe0ff */
[----:B------:R-:W-:Y:S01]  /*1e00*/  ISETP.GE.U32.AND P0, PT, R8, 0x7fffff68, PT ;  /* 0x7fffff680800780c */ /* 0x000fe20003f06070 */
[----:B------:R-:W-:Y:S01]  /*1e10*/  VOTEU.ALL UP2, P3 ;  /* 0x0000000000ff7886 */ /* 0x000fe20001840000 */
[----:B------:R-:W-:Y:S01]  /*1e20*/  IADD3 R0, P6, PT, R2, UR12, RZ ;  /* 0x0000000c02007c10 */ /* 0x000fe2000ffde0ff */
[----:B------:R-:W-:Y:S01]  /*1e30*/  VIADD R8, R14, 0xffffffdf ;  /* 0xffffffdf0e087836 */ /* 0x000fe20000000000 */
[----:B------:R-:W-:-:S04]  /*1e40*/  @!UP1 UIADD3 UR4, UPT, UPT, -UR7, 0x100000, URZ ;  /* 0x0010000007049890 */ /* 0x000fc8000fffe1ff */
[----:B------:R-:W-:Y:S02]  /*1e50*/  @!UP1 USHF.L.U32 UR5, UR4, 0xb, URZ ;  /* 0x0000000b04059899 */ /* 0x000fe400080006ff */
[----:B------:R-:W-:Y:S01]  /*1e60*/  @!UP1 USHF.L.U32 UR4, UR4, 0x1, URZ ;  /* 0x0000000104049899 */ /* 0x000fe200080006ff */
[----:B------:R-:W-:Y:S01]  /*1e70*/  STTM.x64 tmem[UR10], RZ ;  /* 0x000000ff000079ed */ /* 0x000fe2000834000a */
[----:B------:R-:W0:Y:S02]  /*1e80*/  FENCE.VIEW.ASYNC.T ;  /* 0x00000000000073c6 */ /* 0x000e240000000200 */
[----:B0-----:R-:W-:Y:S01]  /*1e90*/  BAR.SYNC.DEFER_BLOCKING 0x0 ;  /* 0x0000000000007b1d */ /* 0x001fe20000010000 */
[----:B------:R-:W-:Y:S01]  /*1ea0*/  LEA.HI.X.SX32 R2, R2, UR13, 0x1, P6 ;  /* 0x0000000d02027c11 */ /* 0x000fe2000b0f0eff */
[----:B------:R-:W-:Y:S01]  /*1eb0*/  IMAD.SHL.U32 R10, R4, 0x8, RZ ;  /* 0x00000008040a7824 */ /* 0x000fe200078e00ff */
[----:B------:R-:W-:Y:S01]  /*1ec0*/  ISETP.GE.U32.AND P2, PT, R8, 0x7fffff60, PT ;  /* 0x7fffff600800780c */ /* 0x000fe20003f46070 */
[----:B------:R-:W-:-:S02]  /*1ed0*/  @!P5 IMAD.MOV.U32 R8, RZ, RZ, R0 ;  /* 0x000000ffff08d224 */ /* 0x000fc400078e0000 */
[----:B------:R-:W-:Y:S01]  /*1ee0*/  @!P5 IMAD.MOV.U32 R9, RZ, RZ, R2 ;  /* 0x000000ffff09d224 */ /* 0x000fe200078e0002 */
[----:B------:R0:W-:Y:S01]  /*1ef0*/  STL [R1+0x9dc], R91 ;  /* 0x0009dc5b01007387 */ /* 0x0001e20000100800 */
[----:B------:R-:W-:Y:S01]  /*1f00*/  PRMT R12, RZ, 0x7610, R12 ;  /* 0x00007610ff0c7816 */ /* 0x000fe2000000000c */
[----:B------:R-:W-:Y:S01]  /*1f10*/  VIADD R11, R14, 0xffffffd7 ;  /* 0xffffffd70e0b7836 */ /* 0x000fe20000000000 */
[----:B------:R-:W-:Y:S01]  /*1f20*/  PRMT R86, RZ, 0x7610, R86 ;  /* 0x00007610ff567816 */ /* 0x000fe20000000056 */
[----:B------:R-:W-:Y:S01]  /*1f30*/  STL [R1+0x9d8], R89 ;  /* 0x0009d85901007387 */ /* 0x000fe20000100800 */
[----:B------:R-:W-:Y:S01]  /*1f40*/  PRMT R84, RZ, 0x7610, R84 ;  /* 0x00007610ff547816 */ /* 0x000fe20000000054 */
[----:B------:R-:W1:Y:S02]  /*1f50*/  LDCU UR13, c[0x0][0x3b0] ;  /* 0x00007600ff0d77ac */ /* 0x000e640008000800 */
[----:B------:R-:W-:Y:S01]  /*1f60*/  STL [R1+0x9d4], R90 ;  /* 0x0009d45a01007387 */ /* 0x000fe20000100800 */
[----:B0-----:R-:W-:Y:S01]  /*1f70*/  PRMT R91, RZ, 0x7610, R91 ;  /* 0x00007610ff5b7816 */ /* 0x001fe2000000005b */
[----:B------:R-:W0:Y:S02]  /*1f80*/  LDCU UR20, c[0x0][0x3b0] ;  /* 0x00007600ff1477ac */ /* 0x000e240008000800 */
[----:B------:R2:W-:Y:S01]  /*1f90*/  STL [R1+0x9d0], R88 ;  /* 0x0009d05801007387 */ /* 0x0005e20000100800 */
[----:B------:R-:W-:-:S02]  /*1fa0*/  PRMT R82, RZ, 0x7610, R82 ;  /* 0x00007610ff527816 */ /* 0x000fc40000000052 */
[----:B------:R-:W-:Y:S01]  /*1fb0*/  PRMT R73, RZ, 0x7610, R73 ;  /* 0x00007610ff497816 */ /* 0x000fe20000000049 */
[----:B------:R-:W3:Y:S02]  /*1fc0*/  FENCE.VIEW.ASYNC.S ;  /* 0x00000000000073c6 */ /* 0x000ee40000000000 */
[----:B---3--:R3:W4:Y:S02]  /*1fd0*/  @!UP2 SYNCS.EXCH.64 URZ, [UR6], UR4 ;  /* 0x0000000406ffa5b2 */ /* 0x0087240008000100 */
[----:B----4-:R-:W-:Y:S01]  /*1fe0*/  BAR.SYNC.DEFER_BLOCKING 0x0 ;  /* 0x0000000000007b1d */ /* 0x010fe20000010000 */
[----:B------:R-:W-:Y:S02]  /*1ff0*/  PRMT R72, RZ, 0x7610, R72 ;  /* 0x00007610ff487816 */ /* 0x000fe40000000048 */
[----:B------:R-:W-:Y:S02]  /*2000*/  PRMT R23, RZ, 0x7610, R23 ;  /* 0x00007610ff177816 */ /* 0x000fe40000000017 */
[----:B------:R-:W-:Y:S01]  /*2010*/  PRMT R22, RZ, 0x7610, R22 ;  /* 0x00007610ff167816 */ /* 0x000fe20000000016 */
[----:B------:R-:W4:Y:S01]  /*2020*/  LDCU UR23, c[0x0][0x3b0] ;  /* 0x00007600ff1777ac */ /* 0x000f220008000800 */
[----:B------:R-:W-:Y:S01]  /*2030*/  STL [R1+0x9cc], R87 ;  /* 0x0009cc5701007387 */ /* 0x000fe20000100800 */
[----:B------:R-:W-:Y:S01]  /*2040*/  PRMT R21, RZ, 0x7610, R21 ;  /* 0x00007610ff157816 */ /* 0x000fe20000000015 */
[----:B------:R-:W0:Y:S02]  /*2050*/  LDCU UR26, c[0x0][0x3b0] ;  /* 0x00007600ff1a77ac */ /* 0x000e240008000800 */
        /* <DEDUP_REMOVED lines=9> */
[----:B------:R0:W3:Y:S01]  /*20f0*/  @!P5 LDG.E.U8 R91, desc[UR18][R8.64] ;  /* 0x00000012085bd981 */ /* 0x0000e2000c1e1100 */
        /* <DEDUP_REMOVED lines=18> */
[----:B------:R-:W0:Y:S03]  /*2220*/  LDCU UR25, c[0x0][0x3b0] ;  /* 0x00007600ff1977ac */ /* 0x000e260008000800 */
        /* <DEDUP_REMOVED lines=64> */
[----:B------:R-:W-:Y:S04]  /*2630*/  STL [R1+0x924], R41 ;  /* 0x0009242901007387 */ /* 0x000fe80000100800 */
        /* <DEDUP_REMOVED lines=11> */
[----:B------:R-:W-:Y:S01]  /*26f0*/  STL [R1+0x8f4], R29 ;  /* 0x0008f41d01007387 */ /* 0x000fe20000100800 */
[----:B0-----:R-:W-:-:S03]  /*2700*/  IADD3 R9, P6, PT, R10, R0, RZ ;  /* 0x000000000a097210 */ /* 0x001fc60007fde0ff */
[----:B------:R-:W-:Y:S04]  /*2710*/  STL [R1+0x8f0], R28 ;  /* 0x0008f01c01007387 */ /* 0x000fe80000100800 */
[----:B------:R-:W-:Y:S04]  /*2720*/  STL [R1+0x8ec], R27 ;  /* 0x0008ec1b01007387 */ /* 0x000fe80000100800 */
[----:B------:R-:W-:Y:S01]  /*2730*/  STL [R1+0x8e8], R26 ;  /* 0x0008e81a01007387 */ /* 0x000fe20000100800 */
[----:B------:R-:W-:-:S03]  /*2740*/  IMAD.SHL.U32 R8, R4, 0x10, RZ ;  /* 0x0000001004087824 */ /* 0x000fc600078e00ff */
[----:B------:R-:W-:Y:S04]  /*2750*/  STL [R1+0x8e4], R25 ;  /* 0x0008e41901007387 */ /* 0x000fe80000100800 */
[----:B------:R-:W-:Y:S04]  /*2760*/  STL [R1+0x8e0], R24 ;  /* 0x0008e01801007387 */ /* 0x000fe80000100800 */
[----:B------:R-:W-:Y:S04]  /*2770*/  STL [R1+0x8dc], R74 ;  /* 0x0008dc4a01007387 */ /* 0x000fe80000100800 */
[----:B------:R-:W-:Y:S04]  /*2780*/  STL [R1+0x888], R3 ;  /* 0x0008880301007387 */ /* 0x000fe80000100800 */
[----:B------:R-:W-:Y:S04]  /*2790*/  STL [R1+0x884], R5 ;  /* 0x0008840501007387 */ /* 0x000fe80000100800 */
[----:B------:R-:W-:Y:S01]  /*27a0*/  STL [R1+0x74], R9 ;  /* 0x0000740901007387 */ /* 0x000fe20000100800 */
[----:B--2---:R-:W-:-:S03]  /*27b0*/  PRMT R88, RZ, 0x7610, R88 ;  /* 0x00007610ff587816 */ /* 0x004fc60000000058 */
[----:B---3--:R0:W-:Y:S02]  /*27c0*/  STL [R1+0x1a8], R91 ;  /* 0x0001a85b01007387 */ /* 0x0081e40000100800 */
[----:B0-----:R-:W-:Y:S02]  /*27d0*/  LEA.HI.X.SX32 R91, R10, R2, 0x1, P6 ;  /* 0x000000020a5b7211 */ /* 0x001fe400030f0eff */
[----:B------:R-:W-:-:S04]  /*27e0*/  IADD3 R90, P6, PT, R8, R0, RZ ;  /* 0x00000000085a7210 */ /* 0x000fc80007fde0ff */
[----:B------:R-:W-:Y:S01]  /*27f0*/  LEA.HI.X.SX32 R89, R8, R2, 0x1, P6 ;  /* 0x0000000208597211 */ /* 0x000fe200030f0eff */
[----:B------:R-:W-:Y:S02]  /*2800*/  @!P1 IMAD.MOV.U32 R8, RZ, RZ, R9 ;  /* 0x000000ffff089224 */ /* 0x000fe400078e0009 */
[----:B------:R-:W-:-:S05]  /*2810*/  @!P1 IMAD.MOV.U32 R9, RZ, RZ, R91 ;  /* 0x000000ffff099224 */ /* 0x000fca00078e005b */
[----:B------:R0:W2:Y:S02]  /*2820*/  @!P1 LDG.E.U8 R12, desc[UR18][R8.64] ;  /* 0x00000012080c9981 */ /* 0x0000a4000c1e1100 */
[----:B0-----:R-:W-:Y:S02]  /*2830*/  @!P4 IMAD.MOV.U32 R8, RZ, RZ, R90 ;  /* 0x000000ffff08c224 */ /* 0x001fe400078e005a */
[----:B------:R-:W-:-:S05]  /*2840*/  @!P4 IMAD.MOV.U32 R9, RZ, RZ, R89 ;  /* 0x000000ffff09c224 */ /* 0x000fca00078e0059 */
[----:B------:R0:W3:Y:S01]  /*2850*/  @!P4 LDG.E.U8 R88, desc[UR18][R8.64] ;  /* 0x000000120858c981 */ /* 0x0000e2000c1e1100 */
[----:B------:R-:W-:Y:S01]  /*2860*/  ISETP.GE.U32.AND P5, PT, R11, 0x7fffff58, PT ;  /* 0x7fffff580b00780c */ /* 0x000fe20003fa6070 */
[----:B------:R-:W-:Y:S02]  /*2870*/  IMAD R11, R4, 0x18, RZ ;  /* 0x00000018040b7824 */ /* 0x000fe400078e02ff */
[----:B------:R0:W-:Y:S04]  /*2880*/  STL [R1+0x64], R91 ;  /* 0x0000645b01007387 */ /* 0x0001e80000100800 */
[----:B------:R-:W-:Y:S04]  /*2890*/  STL [R1+0x108], R90 ;  /* 0x0001085a01007387 */ /* 0x000fe80000100800 */
[----:B0-----:R-:W4:Y:S04]  /*28a0*/  LDL.LU R91, [R1+0x9dc] ;  /* 0x0009dc00015b7983 */ /* 0x001f280000300800 */
[----:B------:R0:W-:Y:S01]  /*28b0*/  STL [R1+0x104], R89 ;  /* 0x0001045901007387 */ /* 0x0001e20000100800 */
[----:B------:R-:W-:-:S05]  /*28c0*/  VIADD R8, R14, 0xffffffc7 ;  /* 0xffffffc70e087836 */ /* 0x000fca0000000000 */
[----:B------:R-:W-:Y:S01]  /*28d0*/  ISETP.GE.U32.AND P4, PT, R8, 0x7fffff48, PT ;  /* 0x7fffff480800780c */ /* 0x000fe20003f86070 */
[----:B------:R-:W-:Y:S01]  /*28e0*/  VIADD R10, R14, 0xffffffcf ;  /* 0xffffffcf0e0a7836 */ /* 0x000fe20000000000 */
[----:B------:R-:W-:-:S04]  /*28f0*/  PRMT R83, RZ, 0x7610, R83 ;  /* 0x00007610ff537816 */ /* 0x000fc80000000053 */
[----:B------:R-:W-:Y:S01]  /*2900*/  ISETP.GE.U32.AND P1, PT, R10, 0x7fffff50, PT ;  /* 0x7fffff500a00780c */ /* 0x000fe20003f26070 */
[----:B------:R-:W-:Y:S01]  /*2910*/  IMAD.SHL.U32 R10, R4, 0x20, RZ ;  /* 0x00000020040a7824 */ /* 0x000fe200078e00ff */
[----:B------:R-:W-:Y:S01]  /*2920*/  PRMT R85, RZ, 0x7610, R85 ;  /* 0x00007610ff557816 */ /* 0x000fe20000000055 */
[----:B--2---:R2:W-:Y:S04]  /*2930*/  STL [R1+0x280], R12 ;  /* 0x0002800c01007387 */ /* 0x0045e80000100800 */
[----:B0-----:R-:W4:Y:S04]  /*2940*/  LDL.LU R89, [R1+0x9d8] ;  /* 0x0009d80001597983 */ /* 0x001f280000300800 */
[----:B------:R-:W4:Y:S01]  /*2950*/  LDL.LU R90, [R1+0x9d4] ;  /* 0x0009d400015a7983 */ /* 0x000f220000300800 */
[----:B--2---:R-:W-:-:S04]  /*2960*/  IADD3 R12, P6, PT, R11, R0, RZ ;  /* 0x000000000b0c7210 */ /* 0x004fc80007fde0ff */
[----:B------:R-:W-:Y:S01]  /*2970*/  LEA.HI.X.SX32 R11, R11, R2, 0x1, P6 ;  /* 0x000000020b0b7211 */ /* 0x000fe200030f0eff */
[----:B------:R-:W-:-:S04]  /*2980*/  IMAD.MOV.U32 R9, RZ, RZ, R12 ;  /* 0x000000ffff097224 */ /* 0x000fc800078e000c */
[----:B------:R-:W-:-:S05]  /*2990*/  IMAD.MOV.U32 R8, RZ, RZ, R11 ;  /* 0x000000ffff087224 */ /* 0x000fca00078e000b */
[-C--:B------:R-:W-:Y:S01]  /*29a0*/  @!P0 LOP3.LUT R9, R9, R8.reuse, RZ, 0x3c, !PT ;  /* 0x0000000809098212 */ /* 0x080fe200078e3cff */
[----:B---3--:R0:W-:Y:S03]  /*29b0*/  STL [R1+0x1bc], R88 ;  /* 0x0001bc5801007387 */ /* 0x0081e60000100800 */
[----:B------:R-:W-:-:S04]  /*29c0*/  @!P0 LOP3.LUT R8, R9, R8, RZ, 0x3c, !PT ;  /* 0x0000000809088212 */ /* 0x000fc800078e3cff */
[----:B------:R-:W-:Y:S01]  /*29d0*/  @!P0 LOP3.LUT R9, R9, R8, RZ, 0x3c, !PT ;  /* 0x0000000809098212 */ /* 0x000fe200078e3cff */
[----:B0-----:R-:W2:Y:S04]  /*29e0*/  LDL.LU R88, [R1+0x9d0] ;  /* 0x0009d00001587983 */ /* 0x001ea80000300800 */
[----:B------:R0:W-:Y:S04]  /*29f0*/  STL [R1+0x3d8], R12 ;  /* 0x0003d80c01007387 */ /* 0x0001e80000100800 */
[----:B------:R3:W2:Y:S01]  /*2a00*/  @!P0 LDG.E.U8 R83, desc[UR18][R8.64] ;  /* 0x0000001208538981 */ /* 0x0006a2000c1e1100 */
[----:B0-----:R-:W-:-:S04]  /*2a10*/  IADD3 R12, P6, PT, R10, R0, RZ ;  /* 0x000000000a0c7210 */ /* 0x001fc80007fde0ff */
[----:B---3--:R-:W-:Y:S01]  /*2a20*/  LEA.HI.X.SX32 R8, R10, R2, 0x1, P6 ;  /* 0x000000020a087211 */ /* 0x008fe200030f0eff */
[----:B------:R-:W-:Y:S01]  /*2a30*/  IMAD.MOV.U32 R9, RZ, RZ, R12 ;  /* 0x000000ffff097224 */ /* 0x000fe200078e000c */
[----:B------:R-:W-:Y:S04]  /*2a40*/  STL [R1+0x154], R11 ;  /* 0x0001540b01007387 */ /* 0x000fe80000100800 */
[-C--:B------:R-:W-:Y:S01]  /*2a50*/  @!P2 LOP3.LUT R9, R9, R8.reuse, RZ, 0x3c, !PT ;  /* 0x000000080909a212 */ /* 0x080fe200078e3cff */
[----:B------:R-:W-:Y:S04]  /*2a60*/  STL [R1+0x410], R12 ;  /* 0x0004100c01007387 */ /* 0x000fe80000100800 */
[----:B------:R0:W-:Y:S02]  /*2a70*/  STL [R1+0x40c], R8 ;  /* 0x00040c0801007387 */ /* 0x0001e40000100800 */
[----:B0-----:R-:W-:-:S04]  /*2a80*/  @!P2 LOP3.LUT R8, R9, R8, RZ, 0x3c, !PT ;  /* 0x000000080908a212 */ /* 0x001fc800078e3cff */
[----:B------:R-:W-:-:S05]  /*2a90*/  @!P2 LOP3.LUT R9, R9, R8, RZ, 0x3c, !PT ;  /* 0x000000080909a212 */ /* 0x000fca00078e3cff */
[----:B------:R0:W3:Y:S01]  /*2aa0*/  @!P2 LDG.E.U8 R85, desc[UR18][R8.64] ;  /* 0x000000120855a981 */ /* 0x0000e2000c1e1100 */
[----:B------:R-:W-:-:S05]  /*2ab0*/  VIADD R11, R14, 0xffffffbf ;  /* 0xffffffbf0e0b7836 */ /* 0x000fca0000000000 */
[----:B------:R-:W-:Y:S01]  /*2ac0*/  ISETP.GE.U32.AND P0, PT, R11, 0x7fffff40, PT ;  /* 0x7fffff400b00780c */ /* 0x000fe20003f06070 */
[C---:B------:R-:W-:Y:S02]  /*2ad0*/  IMAD R11, R4.reuse, 0x28, RZ ;  /* 0x00000028040b7824 */ /* 0x040fe400078e02ff */
[----:B------:R-:W-:Y:S01]  /*2ae0*/  IMAD R10, R4, 0x30, RZ ;  /* 0x00000030040a7824 */ /* 0x000fe200078e02ff */
[----:B------:R-:W-:Y:S02]  /*2af0*/  PRMT R87, RZ, 0x7610, R87 ;  /* 0x00007610ff577816 */ /* 0x000fe40000000057 */
[----:B------:R-:W-:Y:S01]  /*2b00*/  PRMT R81, RZ, 0x7610, R81 ;  /* 0x00007610ff517816 */ /* 0x000fe20000000051 */
[----:B--2---:R2:W-:Y:S02]  /*2b10*/  STL [R1+0x1b8], R83 ;  /* 0x0001b85301007387 */ /* 0x0045e40000100800 */
[----:B--2---:R-:W-:-:S04]  /*2b20*/  IADD3 R83, P6, PT, R11, R0, RZ ;  /* 0x000000000b537210 */ /* 0x004fc80007fde0ff */
[----:B0-----:R-:W-:Y:S01]  /*2b30*/  LEA.HI.X.SX32 R8, R11, R2, 0x1, P6 ;  /* 0x000000020b087211 */ /* 0x001fe200030f0eff */
[----:B------:R-:W-:Y:S01]  /*2b40*/  IMAD.MOV.U32 R9, RZ, RZ, R83 ;  /* 0x000000ffff097224 */ /* 0x000fe200078e0053 */
[----:B------:R0:W-:Y:S04]  /*2b50*/  STL [R1+0x448], R83 ;  /* 0x0004485301007387 */ /* 0x0001e80000100800 */
[----:B------:R-:W-:Y:S01]  /*2b60*/  @!P5 LOP3.LUT R9, R9, R8, RZ, 0x3c, !PT ;  /* 0x000000080909d212 */ /* 0x000fe200078e3cff */
[----:B------:R2:W-:Y:S01]  /*2b70*/  STL [R1+0x444], R8 ;  /* 0x0004440801007387 */ /* 0x0005e20000100800 */
[----:B0-----:R-:W-:Y:S02]  /*2b80*/  IADD3 R83, P6, PT, R10, R0, RZ ;  /* 0x000000000a537210 */ /* 0x001fe40007fde0ff */
[----:B--2---:R-:W-:-:S03]  /*2b90*/  @!P5 LOP3.LUT R8, R9, R8, RZ, 0x3c, !PT ;  /* 0x000000080908d212 */ /* 0x004fc600078e3cff */
[----:B------:R-:W-:Y:S01]  /*2ba0*/  STL [R1+0x480], R83 ;  /* 0x0004805301007387 */ /* 0x000fe20000100800 */
[----:B------:R-:W-:-:S03]  /*2bb0*/  @!P5 LOP3.LUT R9, R9, R8, RZ, 0x3c, !PT ;  /* 0x000000080909d212 */ /* 0x000fc600078e3cff */
[----:B---3--:R0:W-:Y:S04]  /*2bc0*/  STL [R1+0x27c], R85 ;  /* 0x00027c5501007387 */ /* 0x0081e80000100800 */
[----:B------:R2:W3:Y:S01]  /*2bd0*/  @!P5 LDG.E.U8 R87, desc[UR18][R8.64] ;  /* 0x000000120857d981 */ /* 0x0004e2000c1e1100 */
[----:B0-----:R-:W-:Y:S01]  /*2be0*/  LEA.HI.X.SX32 R85, R10, R2, 0x1, P6 ;  /* 0x000000020a557211 */ /* 0x001fe200030f0eff */
[----:B--2---:R-:W-:-:S04]  /*2bf0*/  @!P1 IMAD.MOV.U32 R8, RZ, RZ, R83 ;  /* 0x000000ffff089224 */ /* 0x004fc800078e0053 */
[----:B------:R-:W-:-:S05]  /*2c00*/  @!P1 IMAD.MOV.U32 R9, RZ, RZ, R85 ;  /* 0x000000ffff099224 */ /* 0x000fca00078e0055 */
[----:B------:R0:W2:Y:S01]  /*2c10*/  @!P1 LDG.E.U8 R81, desc[UR18][R8.64] ;  /* 0x0000001208519981 */ /* 0x0000a2000c1e1100 */
[----:B------:R-:W-:-:S05]  /*2c20*/  IMAD R11, R4, 0x38, RZ ;  /* 0x00000038040b7824 */ /* 0x000fca00078e02ff */
[----:B------:R-:W-:Y:S01]  /*2c30*/  IADD3 R10, P6, PT, R11, R0, RZ ;  /* 0x000000000b0a7210 */ /* 0x000fe20007fde0ff */
[----:B0-----:R-:W-:-:S03]  /*2c40*/  VIADD R8, R14, 0xffffffa7 ;  /* 0xffffffa70e087836 */ /* 0x001fc60000000000 */
[----:B------:R-:W-:Y:S01]  /*2c50*/  LEA.HI.X.SX32 R11, R11, R2, 0x1, P6 ;  /* 0x000000020b0b7211 */ /* 0x000fe200030f0eff */
[----:B------:R-:W-:Y:S01]  /*2c60*/  IMAD.MOV.U32 R9, RZ, RZ, R10 ;  /* 0x000000ffff097224 */ /* 0x000fe200078e000a */
[----:B------:R-:W-:-:S03]  /*2c70*/  ISETP.GE.U32.AND P1, PT, R8, 0x7fffff28, PT ;  /* 0x7fffff280800780c */ /* 0x000fc60003f26070 */
[----:B------:R-:W-:Y:S02]  /*2c80*/  IMAD.MOV.U32 R8, RZ, RZ, R11 ;  /* 0x000000ffff087224 */ /* 0x000fe400078e000b */
[----:B------:R-:W-:-:S03]  /*2c90*/  VIADD R12, R14, 0xffffffb7 ;  /* 0xffffffb70e0c7836 */ /* 0x000fc60000000000 */
[-C--:B------:R-:W-:Y:S02]  /*2ca0*/  @!P4 LOP3.LUT R9, R9, R8.reuse, RZ, 0x3c, !PT ;  /* 0x000000080909c212 */ /* 0x080fe400078e3cff */
[----:B------:R-:W-:Y:S01]  /*2cb0*/  ISETP.GE.U32.AND P2, PT, R12, 0x7fffff38, PT ;  /* 0x7fffff380c00780c */ /* 0x000fe20003f46070 */
[----:B------:R-:W-:Y:S01]  /*2cc0*/  VIADD R12, R14, 0xffffffaf ;  /* 0xffffffaf0e0c7836 */ /* 0x000fe20000000000 */
[C---:B------:R-:W-:Y:S02]  /*2cd0*/  @!P4 LOP3.LUT R8, R9.reuse, R8, RZ, 0x3c, !PT ;  /* 0x000000080908c212 */ /* 0x040fe400078e3cff */
[----:B------:R-:W-:Y:S02]  /*2ce0*/  PRMT R78, RZ, 0x7610, R78 ;  /* 0x00007610ff4e7816 */ /* 0x000fe4000000004e */
[----:B------:R-:W-:Y:S02]  /*2cf0*/  ISETP.GE.U32.AND P5, PT, R12, 0x7fffff30, PT ;  /* 0x7fffff300c00780c */ /* 0x000fe40003fa6070 */
[----:B------:R-:W-:-:S05]  /*2d00*/  @!P4 LOP3.LUT R9, R9, R8, RZ, 0x3c, !PT ;  /* 0x000000080909c212 */ /* 0x000fca00078e3cff */
[----:B------:R0:W4:Y:S01]  /*2d10*/  @!P4 LDG.E.U8 R78, desc[UR18][R8.64] ;  /* 0x00000012084ec981 */ /* 0x000122000c1e1100 */
[----:B------:R-:W-:-:S03]  /*2d20*/  PRMT R79, RZ, 0x7610, R79 ;  /* 0x00007610ff4f7816 */ /* 0x000fc6000000004f */
[----:B---3--:R3:W-:Y:S04]  /*2d30*/  STL [R1+0x1cc], R87 ;  /* 0x0001cc5701007387 */ /* 0x0087e80000100800 */
[----:B---3--:R-:W3:Y:S04]  /*2d40*/  LDL.LU R87, [R1+0x9cc] ;  /* 0x0009cc0001577983 */ /* 0x008ee80000300800 */
[----:B------:R0:W-:Y:S04]  /*2d50*/  STL [R1+0x47c], R85 ;  /* 0x00047c5501007387 */ /* 0x0001e80000100800 */
[----:B0-----:R-:W3:Y:S04]  /*2d60*/  LDL.LU R85, [R1+0x9c8] ;  /* 0x0009c80001557983 */ /* 0x001ee80000300800 */
[----:B------:R-:W3:Y:S04]  /*2d70*/  LDL.LU R83, [R1+0x9c4] ;  /* 0x0009c40001537983 */ /* 0x000ee80000300800 */
[----:B--2---:R0:W-:Y:S04]  /*2d80*/  STL [R1+0x1c8], R81 ;  /* 0x0001c85101007387 */ /* 0x0041e80000100800 */
[----:B0-----:R-:W2:Y:S04]  /*2d90*/  LDL.LU R81, [R1+0x9c0] ;  /* 0x0009c00001517983 */ /* 0x001ea80000300800 */
[----:B------:R0:W-:Y:S02]  /*2da0*/  STL [R1+0x4c0], R10 ;  /* 0x0004c00a01007387 */ /* 0x0001e40000100800 */
[----:B0-----:R-:W-:-:S05]  /*2db0*/  IMAD.SHL.U32 R10, R4, 0x40, RZ ;  /* 0x00000040040a7824 */ /* 0x001fca00078e00ff */
[----:B------:R-:W-:-:S04]  /*2dc0*/  IADD3 R12, P6, PT, R10, R0, RZ ;  /* 0x000000000a0c7210 */ /* 0x000fc80007fde0ff */
[----:B------:R-:W-:Y:S01]  /*2dd0*/  LEA.HI.X.SX32 R8, R10, R2, 0x1, P6 ;  /* 0x000000020a087211 */ /* 0x000fe200030f0eff */
[----:B------:R-:W-:Y:S01]  /*2de0*/  IMAD.MOV.U32 R9, RZ, RZ, R12 ;  /* 0x000000ffff097224 */ /* 0x000fe200078e000c */
[----:B------:R-:W-:Y:S04]  /*2df0*/  STL [R1+0x4bc], R11 ;  /* 0x0004bc0b01007387 */ /* 0x000fe80000100800 */
[-C--:B------:R-:W-:Y:S01]  /*2e00*/  @!P0 LOP3.LUT R9, R9, R8.reuse, RZ, 0x3c, !PT ;  /* 0x0000000809098212 */ /* 0x080fe200078e3cff */
[----:B------:R-:W-:Y:S04]  /*2e10*/  STL [R1+0x4f8], R12 ;  /* 0x0004f80c01007387 */ /* 0x000fe80000100800 */
[----:B------:R0:W-:Y:S02]  /*2e20*/  STL [R1+0x4f4], R8 ;  /* 0x0004f40801007387 */ /* 0x0001e40000100800 */
[----:B0-----:R-:W-:-:S04]  /*2e30*/  @!P0 LOP3.LUT R8, R9, R8, RZ, 0x3c, !PT ;  /* 0x0000000809088212 */ /* 0x001fc800078e3cff */
[----:B------:R-:W-:-:S05]  /*2e40*/  @!P0 LOP3.LUT R9, R9, R8, RZ, 0x3c, !PT ;  /* 0x0000000809098212 */ /* 0x000fca00078e3cff */
[----:B------:R0:W2:Y:S01]  /*2e50*/  @!P0 LDG.E.U8 R79, desc[UR18][R8.64] ;  /* 0x00000012084f8981 */ /* 0x0000a2000c1e1100 */
[----:B------:R-:W-:-:S05]  /*2e60*/  VIADD R11, R14, 0xffffff9f ;  /* 0xffffff9f0e0b7836 */ /* 0x000fca0000000000 */
[----:B------:R-:W-:Y:S01]  /*2e70*/  ISETP.GE.U32.AND P4, PT, R11, 0x7fffff20, PT ;  /* 0x7fffff200b00780c */ /* 0x000fe20003f86070 */
[C---:B------:R-:W-:Y:S01]  /*2e80*/  IMAD R11, R4.reuse, 0x48, RZ ;  /* 0x00000048040b7824 */ /* 0x040fe200078e02ff */
[----:B----4-:R4:W-:Y:S01]  /*2e90*/  STL [R1+0x274], R78 ;  /* 0x0002744e01007387 */ /* 0x0109e20000100800 */
[----:B------:R-:W-:-:S03]  /*2ea0*/  IMAD R10, R4, 0x50, RZ ;  /* 0x00000050040a7824 */ /* 0x000fc600078e02ff */
[----:B----4-:R-:W-:-:S04]  /*2eb0*/  IADD3 R78, P6, PT, R11, R0, RZ ;  /* 0x000000000b4e7210 */ /* 0x010fc80007fde0ff */
[----:B0-----:R-:W-:Y:S01]  /*2ec0*/  LEA.HI.X.SX32 R8, R11, R2, 0x1, P6 ;  /* 0x000000020b087211 */ /* 0x001fe200030f0eff */
[----:B------:R-:W-:Y:S01]  /*2ed0*/  IMAD.MOV.U32 R9, RZ, RZ, R78 ;  /* 0x000000ffff097224 */ /* 0x000fe200078e004e */
[----:B------:R0:W-:Y:S04]  /*2ee0*/  STL [R1+0x530], R78 ;  /* 0x0005304e01007387 */ /* 0x0001e80000100800 */
[----:B------:R-:W-:Y:S01]  /*2ef0*/  @!P2 LOP3.LUT R9, R9, R8, RZ, 0x3c, !PT ;  /* 0x000000080909a212 */ /* 0x000fe200078e3cff */
[----:B------:R4:W-:Y:S01]  /*2f00*/  STL [R1+0x52c], R8 ;  /* 0x00052c0801007387 */ /* 0x0009e20000100800 */
[----:B0-----:R-:W-:Y:S02]  /*2f10*/  IADD3 R78, P6, PT, R10, R0, RZ ;  /* 0x000000000a4e7210 */ /* 0x001fe40007fde0ff */
[----:B------:R-:W-:-:S02]  /*2f20*/  PRMT R80, RZ, 0x7610, R80 ;  /* 0x00007610ff507816 */ /* 0x000fc40000000050 */
[C---:B----4-:R-:W-:Y:S01]  /*2f30*/  @!P2 LOP3.LUT R8, R9.reuse, R8, RZ, 0x3c, !PT ;  /* 0x000000080908a212 */ /* 0x050fe200078e3cff */
[----:B------:R-:W-:Y:S03]  /*2f40*/  STL [R1+0x568], R78 ;  /* 0x0005684e01007387 */ /* 0x000fe60000100800 */
[----:B------:R-:W-:Y:S02]  /*2f50*/  @!P2 LOP3.LUT R9, R9, R8, RZ, 0x3c, !PT ;  /* 0x000000080909a212 */ /* 0x000fe400078e3cff */
[----:B------:R-:W-:-:S03]  /*2f60*/  PRMT R77, RZ, 0x7610, R77 ;  /* 0x00007610ff4d7816 */ /* 0x000fc6000000004d */
[----:B------:R0:W4:Y:S02]  /*2f70*/  @!P2 LDG.E.U8 R80, desc[UR18][R8.64] ;  /* 0x000000120850a981 */ /* 0x000124000c1e1100 */
[----:B0-----:R-:W-:Y:S02]  /*2f80*/  @!P5 IMAD.MOV.U32 R8, RZ, RZ, R78 ;  /* 0x000000ffff08d224 */ /* 0x001fe400078e004e */
[----:B--2---:R0:W-:Y:S02]  /*2f90*/  STL [R1+0x60], R79 ;  /* 0x0000604f01007387 */ /* 0x0041e40000100800 */
[----:B0-----:R-:W-:-:S05]  /*2fa0*/  LEA.HI.X.SX32 R79, R10, R2, 0x1, P6 ;  /* 0x000000020a4f7211 */ /* 0x001fca00030f0eff */
        /* <DEDUP_REMOVED lines=10> */
[-C--:B------:R-:W-:Y:S01]  /*3050*/  @!P1 LOP3.LUT R9, R9, R8.reuse, RZ, 0x3c, !PT ;  /* 0x0000000809099212 */ /* 0x080fe200078e3cff */
[----:B----4-:R0:W-:Y:S01]  /*3060*/  STL [R1+0x58], R80 ;  /* 0x0000585001007387 */ /* 0x0101e20000100800 */
[----:B------:R-:W-:Y:S01]  /*3070*/  ISETP.GE.U32.AND P0, PT, R12, 0x7fffff18, PT ;  /* 0x7fffff180c00780c */ /* 0x000fe20003f06070 */
[----:B------:R-:W-:Y:S01]  /*3080*/  VIADD R12, R14, 0xffffff8f ;  /* 0xffffff8f0e0c7836 */ /* 0x000fe20000000000 */
[----:B------:R-:W-:Y:S01]  /*3090*/  @!P1 LOP3.LUT R8, R9, R8, RZ, 0x3c, !PT ;  /* 0x0000000809089212 */ /* 0x000fe200078e3cff */
[----:B0-----:R-:W4:Y:S04]  /*30a0*/  LDL.LU R80, [R1+0x9bc] ;  /* 0x0009bc0001507983 */ /* 0x001f280000300800 */
[----:B------:R0:W-:Y:S01]  /*30b0*/  STL [R1+0x564], R79 ;  /* 0x0005644f01007387 */ /* 0x0001e20000100800 */
[----:B------:R-:W-:-:S03]  /*30c0*/  PRMT R68, RZ, 0x7610, R68 ;  /* 0x00007610ff447816 */ /* 0x000fc60000000044 */
[----:B0-----:R-:W3:Y:S04]  /*30d0*/  LDL.LU R79, [R1+0x9b8] ;  /* 0x0009b800014f7983 */ /* 0x001ee80000300800 */
[----:B------:R-:W3:Y:S01]  /*30e0*/  LDL.LU R78, [R1+0x9b4] ;  /* 0x0009b400014e7983 */ /* 0x000ee20000300800 */
[----:B------:R-:W-:Y:S02]  /*30f0*/  ISETP.GE.U32.AND P2, PT, R12, 0x7fffff10, PT ;  /* 0x7fffff100c00780c */ /* 0x000fe40003f46070 */
[----:B------:R-:W-:-:S05]  /*3100*/  @!P1 LOP3.LUT R9, R9, R8, RZ, 0x3c, !PT ;  /* 0x0000000809099212 */ /* 0x000fca00078e3cff */
[----:B------:R0:W3:Y:S01]  /*3110*/  @!P1 LDG.E.U8 R68, desc[UR18][R8.64] ;  /* 0x0000001208449981 */ /* 0x0000e2000c1e1100 */
[----:B------:R-:W-:-:S03]  /*3120*/  PRMT R75, RZ, 0x7610, R75 ;  /* 0x00007610ff4b7816 */ /* 0x000fc6000000004b */
[----:B--2---:R2:W-:Y:S04]  /*3130*/  STL [R1+0x278], R77 ;  /* 0x0002784d01007387 */ /* 0x0045e80000100800 */
[----:B--2---:R-:W2:Y:S04]  /*3140*/  LDL.LU R77, [R1+0x9b0] ;  /* 0x0009b000014d7983 */ /* 0x004ea80000300800 */
[----:B------:R0:W-:Y:S02]  /*3150*/  STL [R1+0x5a0], R10 ;  /* 0x0005a00a01007387 */ /* 0x0001e40000100800 */
[----:B0-----:R-:W-:-:S05]  /*3160*/  IMAD R10, R4, 0x60, RZ ;  /* 0x00000060040a7824 */ /* 0x001fca00078e02ff */
        /* <DEDUP_REMOVED lines=12> */
[----:B------:R-:W-:Y:S01]  /*3230*/  IMAD R11, R4, 0x68, RZ ;  /* 0x00000068040b7824 */ /* 0x000fe200078e02ff */
[----:B---3--:R3:W-:Y:S04]  /*3240*/  STL [R1+0xf0], R68 ;  /* 0x0000f04401007387 */ /* 0x0087e80000100800 */
[----:B---3--:R-:W-:-:S04]  /*3250*/  IADD3 R68, P6, PT, R11, R0, RZ ;  /* 0x000000000b447210 */ /* 0x008fc80007fde0ff */
[----:B0-----:R-:W-:Y:S01]  /*3260*/  LEA.HI.X.SX32 R8, R11, R2, 0x1, P6 ;  /* 0x000000020b087211 */ /* 0x001fe200030f0eff */
[----:B------:R-:W-:Y:S01]  /*3270*/  IMAD.MOV.U32 R9, RZ, RZ, R68 ;  /* 0x000000ffff097224 */ /* 0x000fe200078e0044 */
[----:B------:R-:W-:Y:S01]  /*3280*/  STL [R1+0x608], R68 ;  /* 0x0006084401007387 */ /* 0x000fe20000100800 */
[----:B------:R-:W-:-:S03]  /*3290*/  IMAD R10, R4, 0x70, RZ ;  /* 0x00000070040a7824 */ /* 0x000fc600078e02ff */
[----:B------:R-:W-:Y:S02]  /*32a0*/  @!P0 LOP3.LUT R9, R9, R8, RZ, 0x3c, !PT ;  /* 0x0000000809098212 */ /* 0x000fe400078e3cff */
[----:B------:R-:W-:Y:S02]  /*32b0*/  PRMT R76, RZ, 0x7610, R76 ;  /* 0x00007610ff4c7816 */ /* 0x000fe4000000004c */
[----:B------:R-:W-:Y:S01]  /*32c0*/  PRMT R7, RZ, 0x7610, R7 ;  /* 0x00007610ff077816 */ /* 0x000fe20000000007 */
[----:B--2---:R0:W-:Y:S04]  /*32d0*/  STL [R1+0xec], R75 ;  /* 0x0000ec4b01007387 */ /* 0x0041e80000100800 */
[----:B------:R2:W-:Y:S01]  /*32e0*/  STL [R1+0x604], R8 ;  /* 0x0006040801007387 */ /* 0x0005e20000100800 */
[----:B0-----:R-:W-:-:S02]  /*32f0*/  IADD3 R75, P6, PT, R10, R0, RZ ;  /* 0x000000000a4b7210 */ /* 0x001fc40007fde0ff */
[C---:B--2---:R-:W-:Y:S02]  /*3300*/  @!P0 LOP3.LUT R8, R9.reuse, R8, RZ, 0x3c, !PT ;  /* 0x0000000809088212 */ /* 0x044fe400078e3cff */
[----:B------:R-:W-:Y:S02]  /*3310*/  LEA.HI.X.SX32 R68, R10, R2, 0x1, P6 ;  /* 0x000000020a447211 */ /* 0x000fe400030f0eff */
[----:B------:R-:W-:-:S05]  /*3320*/  @!P0 LOP3.LUT R9, R9, R8, RZ, 0x3c, !PT ;  /* 0x0000000809098212 */ /* 0x000fca00078e3cff */
[----:B------:R0:W2:Y:S02]  /*3330*/  @!P0 LDG.E.U8 R76, desc[UR18][R8.64] ;  /* 0x00000012084c8981 */ /* 0x0000a4000c1e1100 */
[----:B0-----:R-:W-:Y:S02]  /*3340*/  @!P2 IMAD.MOV.U32 R8, RZ, RZ, R75 ;  /* 0x000000ffff08a224 */ /* 0x001fe400078e004b */
[----:B------:R-:W-:-:S05]  /*3350*/  @!P2 IMAD.MOV.U32 R9, RZ, RZ, R68 ;  /* 0x000000ffff09a224 */ /* 0x000fca00078e0044 */
[----:B------:R0:W3:Y:S01]  /*3360*/  @!P2 LDG.E.U8 R7, desc[UR18][R8.64] ;  /* 0x000000120807a981 */ /* 0x0000e2000c1e1100 */
[----:B------:R-:W-:-:S05]  /*3370*/  IMAD R11, R4, 0x78, RZ ;  /* 0x00000078040b7824 */ /* 0x000fca00078e02ff */
[----:B------:R-:W-:Y:S01]  /*3380*/  IADD3 R10, P6, PT, R11, R0, RZ ;  /* 0x000000000b0a7210 */ /* 0x000fe20007fde0ff */
[----:B0-----:R-:W-:-:S03]  /*3390*/  VIADD R8, R14, 0xffffffde ;  /* 0xffffffde0e087836 */ /* 0x001fc60000000000 */
[----:B------:R-:W-:Y:S01]  /*33a0*/  LEA.HI.X.SX32 R11, R11, R2, 0x1, P6 ;  /* 0x000000020b0b7211 */ /* 0x000fe200030f0eff */
[----:B------:R-:W-:Y:S01]  /*33b0*/  STL [R1+0x638], R75 ;  /* 0x0006384b01007387 */ /* 0x000fe20000100800 */
[----:B------:R-:W-:Y:S01]  /*33c0*/  IMAD.MOV.U32 R9, RZ, RZ, R10 ;  /* 0x000000ffff097224 */ /* 0x000fe200078e000a */
[----:B------:R-:W-:Y:S02]  /*33d0*/  ISETP.GE.U32.AND P2, PT, R8, 0x7fffff5f, PT ;  /* 0x7fffff5f0800780c */ /* 0x000fe40003f46070 */
        /* <DEDUP_REMOVED lines=11> */
[----:B--2---:R2:W-:Y:S04]  /*3490*/  STL [R1+0x270], R76 ;  /* 0x0002704c01007387 */ /* 0x0045e80000100800 */
[----:B--2---:R-:W2:Y:S04]  /*34a0*/  LDL.LU R76, [R1+0x9ac] ;  /* 0x0009ac00014c7983 */ /* 0x004ea80000300800 */
[----:B------:R0:W-:Y:S04]  /*34b0*/  STL [R1+0x634], R68 ;  /* 0x0006344401007387 */ /* 0x0001e80000100800 */
[----:B0-----:R-:W2:Y:S04]  /*34c0*/  LDL.LU R68, [R1+0x9a8] ;  /* 0x0009a80001447983 */ /* 0x001ea80000300800 */
[----:B------:R-:W2:Y:S04]  /*34d0*/  LDL.LU R75, [R1+0x9a4] ;  /* 0x0009a400014b7983 */ /* 0x000ea80000300800 */
[----:B---3--:R0:W-:Y:S04]  /*34e0*/  STL [R1+0x26c], R7 ;  /* 0x00026c0701007387 */ /* 0x0081e80000100800 */
[----:B0-----:R-:W3:Y:S04]  /*34f0*/  LDL.LU R7, [R1+0x9a0] ;  /* 0x0009a00001077983 */ /* 0x001ee80000300800 */
        /* <DEDUP_REMOVED lines=51> */
[----:B0-----:R-:W4:Y:S04]  /*3830*/  LDL.LU R71, [R1+0x998] ;  /* 0x0009980001477983 */ /* 0x001f280000300800 */
        /* <DEDUP_REMOVED lines=22> */
[----:B---3--:R3:W-:Y:S01]  /*39a0*/  STL [R1+0x158], R65 ;  /* 0x0001584101007387 */ /* 0x0087e20000100800 */
[----:B------:R-:W-:-:S03]  /*39b0*/  IMAD R10, R4, 0x39, RZ ;  /* 0x00000039040a7824 */ /* 0x000fc600078e02ff */
[----:B---3--:R-:W-:-:S04]  /*39c0*/  IADD3 R65, P6, PT, R11, R0, RZ ;  /* 0x000000000b417210 */ /* 0x008fc80007fde0ff */
[----:B0-----:R-:W-:Y:S01]  /*39d0*/  LEA.HI.X.SX32 R8, R11, R2, 0x1, P6 ;  /* 0x000000020b087211 */ /* 0x001fe200030f0eff */
[----:B------:R-:W-:Y:S01]  /*39e0*/  IMAD.MOV.U32 R9, RZ, RZ, R65 ;  /* 0x000000ffff097224 */ /* 0x000fe200078e0041 */
[----:B------:R0:W-:Y:S04]  /*39f0*/  STL [R1+0x490], R65 ;  /* 0x0004904101007387 */ /* 0x0001e80000100800 */
[----:B------:R-:W-:Y:S01]  /*3a00*/  @!P1 LOP3.LUT R9, R9, R8, RZ, 0x3c, !PT ;  /* 0x0000000809099212 */ /* 0x000fe200078e3cff */
[----:B------:R3:W-:Y:S01]  /*3a10*/  STL [R1+0x48c], R8 ;  /* 0x00048c0801007387 */ /* 0x0007e20000100800 */
[----:B0-----:R-:W-:Y:S02]  /*3a20*/  IADD3 R65, P6, PT, R10, R0, RZ ;  /* 0x000000000a417210 */ /* 0x001fe40007fde0ff */
[----:B------:R-:W-:-:S02]  /*3a30*/  PRMT R67, RZ, 0x7610, R67 ;  /* 0x00007610ff437816 */ /* 0x000fc40000000043 */
[C---:B---3--:R-:W-:Y:S01]  /*3a40*/  @!P1 LOP3.LUT R8, R9.reuse, R8, RZ, 0x3c, !PT ;  /* 0x0000000809089212 */ /* 0x048fe200078e3cff */
[----:B------:R-:W-:Y:S03]  /*3a50*/  STL [R1+0x4c8], R65 ;  /* 0x0004c84101007387 */ /* 0x000fe60000100800 */
[----:B------:R-:W-:Y:S02]  /*3a60*/  @!P1 LOP3.LUT R9, R9, R8, RZ, 0x3c, !PT ;  /* 0x0000000809099212 */ /* 0x000fe400078e3cff */
[----:B------:R-:W-:-:S03]  /*3a70*/  PRMT R64, RZ, 0x7610, R64 ;  /* 0x00007610ff407816 */ /* 0x000fc60000000040 */
[----:B------:R0:W3:Y:S01]  /*3a80*/  @!P1 LDG.E.U8 R67, desc[UR18][R8.64] ;  /* 0x0000001208439981 */ /* 0x0000e2000c1e1100 */
[----:B------:R-:W-:Y:S02]  /*3a90*/  IMAD R11, R4, 0x41, RZ ;  /* 0x00000041040b7824 */ /* 0x000fe400078e02ff */
[----:B0-----:R-:W-:Y:S01]  /*3aa0*/  @!P4 IMAD.MOV.U32 R8, RZ, RZ, R65 ;  /* 0x000000ffff08c224 */ /* 0x001fe200078e0041 */
[----:B------:R-:W-:Y:S01]  /*3ab0*/  PRMT R63, RZ, 0x7610, R63 ;  /* 0x00007610ff3f7816 */ /* 0x000fe2000000003f */
[----:B--2---:R0:W-:Y:S02]  /*3ac0*/  STL [R1+0x264], R66 ;  /* 0x0002644201007387 */ /* 0x0041e40000100800 */
[----:B0-----:R-:W-:-:S05]  /*3ad0*/  LEA.HI.X.SX32 R66, R10, R2, 0x1, P6 ;  /* 0x000000020a427211 */ /* 0x001fca00030f0eff */
[----:B------:R-:W-:-:S05]  /*3ae0*/  @!P4 IMAD.MOV.U32 R9, RZ, RZ, R66 ;  /* 0x000000ffff09c224 */ /* 0x000fca00078e0042 */
[----:B------:R0:W2:Y:S01]  /*3af0*/  @!P4 LDG.E.U8 R64, desc[UR18][R8.64] ;  /* 0x000000120840c981 */ /* 0x0000a2000c1e1100 */
[----:B------:R-:W-:-:S04]  /*3b00*/  IADD3 R10, P6, PT, R11, R0, RZ ;  /* 0x000000000b0a7210 */ /* 0x000fc80007fde0ff */
[----:B------:R-:W-:Y:S01]  /*3b10*/  LEA.HI.X.SX32 R11, R11, R2, 0x1, P6 ;  /* 0x000000020b0b7211 */ /* 0x000fe200030f0eff */
[----:B0-----:R-:W-:Y:S02]  /*3b20*/  VIADD R8, R14, 0xffffff9e ;  /* 0xffffff9e0e087836 */ /* 0x001fe40000000000 */
[----:B------:R-:W-:-:S03]  /*3b30*/  IMAD.MOV.U32 R9, RZ, RZ, R10 ;  /* 0x000000ffff097224 */ /* 0x000fc600078e000a */
[----:B------:R-:W-:Y:S01]  /*3b40*/  ISETP.GE.U32.AND P4, PT, R8, 0x7fffff1f, PT ;  /* 0x7fffff1f0800780c */ /* 0x000fe20003f86070 */
[----:B------:R-:W-:-:S05]  /*3b50*/  IMAD.MOV.U32 R8, RZ, RZ, R11 ;  /* 0x000000ffff087224 */ /* 0x000fca00078e000b */
[----:B------:R-:W-:-:S04]  /*3b60*/  @!P0 LOP3.LUT R9, R9, R8, RZ, 0x3c, !PT ;  /* 0x0000000809098212 */ /* 0x000fc800078e3cff */
[----:B------:R-:W-:-:S04]  /*3b70*/  @!P0 LOP3.LUT R8, R9, R8, RZ, 0x3c, !PT ;  /* 0x0000000809088212 */ /* 0x000fc800078e3cff */
[----:B------:R-:W-:-:S05]  /*3b80*/  @!P0 LOP3.LUT R9, R9, R8, RZ, 0x3c, !PT ;  /* 0x0000000809098212 */ /* 0x000fca00078e3cff */
[----:B------:R0:W4:Y:S01]  /*3b90*/  @!P0 LDG.E.U8 R63, desc[UR18][R8.64] ;  /* 0x00000012083f8981 */ /* 0x000122000c1e1100 */
[----:B------:R-:W-:-:S03]  /*3ba0*/  VIADD R12, R14, 0xffffffae ;  /* 0xffffffae0e0c7836 */ /* 0x000fc60000000000 */
[----:B---3--:R3:W-:Y:S02]  /*3bb0*/  STL [R1+0x164], R67 ;  /* 0x0001644301007387 */ /* 0x0087e40000100800 */
[----:B------:R-:W-:Y:S01]  /*3bc0*/  ISETP.GE.U32.AND P5, PT, R12, 0x7fffff2f, PT ;  /* 0x7fffff2f0c00780c */ /* 0x000fe20003fa6070 */
[----:B------:R-:W-:Y:S01]  /*3bd0*/  VIADD R12, R14, 0xffffffa6 ;  /* 0xffffffa60e0c7836 */ /* 0x000fe20000000000 */
[----:B---3--:R-:W3:Y:S04]  /*3be0*/  LDL.LU R67, [R1+0x98c] ;  /* 0x00098c0001437983 */ /* 0x008ee80000300800 */
[----:B------:R0:W-:Y:S01]  /*3bf0*/  STL [R1+0x4c4], R66 ;  /* 0x0004c44201007387 */ /* 0x0001e20000100800 */
[----:B------:R-:W-:-:S03]  /*3c00*/  ISETP.GE.U32.AND P1, PT, R12, 0x7fffff27, PT ;  /* 0x7fffff270c00780c */ /* 0x000fc60003f26070 */
[----:B0-----:R-:W3:Y:S04]  /*3c10*/  LDL.LU R66, [R1+0x988] ;  /* 0x0009880001427983 */ /* 0x001ee80000300800 */
[----:B------:R-:W3:Y:S01]  /*3c20*/  LDL.LU R65, [R1+0x984] ;  /* 0x0009840001417983 */ /* 0x000ee20000300800 */
[----:B------:R-:W-:-:S03]  /*3c30*/  PRMT R62, RZ, 0x7610, R62 ;  /* 0x00007610ff3e7816 */ /* 0x000fc6000000003e */
[----:B--2---:R0:W-:Y:S04]  /*3c40*/  STL [R1+0x160], R64 ;  /* 0x0001604001007387 */ /* 0x0041e80000100800 */
[----:B0-----:R-:W2:Y:S04]  /*3c50*/  LDL.LU R64, [R1+0x980] ;  /* 0x0009800001407983 */ /* 0x001ea80000300800 */
[----:B------:R0:W-:Y:S02]  /*3c60*/  STL [R1+0x500], R10 ;  /* 0x0005000a01007387 */ /* 0x0001e40000100800 */
[----:B0-----:R-:W-:-:S05]  /*3c70*/  IMAD R10, R4, 0x49, RZ ;  /* 0x00000049040a7824 */ /* 0x001fca00078e02ff */
[----:B------:R-:W-:-:S04]  /*3c80*/  IADD3 R12, P6, PT, R10, R0, RZ ;  /* 0x000000000a0c7210 */ /* 0x000fc80007fde0ff */
[----:B------:R-:W-:Y:S01]  /*3c90*/  LEA.HI.X.SX32 R8, R10, R2, 0x1, P6 ;  /* 0x000000020a087211 */ /* 0x000fe200030f0eff */
[----:B------:R-:W-:Y:S01]  /*3ca0*/  IMAD.MOV.U32 R9, RZ, RZ, R12 ;  /* 0x000000ffff097224 */ /* 0x000fe200078e000c */
[----:B------:R0:W-:Y:S04]  /*3cb0*/  STL [R1+0x4fc], R11 ;  /* 0x0004fc0b01007387 */ /* 0x0001e80000100800 */
[-C--:B------:R-:W-:Y:S01]  /*3cc0*/  @!P2 LOP3.LUT R9, R9, R8.reuse, RZ, 0x3c, !PT ;  /* 0x000000080909a212 */ /* 0x080fe200078e3cff */
[----:B------:R-:W-:Y:S04]  /*3cd0*/  STL [R1+0x538], R12 ;  /* 0x0005380c01007387 */ /* 0x000fe80000100800 */
[----:B------:R1:W-:Y:S01]  /*3ce0*/  STL [R1+0x534], R8 ;  /* 0x0005340801007387 */ /* 0x0003e20000100800 */
[----:B0-----:R-:W-:Y:S01]  /*3cf0*/  VIADD R11, R14, 0xffffff96 ;  /* 0xffffff960e0b7836 */ /* 0x001fe20000000000 */
[----:B-1----:R-:W-:-:S04]  /*3d00*/  @!P2 LOP3.LUT R8, R9, R8, RZ, 0x3c, !PT ;  /* 0x000000080908a212 */ /* 0x002fc800078e3cff */
[----:B------:R-:W-:Y:S02]  /*3d10*/  ISETP.GE.U32.AND P0, PT, R11, 0x7fffff17, PT ;  /* 0x7fffff170b00780c */ /* 0x000fe40003f06070 */
[----:B------:R-:W-:Y:S01]  /*3d20*/  @!P2 LOP3.LUT R9, R9, R8, RZ, 0x3c, !PT ;  /* 0x000000080909a212 */ /* 0x000fe200078e3cff */
[----:B------:R-:W-:Y:S01]  /*3d30*/  IMAD R11, R4, 0x51, RZ ;  /* 0x00000051040b7824 */ /* 0x000fe200078e02ff */
[----:B----4-:R0:W-:Y:S04]  /*3d40*/  STL [R1+0x260], R63 ;  /* 0x0002603f01007387 */ /* 0x0101e80000100800 */
[----:B------:R1:W4:Y:S01]  /*3d50*/  @!P2 LDG.E.U8 R62, desc[UR18][R8.64] ;  /* 0x00000012083ea981 */ /* 0x000322000c1e1100 */
[----:B0-----:R-:W-:-:S04]  /*3d60*/  IADD3 R63, P6, PT, R11, R0, RZ ;  /* 0x000000000b3f7210 */ /* 0x001fc80007fde0ff */
[----:B-1----:R-:W-:Y:S01]  /*3d70*/  LEA.HI.X.SX32 R9, R11, R2, 0x1, P6 ;  /* 0x000000020b097211 */ /* 0x002fe200030f0eff */
[----:B------:R-:W-:-:S05]  /*3d80*/  @!P5 IMAD.MOV.U32 R8, RZ, RZ, R63 ;  /* 0x000000ffff08d224 */ /* 0x000fca00078e003f */
[----:B------:R0:W2:Y:S01]  /*3d90*/  @!P5 LDG.E.U8 R86, desc[UR18][R8.64] ;  /* 0x000000120856d981 */ /* 0x0000a2000c1e1100 */
[----:B------:R-:W-:-:S03]  /*3da0*/  IMAD R10, R4, 0x59, RZ ;  /* 0x00000059040a7824 */ /* 0x000fc600078e02ff */
[----:B------:R-:W-:Y:S01]  /*3db0*/  STL [R1+0x570], R63 ;  /* 0x0005703f01007387 */ /* 0x000fe20000100800 */
[----:B------:R-:W-:-:S03]  /*3dc0*/  IMAD R11, R4, 0x61, RZ ;  /* 0x00000061040b7824 */ /* 0x000fc600078e02ff */
[----:B----4-:R1:W-:Y:S02]  /*3dd0*/  STL [R1+0x16c], R62 ;  /* 0x00016c3e01007387 */ /* 0x0103e40000100800 */
[C---:B-1----:R-:W-:Y:S02]  /*3de0*/  IADD3 R62, P6, PT, R10.reuse, R0, RZ ;  /* 0x000000000a3e7210 */ /* 0x042fe40007fde0ff */
[----:B------:R1:W-:Y:S02]  /*3df0*/  STL [R1+0x56c], R9 ;  /* 0x00056c0901007387 */ /* 0x0003e40000100800 */
[----:B------:R-:W-:Y:S02]  /*3e00*/  LEA.HI.X.SX32 R10, R10, R2, 0x1, P6 ;  /* 0x000000020a0a7211 */ /* 0x000fe400030f0eff */
[----:B------:R-:W-:Y:S01]  /*3e10*/  STL [R1+0x5a8], R62 ;  /* 0x0005a83e01007387 */ /* 0x000fe20000100800 */
[----:B0-----:R-:W-:-:S03]  /*3e20*/  @!P1 IMAD.MOV.U32 R8, RZ, RZ, R62 ;  /* 0x000000ffff089224 */ /* 0x001fc600078e003e */
[----:B------:R-:W4:Y:S01]  /*3e30*/  LDL.LU R63, [R1+0x97c] ;  /* 0x00097c00013f7983 */ /* 0x000f220000300800 */
[----:B-1----:R-:W-:-:S03]  /*3e40*/  @!P1 IMAD.MOV.U32 R9, RZ, RZ, R10 ;  /* 0x000000ffff099224 */ /* 0x002fc600078e000a */
[----:B------:R0:W-:Y:S04]  /*3e50*/  STL [R1+0x5a4], R10 ;  /* 0x0005a40a01007387 */ /* 0x0001e80000100800 */
[----:B--2---:R1:W-:Y:S04]  /*3e60*/  STL [R1+0x168], R86 ;  /* 0x0001685601007387 */ /* 0x0043e80000100800 */
[----:B------:R2:W3:Y:S01]  /*3e70*/  @!P1 LDG.E.U8 R84, desc[UR18][R8.64] ;  /* 0x0000001208549981 */ /* 0x0004e2000c1e1100 */
[----:B0-----:R-:W-:-:S03]  /*3e80*/  IMAD R10, R4, 0x69, RZ ;  /* 0x00000069040a7824 */ /* 0x001fc600078e02ff */
[----:B------:R-:W4:Y:S01]  /*3e90*/  LDL.LU R62, [R1+0x978] ;  /* 0x00097800013e7983 */ /* 0x000f220000300800 */
[----:B-1----:R-:W-:Y:S01]  /*3ea0*/  IADD3 R86, P6, PT, R11, R0, RZ ;  /* 0x000000000b567210 */ /* 0x002fe20007fde0ff */
[----:B--2---:R-:W-:-:S03]  /*3eb0*/  VIADD R8, R14, 0xfffffffe ;  /* 0xfffffffe0e087836 */ /* 0x004fc60000000000 */
[----:B------:R-:W-:Y:S02]  /*3ec0*/  LEA.HI.X.SX32 R11, R11, R2, 0x1, P6 ;  /* 0x000000020b0b7211 */ /* 0x000fe400030f0eff */
[----:B------:R-:W-:Y:S01]  /*3ed0*/  ISETP.GE.U32.AND P1, PT, R8, 0x7fffff7f, PT ;  /* 0x7fffff7f0800780c */ /* 0x000fe20003f26070 */
[----:B------:R-:W-:Y:S02]  /*3ee0*/  @!P4 IMAD.MOV.U32 R8, RZ, RZ, R86 ;  /* 0x000000ffff08c224 */ /* 0x000fe400078e0056 */
[----:B------:R-:W-:-:S05]  /*3ef0*/  @!P4 IMAD.MOV.U32 R9, RZ, RZ, R11 ;  /* 0x000000ffff09c224 */ /* 0x000fca00078e000b */
[----:B------:R0:W2:Y:S01]  /*3f00*/  @!P4 LDG.E.U8 R82, desc[UR18][R8.64] ;  /* 0x000000120852c981 */ /* 0x0000a2000c1e1100 */
[----:B------:R-:W-:-:S03]  /*3f10*/  VIADD R12, R14, 0xffffff8e ;  /* 0xffffff8e0e0c7836 */ /* 0x000fc60000000000 */
[----:B------:R-:W-:Y:S04]  /*3f20*/  STL [R1+0x5e0], R86 ;  /* 0x0005e05601007387 */ /* 0x000fe80000100800 */
[----:B------:R1:W-:Y:S01]  /*3f30*/  STL [R1+0x5dc], R11 ;  /* 0x0005dc0b01007387 */ /* 0x0003e20000100800 */
[----:B------:R-:W-:Y:S02]  /*3f40*/  ISETP.GE.U32.AND P2, PT, R12, 0x7fffff0f, PT ;  /* 0x7fffff0f0c00780c */ /* 0x000fe40003f46070 */
[----:B------:R-:W-:Y:S01]  /*3f50*/  PRMT R59, RZ, 0x7610, R59 ;  /* 0x00007610ff3b7816 */ /* 0x000fe2000000003b */
[----:B-1----:R-:W-:Y:S01]  /*3f60*/  IMAD R11, R4, 0x71, RZ ;  /* 0x00000071040b7824 */ /* 0x002fe200078e02ff */
[----:B------:R-:W-:Y:S01]  /*3f70*/  PRMT R61, RZ, 0x7610, R61 ;  /* 0x00007610ff3d7816 */ /* 0x000fe2000000003d */
[----:B---3--:R1:W-:Y:S02]  /*3f80*/  STL [R1+0x25c], R84 ;  /* 0x00025c5401007387 */ /* 0x0083e40000100800 */
[----:B-1----:R-:W-:-:S04]  /*3f90*/  IADD3 R84, P6, PT, R10, R0, RZ ;  /* 0x000000000a547210 */ /* 0x002fc80007fde0ff */
[----:B------:R-:W-:Y:S01]  /*3fa0*/  LEA.HI.X.SX32 R86, R10, R2, 0x1, P6 ;  /* 0x000000020a567211 */ /* 0x000fe200030f0eff */
[----:B------:R-:W-:Y:S01]  /*3fb0*/  STL [R1+0x610], R84 ;  /* 0x0006105401007387 */ /* 0x000fe20000100800 */
[----:B0-----:R-:W-:-:S03]  /*3fc0*/  @!P0 IMAD.MOV.U32 R8, RZ, RZ, R84 ;  /* 0x000000ffff088224 */ /* 0x001fc600078e0054 */
[----:B------:R-:W-:Y:S01]  /*3fd0*/  @!P0 IMAD.MOV.U32 R9, RZ, RZ, R86 ;  /* 0x000000ffff098224 */ /* 0x000fe200078e0056 */
[----:B--2---:R0:W-:Y:S04]  /*3fe0*/  STL [R1+0x174], R82 ;  /* 0x0001745201007387 */ /* 0x0041e80000100800 */
[----:B------:R1:W2:Y:S01]  /*3ff0*/  @!P0 LDG.E.U8 R59, desc[UR18][R8.64] ;  /* 0x00000012083b8981 */ /* 0x0002a2000c1e1100 */
[----:B0-----:R-:W-:-:S04]  /*4000*/  IADD3 R82, P6, PT, R11, R0, RZ ;  /* 0x000000000b527210 */ /* 0x001fc80007fde0ff */
[----:B------:R-:W-:Y:S01]  /*4010*/  LEA.HI.X.SX32 R84, R11, R2, 0x1, P6 ;  /* 0x000000020b547211 */ /* 0x000fe200030f0eff */
[----:B-1----:R-:W-:-:S04]  /*4020*/  @!P2 IMAD.MOV.U32 R8, RZ, RZ, R82 ;  /* 0x000000ffff08a224 */ /* 0x002fc800078e0052 */
[----:B------:R-:W-:-:S05]  /*4030*/  @!P2 IMAD.MOV.U32 R9, RZ, RZ, R84 ;  /* 0x000000ffff09a224 */ /* 0x000fca00078e0054 */
[----:B------:R-:W3:Y:S01]  /*4040*/  @!P2 LDG.E.U8 R61, desc[UR18][R8.64] ;  /* 0x00000012083da981 */ /* 0x000ee2000c1e1100 */
[----:B------:R-:W-:Y:S02]  /*4050*/  VIADD R12, R14, 0xffffff86 ;  /* 0xffffff860e0c7836 */ /* 0x000fe40000000000 */
[----:B------:R-:W-:Y:S01]  /*4060*/  IMAD R10, R4, 0x79, RZ ;  /* 0x00000079040a7824 */ /* 0x000fe200078e02ff */
[----:B------:R-:W-:Y:S02]  /*4070*/  STL [R1+0x60c], R86 ;  /* 0x00060c5601007387 */ /* 0x000fe40000100800 */
[----:B------:R-:W-:Y:S02]  /*4080*/  ISETP.GE.U32.AND P5, PT, R12, 0x7fffff07, PT ;  /* 0x7fffff070c00780c */ /* 0x000fe40003fa6070 */
[----:B------:R-:W-:Y:S01]  /*4090*/  STL [R1+0x640], R82 ;  /* 0x0006405201007387 */ /* 0x000fe20000100800 */
[----:B------:R-:W-:-:S03]  /*40a0*/  PRMT R58, RZ, 0x7610, R58 ;  /* 0x00007610ff3a7816 */ /* 0x000fc6000000003a */
[----:B--2---:R0:W-:Y:S04]  /*40b0*/  STL [R1+0x170], R59 ;  /* 0x0001703b01007387 */ /* 0x0041e80000100800 */
[----:B------:R-:W-:Y:S01]  /*40c0*/  STL [R1+0x63c], R84 ;  /* 0x00063c5401007387 */ /* 0x000fe20000100800 */
[----:B0-----:R-:W-:-:S05]  /*40d0*/  IADD3 R59, P6, PT, R10, R0, RZ ;  /* 0x000000000a3b7210 */ /* 0x001fca0007fde0ff */
[----:B------:R-:W-:Y:S04]  /*40e0*/  STL [R1+0x670], R59 ;  /* 0x0006703b01007387 */ /* 0x000fe80000100800 */
[----:B---3--:R0:W-:Y:S01]  /*40f0*/  STL [R1+0x258], R61 ;  /* 0x0002583d01007387 */ /* 0x0081e20000100800 */
[----:B------:R-:W-:Y:S01]  /*4100*/  @!P5 IMAD.MOV.U32 R8, RZ, RZ, R59 ;  /* 0x000000ffff08d224 */ /* 0x000fe200078e003b */
[----:B0-----:R-:W-:-:S05]  /*4110*/  LEA.HI.X.SX32 R61, R10, R2, 0x1, P6 ;  /* 0x000000020a3d7211 */ /* 0x001fca00030f0eff */
[----:B------:R-:W-:-:S05]  /*4120*/  @!P5 IMAD.MOV.U32 R9, RZ, RZ, R61 ;  /* 0x000000ffff09d224 */ /* 0x000fca00078e003d */
[----:B------:R0:W2:Y:S01]  /*4130*/  @!P5 LDG.E.U8 R58, desc[UR18][R8.64] ;  /* 0x00000012083ad981 */ /* 0x0000a2000c1e1100 */
[----:B------:R-:W-:Y:S01]  /*4140*/  VIADD R12, R14, 0xfffffffd ;  /* 0xfffffffd0e0c7836 */ /* 0x000fe20000000000 */
[----:B------:R-:W-:Y:S01]  /*4150*/  IADD3 R84, P6, PT, R0, R4, RZ ;  /* 0x0000000400547210 */ /* 0x000fe20007fde0ff */
[----:B------:R-:W-:Y:S02]  /*4160*/  IMAD.SHL.U32 R86, R4, 0x2, RZ ;  /* 0x0000000204567824 */ /* 0x000fe400078e00ff */
[----:B------:R-:W-:Y:S01]  /*4170*/  VIADD R10, R14, 0xffffffe5 ;  /* 0xffffffe50e0a7836 */ /* 0x000fe20000000000 */
[----:B------:R-:W-:Y:S01]  /*4180*/  ISETP.GE.U32.AND P4, PT, R12, 0x7fffff7e, PT ;  /* 0x7fffff7e0c00780c */ /* 0x000fe20003f86070 */
[----:B------:R-:W-:Y:S01]  /*4190*/  VIADD R12, R14, 0xfffffff5 ;  /* 0xfffffff50e0c7836 */ /* 0x000fe20000000000 */
[----:B------:R1:W-:Y:S01]  /*41a0*/  STL [R1+0x66c], R61 ;  /* 0x00066c3d01007387 */ /* 0x0003e20000100800 */
[----:B------:R-:W-:Y:S02]  /*41b0*/  LEA.HI.X.SX32 R82, R4, R2, 0x1, P6 ;  /* 0x0000000204527211 */ /* 0x000fe400030f0eff */
[----:B------:R-:W-:Y:S01]  /*41c0*/  ISETP.GE.U32.AND P5, PT, R10, 0x7fffff66, PT ;  /* 0x7fffff660a00780c */ /* 0x000fe20003fa6070 */
[----:B------:R-:W-:Y:S01]  /*41d0*/  IMAD R10, R4, 0xa, RZ ;  /* 0x0000000a040a7824 */ /* 0x000fe200078e02ff */
[----:B------:R-:W-:Y:S01]  /*41e0*/  ISETP.GE.U32.AND P0, PT, R12, 0x7fffff76, PT ;  /* 0x7fffff760c00780c */ /* 0x000fe20003f06070 */
[----:B------:R-:W-:Y:S01]  /*41f0*/  STL [R1+0x7fc], R84 ;  /* 0x0007fc5401007387 */ /* 0x000fe20000100800 */
[----:B------:R-:W-:-:S02]  /*4200*/  PRMT R12, RZ, 0x7610, R12 ;  /* 0x00007610ff0c7816 */ /* 0x000fc4000000000c */
[C---:B-1----:R-:W-:Y:S01]  /*4210*/  IADD3 R61, P6, PT, R86.reuse, R0, RZ ;  /* 0x00000000563d7210 */ /* 0x042fe20007fde0ff */
[----:B0-----:R-:W-:Y:S01]  /*4220*/  @!P1 IMAD.MOV.U32 R8, RZ, RZ, R84 ;  /* 0x000000ffff089224 */ /* 0x001fe200078e0054 */
[----:B------:R-:W-:Y:S01]  /*4230*/  STL [R1+0x7f8], R82 ;  /* 0x0007f85201007387 */ /* 0x000fe20000100800 */
[----:B------:R-:W-:Y:S01]  /*4240*/  @!P1 IMAD.MOV.U32 R9, RZ, RZ, R82 ;  /* 0x000000ffff099224 */ /* 0x000fe200078e0052 */
[----:B------:R-:W-:Y:S02]  /*4250*/  LEA.HI.X.SX32 R86, R86, R2, 0x1, P6 ;  /* 0x0000000256567211 */ /* 0x000fe400030f0eff */
[----:B------:R-:W-:Y:S01]  /*4260*/  STL [R1], R61 ;  /* 0x0000003d01007387 */ /* 0x000fe20000100800 */
[----:B------:R-:W-:-:S03]  /*4270*/  PRMT R60, RZ, 0x7610, R60 ;  /* 0x00007610ff3c7816 */ /* 0x000fc6000000003c */
[----:B------:R0:W3:Y:S01]  /*4280*/  @!P1 LDG.E.U8 R12, desc[UR18][R8.64] ;  /* 0x00000012080c9981 */ /* 0x0000e2000c1e1100 */
[----:B------:R-:W-:Y:S01]  /*4290*/  PRMT R57, RZ, 0x7610, R57 ;  /* 0x00007610ff397816 */ /* 0x000fe20000000039 */
[----:B0-----:R-:W-:Y:S02]  /*42a0*/  @!P4 IMAD.MOV.U32 R8, RZ, RZ, R61 ;  /* 0x000000ffff08c224 */ /* 0x001fe400078e003d */
[----:B------:R-:W-:-:S05]  /*42b0*/  @!P4 IMAD.MOV.U32 R9, RZ, RZ, R86 ;  /* 0x000000ffff09c224 */ /* 0x000fca00078e0056 */
[----:B------:R0:W4:Y:S04]  /*42c0*/  @!P4 LDG.E.U8 R60, desc[UR18][R8.64] ;  /* 0x00000012083cc981 */ /* 0x000128000c1e1100 */
[----:B--2---:R1:W-:Y:S02]  /*42d0*/  STL [R1+0x250], R58 ;  /* 0x0002503a01007387 */ /* 0x0043e40000100800 */
[----:B-1----:R-:W-:-:S04]  /*42e0*/  IADD3 R58, P6, PT, R10, R0, RZ ;  /* 0x000000000a3a7210 */ /* 0x002fc80007fde0ff */
[----:B------:R-:W-:Y:S01]  /*42f0*/  LEA.HI.X.SX32 R59, R10, R2, 0x1, P6 ;  /* 0x000000020a3b7211 */ /* 0x000fe200030f0eff */
[----:B0-----:R-:W-:-:S04]  /*4300*/  @!P0 IMAD.MOV.U32 R8, RZ, RZ, R58 ;  /* 0x000000ffff088224 */ /* 0x001fc800078e003a */
[----:B------:R-:W-:-:S05]  /*4310*/  @!P0 IMAD.MOV.U32 R9, RZ, RZ, R59 ;  /* 0x000000ffff098224 */ /* 0x000fca00078e003b */
[----:B------:R0:W2:Y:S01]  /*4320*/  @!P0 LDG.E.U8 R57, desc[UR18][R8.64] ;  /* 0x0000001208398981 */ /* 0x0000a2000c1e1100 */
[----:B------:R-:W-:-:S05]  /*4330*/  VIADD R11, R14, 0xffffffed ;  /* 0xffffffed0e0b7836 */ /* 0x000fca0000000000 */
[----:B------:R-:W-:Y:S01]  /*4340*/  ISETP.GE.U32.AND P2, PT, R11, 0x7fffff6e, PT ;  /* 0x7fffff6e0b00780c */ /* 0x000fe20003f46070 */
[----:B------:R-:W-:-:S05]  /*4350*/  VIADD R11, R14, 0xffffffdd ;  /* 0xffffffdd0e0b7836 */ /* 0x000fca0000000000 */
[----:B------:R-:W-:Y:S01]  /*4360*/  ISETP.GE.U32.AND P1, PT, R11, 0x7fffff5e, PT ;  /* 0x7fffff5e0b00780c */ /* 0x000fe20003f26070 */
[----:B------:R-:W-:Y:S02]  /*4370*/  IMAD R11, R4, 0x12, RZ ;  /* 0x00000012040b7824 */ /* 0x000fe400078e02ff */
[----:B0-----:R-:W-:-:S03]  /*4380*/  VIADD R8, R14, 0xffffffcd ;  /* 0xffffffcd0e087836 */ /* 0x001fc60000000000 */
[C---:B------:R-:W-:Y:S01]  /*4390*/  IADD3 R10, P6, PT, R11.reuse, R0, RZ ;  /* 0x000000000b0a7210 */ /* 0x040fe20007fde0ff */
[----:B---3--:R0:W-:Y:S03]  /*43a0*/  STL [R1+0x17c], R12 ;  /* 0x00017c0c01007387 */ /* 0x0081e60000100800 */
[----:B------:R-:W-:Y:S01]  /*43b0*/  LEA.HI.X.SX32 R11, R11, R2, 0x1, P6 ;  /* 0x000000020b0b7211 */ /* 0x000fe200030f0eff */
[----:B------:R-:W-:Y:S01]  /*43c0*/  STL [R1+0x98], R58 ;  /* 0x0000983a01007387 */ /* 0x000fe20000100800 */
[----:B------:R-:W-:Y:S01]  /*43d0*/  ISETP.GE.U32.AND P0, PT, R8, 0x7fffff4e, PT ;  /* 0x7fffff4e0800780c */ /* 0x000fe20003f06070 */
[----:B------:R-:W-:Y:S02]  /*43e0*/  IMAD.MOV.U32 R9, RZ, RZ, R10 ;  /* 0x000000ffff097224 */ /* 0x000fe400078e000a */
[----:B------:R-:W3:Y:S01]  /*43f0*/  LDL.LU R61, [R1+0x974] ;  /* 0x00097400013d7983 */ /* 0x000ee20000300800 */
[----:B------:R-:W-:-:S03]  /*4400*/  IMAD.MOV.U32 R8, RZ, RZ, R11 ;  /* 0x000000ffff087224 */ /* 0x000fc600078e000b */
[----:B------:R-:W-:Y:S04]  /*4410*/  STL [R1+0x800], R86 ;  /* 0x0008005601007387 */ /* 0x000fe80000100800 */
[----:B----4-:R1:W-:Y:S01]  /*4420*/  STL [R1+0x178], R60 ;  /* 0x0001783c01007387 */ /* 0x0103e20000100800 */
[-C--:B------:R-:W-:Y:S01]  /*4430*/  @!P2 LOP3.LUT R9, R9, R8.reuse, RZ, 0x3c, !PT ;  /* 0x000000080909a212 */ /* 0x080fe200078e3cff */
[----:B0-----:R-:W-:Y:S02]  /*4440*/  VIADD R12, R14, 0xffffffd5 ;  /* 0xffffffd50e0c7836 */ /* 0x001fe40000000000 */
[----:B-1----:R-:W4:Y:S04]  /*4450*/  LDL.LU R60, [R1+0x970] ;  /* 0x00097000013c7983 */ /* 0x002f280000300800 */
[----:B------:R0:W-:Y:S01]  /*4460*/  STL [R1+0x94], R59 ;  /* 0x0000943b01007387 */ /* 0x0001e20000100800 */
[----:B------:R-:W-:-:S03]  /*4470*/  @!P2 LOP3.LUT R8, R9, R8, RZ, 0x3c, !PT ;  /* 0x000000080908a212 */ /* 0x000fc600078e3cff */
[----:B0-----:R-:W3:Y:S04]  /*4480*/  LDL.LU R59, [R1+0x96c] ;  /* 0x00096c00013b7983 */ /* 0x001ee80000300800 */
[----:B------:R-:W3:Y:S01]  /*4490*/  LDL.LU R58, [R1+0x968] ;  /* 0x00096800013a7983 */ /* 0x000ee20000300800 */
[----:B------:R-:W-:Y:S02]  /*44a0*/  PRMT R54, RZ, 0x7610, R54 ;  /* 0x00007610ff367816 */ /* 0x000fe40000000036 */
[----:B------:R-:W-:Y:S02]  /*44b0*/  ISETP.GE.U32.AND P4, PT, R12, 0x7fffff56, PT ;  /* 0x7fffff560c00780c */ /* 0x000fe40003f86070 */
[----:B------:R-:W-:-:S05]  /*44c0*/  @!P2 LOP3.LUT R9, R9, R8, RZ, 0x3c, !PT ;  /* 0x000000080909a212 */ /* 0x000fca00078e3cff */
[----:B------:R0:W3:Y:S01]  /*44d0*/  @!P2 LDG.E.U8 R54, desc[UR18][R8.64] ;  /* 0x000000120836a981 */ /* 0x0000e2000c1e1100 */
[----:B------:R-:W-:-:S03]  /*44e0*/  PRMT R55, RZ, 0x7610, R55 ;  /* 0x00007610ff377816 */ /* 0x000fc60000000037 */
[----:B--2---:R1:W-:Y:S04]  /*44f0*/  STL [R1+0x254], R57 ;  /* 0x0002543901007387 */ /* 0x0043e80000100800 */
[----:B-1----:R-:W2:Y:S04]  /*4500*/  LDL.LU R57, [R1+0x964] ;  /* 0x0009640001397983 */ /* 0x002ea80000300800 */
[----:B------:R1:W-:Y:S02]  /*4510*/  STL [R1+0x128], R10 ;  /* 0x0001280a01007387 */ /* 0x0003e40000100800 */
[----:B-1----:R-:W-:-:S05]  /*4520*/  IMAD R10, R4, 0x1a, RZ ;  /* 0x0000001a040a7824 */ /* 0x002fca00078e02ff */
[----:B------:R-:W-:-:S04]  /*4530*/  IADD3 R12, P6, PT, R10, R0, RZ ;  /* 0x000000000a0c7210 */ /* 0x000fc80007fde0ff */
[----:B0-----:R-:W-:Y:S01]  /*4540*/  LEA.HI.X.SX32 R8, R10, R2, 0x1, P6 ;  /* 0x000000020a087211 */ /* 0x001fe200030f0eff */
        /* <DEDUP_REMOVED lines=13> */
[----:B-1----:R-:W-:-:S04]  /*4620*/  IADD3 R54, P6, PT, R11, R0, RZ ;  /* 0x000000000b367210 */ /* 0x002fc80007fde0ff */
[----:B0-----:R-:W-:Y:S01]  /*4630*/  LEA.HI.X.SX32 R8, R11, R2, 0x1, P6 ;  /* 0x000000020b087211 */ /* 0x001fe200030f0eff */
[----:B------:R-:W-:Y:S01]  /*4640*/  IMAD.MOV.U32 R9, RZ, RZ, R54 ;  /* 0x000000ffff097224 */ /* 0x000fe200078e0036 */
[----:B------:R0:W-:Y:S04]  /*4650*/  STL [R1+0x420], R54 ;  /* 0x0004203601007387 */ /* 0x0001e80000100800 */
[----:B------:R-:W-:Y:S01]  /*4660*/  @!P1 LOP3.LUT R9, R9, R8, RZ, 0x3c, !PT ;  /* 0x0000000809099212 */ /* 0x000fe200078e3cff */
[----:B------:R1:W-:Y:S01]  /*4670*/  STL [R1+0x41c], R8 ;  /* 0x00041c0801007387 */ /* 0x0003e20000100800 */
[----:B0-----:R-:W-:Y:S02]  /*4680*/  IADD3 R54, P6, PT, R10, R0, RZ ;  /* 0x000000000a367210 */ /* 0x001fe40007fde0ff */
[----:B------:R-:W-:-:S02]  /*4690*/  PRMT R56, RZ, 0x7610, R56 ;  /* 0x00007610ff387816 */ /* 0x000fc40000000038 */
[C---:B-1----:R-:W-:Y:S01]  /*46a0*/  @!P1 LOP3.LUT R8, R9.reuse, R8, RZ, 0x3c, !PT ;  /* 0x0000000809089212 */ /* 0x042fe200078e3cff */
[----:B------:R-:W-:Y:S03]  /*46b0*/  STL [R1+0x458], R54 ;  /* 0x0004583601007387 */ /* 0x000fe60000100800 */
[----:B------:R-:W-:Y:S02]  /*46c0*/  @!P1 LOP3.LUT R9, R9, R8, RZ, 0x3c, !PT ;  /* 0x0000000809099212 */ /* 0x000fe400078e3cff */
[----:B------:R-:W-:-:S03]  /*46d0*/  PRMT R53, RZ, 0x7610, R53 ;  /* 0x00007610ff357816 */ /* 0x000fc60000000035 */
[----:B------:R0:W3:Y:S02]  /*46e0*/  @!P1 LDG.E.U8 R56, desc[UR18][R8.64] ;  /* 0x0000001208389981 */ /* 0x0000e4000c1e1100 */
        /* <DEDUP_REMOVED lines=15> */
[----:B---3--:R0:W-:Y:S01]  /*47e0*/  STL [R1+0x24c], R56 ;  /* 0x00024c3801007387 */ /* 0x0081e20000100800 */
[----:B------:R-:W-:Y:S01]  /*47f0*/  VIADD R12, R14, 0xffffffb5 ;  /* 0xffffffb50e0c7836 */ /* 0x000fe20000000000 */
[----:B------:R-:W-:Y:S02]  /*4800*/  @!P0 LOP3.LUT R8, R9, R8, RZ, 0x3c, !PT ;  /* 0x0000000809088212 */ /* 0x000fe400078e3cff */
[----:B0-----:R-:W3:Y:S04]  /*4810*/  LDL.LU R56, [R1+0x960] ;  /* 0x0009600001387983 */ /* 0x001ee80000300800 */
        /* <DEDUP_REMOVED lines=54> */
[----:B---3--:R0:W-:Y:S01]  /*4b80*/  STL [R1+0x194], R52 ;  /* 0x0001943401007387 */ /* 0x0081e20000100800 */
[----:B------:R-:W-:Y:S01]  /*4b90*/  ISETP.GE.U32.AND P2, PT, R12, 0x7fffff1e, PT ;  /* 0x7fffff1e0c00780c */ /* 0x000fe20003f46070 */
[----:B------:R-:W-:Y:S01]  /*4ba0*/  VIADD R12, R14, 0xffffff95 ;  /* 0xffffff950e0c7836 */ /* 0x000fe20000000000 */
[----:B------:R-:W-:Y:S01]  /*4bb0*/  @!P4 LOP3.LUT R8, R9, R8, RZ, 0x3c, !PT ;  /* 0x000000080908c212 */ /* 0x000fe200078e3cff */
        /* <DEDUP_REMOVED lines=263> */
[----:B------:R-:W-:Y:S01]  /*5c30*/  IMAD R10, R4, 0x6b, RZ ;  /* 0x0000006b040a7824 */ /* 0x000fe200078e02ff */
[----:B------:R-:W-:Y:S02]  /*5c40*/  PRMT R29, RZ, 0x7610, R29 ;  /* 0x00007610ff1d7816 */ /* 0x000fe4000000001d */
[----:B-1----:R-:W-:-:S04]  /*5c50*/  IADD3 R32, P6, PT, R11, R0, RZ ;  /* 0x000000000b207210 */ /* 0x002fc80007fde0ff */
[----:B0-----:R-:W-:Y:S01]  /*5c60*/  LEA.HI.X.SX32 R9, R11, R2, 0x1, P6 ;  /* 0x000000020b097211 */ /* 0x001fe200030f0eff */
[----:B------:R-:W-:Y:S01]  /*5c70*/  STL [R1+0x5f0], R32 ;  /* 0x0005f02001007387 */ /* 0x000fe20000100800 */
[----:B------:R-:W-:Y:S01]  /*5c80*/  @!P5 IMAD.MOV.U32 R8, RZ, RZ, R32 ;  /* 0x000000ffff08d224 */ /* 0x000fe200078e0020 */
[----:B------:R-:W-:-:S04]  /*5c90*/  PRMT R30, RZ, 0x7610, R30 ;  /* 0x00007610ff1e7816 */ /* 0x000fc8000000001e */
[----:B------:R0:W3:Y:S04]  /*5ca0*/  @!P5 LDG.E.U8 R29, desc[UR18][R8.64] ;  /* 0x00000012081dd981 */ /* 0x0000e8000c1e1100 */
[----:B--2---:R1:W-:Y:S02]  /*5cb0*/  STL [R1+0x228], R31 ;  /* 0x0002281f01007387 */ /* 0x0043e40000100800 */
[----:B-1----:R-:W-:-:S04]  /*5cc0*/  IADD3 R31, P6, PT, R10, R0, RZ ;  /* 0x000000000a1f7210 */ /* 0x002fc80007fde0ff */
[----:B------:R-:W-:Y:S01]  /*5cd0*/  LEA.HI.X.SX32 R10, R10, R2, 0x1, P6 ;  /* 0x000000020a0a7211 */ /* 0x000fe200030f0eff */
[----:B------:R1:W-:Y:S01]  /*5ce0*/  STL [R1+0x5ec], R9 ;  /* 0x0005ec0901007387 */ /* 0x0003e20000100800 */
[----:B0-----:R-:W-:-:S03]  /*5cf0*/  @!P1 IMAD.MOV.U32 R8, RZ, RZ, R31 ;  /* 0x000000ffff089224 */ /* 0x001fc600078e001f */
[----:B-1----:R-:W-:-:S05]  /*5d00*/  @!P1 IMAD.MOV.U32 R9, RZ, RZ, R10 ;  /* 0x000000ffff099224 */ /* 0x002fca00078e000a */
[----:B------:R0:W2:Y:S01]  /*5d10*/  @!P1 LDG.E.U8 R30, desc[UR18][R8.64] ;  /* 0x00000012081e9981 */ /* 0x0000a2000c1e1100 */
[----:B------:R-:W-:-:S03]  /*5d20*/  IMAD R11, R4, 0x73, RZ ;  /* 0x00000073040b7824 */ /* 0x000fc600078e02ff */
[----:B------:R1:W-:Y:S04]  /*5d30*/  STL [R1+0x620], R31 ;  /* 0x0006201f01007387 */ /* 0x0003e80000100800 */
[----:B------:R-:W4:Y:S04]  /*5d40*/  LDL.LU R32, [R1+0x900] ;  /* 0x0009000001207983 */ /* 0x000f280000300800 */
[----:B------:R-:W-:Y:S04]  /*5d50*/  STL [R1+0x61c], R10 ;  /* 0x00061c0a01007387 */ /* 0x000fe80000100800 */
[----:B---3--:R3:W-:Y:S01]  /*5d60*/  STL [R1+0x220], R29 ;  /* 0x0002201d01007387 */ /* 0x0087e20000100800 */
[----:B0-----:R-:W-:-:S03]  /*5d70*/  VIADD R8, R14, 0xffffffeb ;  /* 0xffffffeb0e087836 */ /* 0x001fc60000000000 */
[----:B-1----:R-:W4:Y:S01]  /*5d80*/  LDL.LU R31, [R1+0x8fc] ;  /* 0x0008fc00011f7983 */ /* 0x002f220000300800 */
[----:B---3--:R-:W-:-:S05]  /*5d90*/  IADD3 R29, P6, PT, R11, R0, RZ ;  /* 0x000000000b1d7210 */ /* 0x008fca0007fde0ff */
[----:B------:R-:W-:Y:S01]  /*5da0*/  STL [R1+0x650], R29 ;  /* 0x0006501d01007387 */ /* 0x000fe20000100800 */
[----:B------:R-:W-:Y:S02]  /*5db0*/  PRMT R28, RZ, 0x7610, R28 ;  /* 0x00007610ff1c7816 */ /* 0x000fe4000000001c */
[----:B------:R-:W-:Y:S01]  /*5dc0*/  ISETP.GE.U32.AND P1, PT, R8, 0x7fffff6c, PT ;  /* 0x7fffff6c0800780c */ /* 0x000fe20003f26070 */
[----:B------:R-:W-:Y:S01]  /*5dd0*/  @!P4 IMAD.MOV.U32 R8, RZ, RZ, R29 ;  /* 0x000000ffff08c224 */ /* 0x000fe200078e001d */
[----:B--2---:R0:W-:Y:S02]  /*5de0*/  STL [R1+0x218], R30 ;  /* 0x0002181e01007387 */ /* 0x0041e40000100800 */
[----:B0-----:R-:W-:-:S05]  /*5df0*/  LEA.HI.X.SX32 R30, R11, R2, 0x1, P6 ;  /* 0x000000020b1e7211 */ /* 0x001fca00030f0eff */
[----:B------:R-:W-:-:S05]  /*5e00*/  @!P4 IMAD.MOV.U32 R9, RZ, RZ, R30 ;  /* 0x000000ffff09c224 */ /* 0x000fca00078e001e */
[----:B------:R0:W2:Y:S01]  /*5e10*/  @!P4 LDG.E.U8 R28, desc[UR18][R8.64] ;  /* 0x00000012081cc981 */ /* 0x0000a2000c1e1100 */
[----:B------:R-:W-:Y:S02]  /*5e20*/  IMAD R10, R4, 0x7b, RZ ;  /* 0x0000007b040a7824 */ /* 0x000fe400078e02ff */
[----:B------:R-:W-:Y:S01]  /*5e30*/  VIADD R12, R14, 0xfffffffb ;  /* 0xfffffffb0e0c7836 */ /* 0x000fe20000000000 */
[----:B------:R1:W-:Y:S02]  /*5e40*/  STL [R1+0x64c], R30 ;  /* 0x00064c1e01007387 */ /* 0x0003e40000100800 */
[----:B0-----:R-:W-:Y:S01]  /*5e50*/  IADD3 R9, P6, PT, R10, R0, RZ ;  /* 0x000000000a097210 */ /* 0x001fe20007fde0ff */
[----:B------:R-:W-:Y:S01]  /*5e60*/  IMAD.SHL.U32 R8, R4, 0x4, RZ ;  /* 0x0000000404087824 */ /* 0x000fe200078e00ff */
[----:B------:R-:W-:Y:S01]  /*5e70*/  ISETP.GE.U32.AND P2, PT, R12, 0x7fffff7c, PT ;  /* 0x7fffff7c0c00780c */ /* 0x000fe20003f46070 */
[----:B------:R-:W-:Y:S01]  /*5e80*/  VIADD R12, R14, 0xfffffff3 ;  /* 0xfffffff30e0c7836 */ /* 0x000fe20000000000 */
[----:B-1----:R-:W-:Y:S01]  /*5e90*/  LEA.HI.X.SX32 R30, R10, R2, 0x1, P6 ;  /* 0x000000020a1e7211 */ /* 0x002fe200030f0eff */
[----:B------:R-:W-:Y:S03]  /*5ea0*/  STL [R1+0x680], R9 ;  /* 0x0006800901007387 */ /* 0x000fe60000100800 */
[----:B------:R-:W-:-:S02]  /*5eb0*/  ISETP.GE.U32.AND P5, PT, R12, 0x7fffff74, PT ;  /* 0x7fffff740c00780c */ /* 0x000fc40003fa6070 */
[----:B------:R-:W-:Y:S02]  /*5ec0*/  PRMT R12, RZ, 0x7610, R12 ;  /* 0x00007610ff0c7816 */ /* 0x000fe4000000000c */
[----:B------:R-:W-:Y:S01]  /*5ed0*/  PRMT R27, RZ, 0x7610, R27 ;  /* 0x00007610ff1b7816 */ /* 0x000fe2000000001b */
[----:B--2---:R0:W-:Y:S02]  /*5ee0*/  STL [R1+0x1f4], R28 ;  /* 0x0001f41c01007387 */ /* 0x0041e40000100800 */
[----:B0-----:R-:W-:-:S04]  /*5ef0*/  IADD3 R28, P6, PT, R8, R0, RZ ;  /* 0x00000000081c7210 */ /* 0x001fc80007fde0ff */
[----:B------:R-:W-:Y:S01]  /*5f00*/  LEA.HI.X.SX32 R29, R8, R2, 0x1, P6 ;  /* 0x00000002081d7211 */ /* 0x000fe200030f0eff */
[----:B------:R-:W-:Y:S02]  /*5f10*/  @!P0 IMAD.MOV.U32 R8, RZ, RZ, R9 ;  /* 0x000000ffff088224 */ /* 0x000fe400078e0009 */
[----:B------:R-:W-:-:S05]  /*5f20*/  @!P0 IMAD.MOV.U32 R9, RZ, RZ, R30 ;  /* 0x000000ffff098224 */ /* 0x000fca00078e001e */
[----:B------:R0:W2:Y:S02]  /*5f30*/  @!P0 LDG.E.U8 R12, desc[UR18][R8.64] ;  /* 0x00000012080c8981 */ /* 0x0000a4000c1e1100 */
[----:B0-----:R-:W-:Y:S02]  /*5f40*/  @!P2 IMAD.MOV.U32 R8, RZ, RZ, R28 ;  /* 0x000000ffff08a224 */ /* 0x001fe400078e001c */
[----:B------:R-:W-:-:S05]  /*5f50*/  @!P2 IMAD.MOV.U32 R9, RZ, RZ, R29 ;  /* 0x000000ffff09a224 */ /* 0x000fca00078e001d */
[----:B------:R0:W3:Y:S01]  /*5f60*/  @!P2 LDG.E.U8 R27, desc[UR18][R8.64] ;  /* 0x00000012081ba981 */ /* 0x0000e2000c1e1100 */
[----:B------:R-:W-:-:S03]  /*5f70*/  VIADD R11, R14, 0xffffffe3 ;  /* 0xffffffe30e0b7836 */ /* 0x000fc60000000000 */
[----:B------:R1:W-:Y:S02]  /*5f80*/  STL [R1+0x67c], R30 ;  /* 0x00067c1e01007387 */ /* 0x0003e40000100800 */
[----:B------:R-:W-:Y:S01]  /*5f90*/  ISETP.GE.U32.AND P4, PT, R11, 0x7fffff64, PT ;  /* 0x7fffff640b00780c */ /* 0x000fe20003f86070 */
[----:B------:R-:W-:Y:S01]  /*5fa0*/  IMAD R11, R4, 0xc, RZ ;  /* 0x0000000c040b7824 */ /* 0x000fe200078e02ff */
[----:B------:R-:W-:Y:S04]  /*5fb0*/  STL [R1+0x24], R28 ;  /* 0x0000241c01007387 */ /* 0x000fe80000100800 */
[----:B-1----:R-:W4:Y:S04]  /*5fc0*/  LDL.LU R30, [R1+0x8f8] ;  /* 0x0008f800011e7983 */ /* 0x002f280000300800 */
[----:B------:R1:W-:Y:S01]  /*5fd0*/  STL [R1+0x1c], R29 ;  /* 0x00001c1d01007387 */ /* 0x0003e20000100800 */
[----:B0-----:R-:W-:-:S05]  /*5fe0*/  VIADD R8, R14, 0xffffffd3 ;  /* 0xffffffd30e087836 */ /* 0x001fca0000000000 */
[----:B------:R-:W-:Y:S01]  /*5ff0*/  ISETP.GE.U32.AND P2, PT, R8, 0x7fffff54, PT ;  /* 0x7fffff540800780c */ /* 0x000fe20003f46070 */
[----:B------:R-:W-:Y:S01]  /*6000*/  VIADD R10, R14, 0xffffffdb ;  /* 0xffffffdb0e0a7836 */ /* 0x000fe20000000000 */
[----:B------:R-:W-:-:S04]  /*6010*/  PRMT R24, RZ, 0x7610, R24 ;  /* 0x00007610ff187816 */ /* 0x000fc80000000018 */
[----:B------:R-:W-:Y:S01]  /*6020*/  ISETP.GE.U32.AND P0, PT, R10, 0x7fffff5c, PT ;  /* 0x7fffff5c0a00780c */ /* 0x000fe20003f06070 */
[----:B------:R-:W-:Y:S01]  /*6030*/  IMAD R10, R4, 0x14, RZ ;  /* 0x00000014040a7824 */ /* 0x000fe200078e02ff */
[----:B------:R-:W-:Y:S01]  /*6040*/  PRMT R25, RZ, 0x7610, R25 ;  /* 0x00007610ff197816 */ /* 0x000fe20000000019 */
[----:B--2---:R0:W-:Y:S04]  /*6050*/  STL [R1+0x1dc], R12 ;  /* 0x0001dc0c01007387 */ /* 0x0041e80000100800 */
[----:B-1----:R-:W2:Y:S04]  /*6060*/  LDL.LU R29, [R1+0x8f4] ;  /* 0x0008f400011d7983 */ /* 0x002ea80000300800 */
[----:B------:R-:W2:Y:S01]  /*6070*/  LDL.LU R28, [R1+0x8f0] ;  /* 0x0008f000011c7983 */ /* 0x000ea20000300800 */
[----:B0-----:R-:W-:-:S04]  /*6080*/  IADD3 R12, P6, PT, R11, R0, RZ ;  /* 0x000000000b0c7210 */ /* 0x001fc80007fde0ff */
[----:B------:R-:W-:Y:S01]  /*6090*/  LEA.HI.X.SX32 R11, R11, R2, 0x1, P6 ;  /* 0x000000020b0b7211 */ /* 0x000fe200030f0eff */
[----:B------:R-:W-:-:S04]  /*60a0*/  IMAD.MOV.U32 R9, RZ, RZ, R12 ;  /* 0x000000ffff097224 */ /* 0x000fc800078e000c */
[----:B------:R-:W-:-:S05]  /*60b0*/  IMAD.MOV.U32 R8, RZ, RZ, R11 ;  /* 0x000000ffff087224 */ /* 0x000fca00078e000b */
[-C--:B------:R-:W-:Y:S01]  /*60c0*/  @!P5 LOP3.LUT R9, R9, R8.reuse, RZ, 0x3c, !PT ;  /* 0x000000080909d212 */ /* 0x080fe200078e3cff */
[----:B---3--:R0:W-:Y:S03]  /*60d0*/  STL [R1+0x1e4], R27 ;  /* 0x0001e41b01007387 */ /* 0x0081e60000100800 */
[----:B------:R-:W-:-:S04]  /*60e0*/  @!P5 LOP3.LUT R8, R9, R8, RZ, 0x3c, !PT ;  /* 0x000000080908d212 */ /* 0x000fc800078e3cff */
[----:B------:R-:W-:Y:S01]  /*60f0*/  @!P5 LOP3.LUT R9, R9, R8, RZ, 0x3c, !PT ;  /* 0x000000080909d212 */ /* 0x000fe200078e3cff */
[----:B0-----:R-:W3:Y:S04]  /*6100*/  LDL.LU R27, [R1+0x8ec] ;  /* 0x0008ec00011b7983 */ /* 0x001ee80000300800 */
[----:B------:R0:W-:Y:S04]  /*6110*/  STL [R1+0xb8], R12 ;  /* 0x0000b80c01007387 */ /* 0x0001e80000100800 */
[----:B------:R1:W2:Y:S01]  /*6120*/  @!P5 LDG.E.U8 R24, desc[UR18][R8.64] ;  /* 0x000000120818d981 */ /* 0x0002a2000c1e1100 */
[----:B0-----:R-:W-:-:S04]  /*6130*/  IADD3 R12, P6, PT, R10, R0, RZ ;  /* 0x000000000a0c7210 */ /* 0x001fc80007fde0ff */
[----:B-1----:R-:W-:Y:S01]  /*6140*/  LEA.HI.X.SX32 R8, R10, R2, 0x1, P6 ;  /* 0x000000020a087211 */ /* 0x002fe200030f0eff */
        /* <DEDUP_REMOVED lines=13> */
[----:B------:R-:W-:Y:S02]  /*6220*/  PRMT R74, RZ, 0x7610, R74 ;  /* 0x00007610ff4a7816 */ /* 0x000fe4000000004a */
[----:B------:R-:W-:Y:S01]  /*6230*/  PRMT R84, RZ, 0x7610, R84 ;  /* 0x00007610ff547816 */ /* 0x000fe20000000054 */
[----:B--2---:R1:W-:Y:S02]  /*6240*/  STL [R1+0xe4], R24 ;  /* 0x0000e41801007387 */ /* 0x0043e40000100800 */
[----:B-1----:R-:W-:-:S04]  /*6250*/  IADD3 R24, P6, PT, R11, R0, RZ ;  /* 0x000000000b187210 */ /* 0x002fc80007fde0ff */
[----:B0-----:R-:W-:Y:S01]  /*6260*/  LEA.HI.X.SX32 R8, R11, R2, 0x1, P6 ;  /* 0x000000020b087211 */ /* 0x001fe200030f0eff */
[----:B------:R-:W-:Y:S01]  /*6270*/  IMAD.MOV.U32 R9, RZ, RZ, R24 ;  /* 0x000000ffff097224 */ /* 0x000fe200078e0018 */
[----:B------:R0:W-:Y:S04]  /*6280*/  STL [R1+0x3f8], R24 ;  /* 0x0003f81801007387 */ /* 0x0001e80000100800 */
[----:B------:R-:W-:Y:S01]  /*6290*/  @!P4 LOP3.LUT R9, R9, R8, RZ, 0x3c, !PT ;  /* 0x000000080909c212 */ /* 0x000fe200078e3cff */
[----:B------:R1:W-:Y:S01]  /*62a0*/  STL [R1+0x3f4], R8 ;  /* 0x0003f40801007387 */ /* 0x0003e20000100800 */
[----:B0-----:R-:W-:Y:S02]  /*62b0*/  IADD3 R24, P6, PT, R10, R0, RZ ;  /* 0x000000000a187210 */ /* 0x001fe40007fde0ff */
[----:B-1----:R-:W-:-:S03]  /*62c0*/  @!P4 LOP3.LUT R8, R9, R8, RZ, 0x3c, !PT ;  /* 0x000000080908c212 */ /* 0x002fc600078e3cff */
[----:B------:R-:W-:Y:S01]  /*62d0*/  STL [R1+0x430], R24 ;  /* 0x0004301801007387 */ /* 0x000fe20000100800 */
[----:B------:R-:W-:-:S03]  /*62e0*/  @!P4 LOP3.LUT R9, R9, R8, RZ, 0x3c, !PT ;  /* 0x000000080909c212 */ /* 0x000fc600078e3cff */
[----:B---3--:R0:W-:Y:S04]  /*62f0*/  STL [R1+0xbc], R25 ;  /* 0x0000bc1901007387 */ /* 0x0081e80000100800 */
[----:B------:R1:W2:Y:S01]  /*6300*/  @!P4 LDG.E.U8 R26, desc[UR18][R8.64] ;  /* 0x00000012081ac981 */ /* 0x0002a2000c1e1100 */
[----:B0-----:R-:W-:Y:S01]  /*6310*/  LEA.HI.X.SX32 R25, R10, R2, 0x1, P6 ;  /* 0x000000020a197211 */ /* 0x001fe200030f0eff */
[----:B-1----:R-:W-:-:S04]  /*6320*/  @!P0 IMAD.MOV.U32 R8, RZ, RZ, R24 ;  /* 0x000000ffff088224 */ /* 0x002fc800078e0018 */
[----:B------:R-:W-:-:S05]  /*6330*/  @!P0 IMAD.MOV.U32 R9, RZ, RZ, R25 ;  /* 0x000000ffff098224 */ /* 0x000fca00078e0019 */
[----:B------:R0:W3:Y:S01]  /*6340*/  @!P0 LDG.E.U8 R74, desc[UR18][R8.64] ;  /* 0x00000012084a8981 */ /* 0x0000e2000c1e1100 */
[----:B------:R-:W-:-:S05]  /*6350*/  IMAD R11, R4, 0x2c, RZ ;  /* 0x0000002c040b7824 */ /* 0x000fca00078e02ff */
[----:B------:R-:W-:Y:S01]  /*6360*/  IADD3 R10, P6, PT, R11, R0, RZ ;  /* 0x000000000b0a7210 */ /* 0x000fe20007fde0ff */
[----:B0-----:R-:W-:-:S03]  /*6370*/  VIADD R8, R14, 0xffffffb3 ;  /* 0xffffffb30e087836 */ /* 0x001fc60000000000 */
[----:B------:R-:W-:Y:S01]  /*6380*/  LEA.HI.X.SX32 R11, R11, R2, 0x1, P6 ;  /* 0x000000020b0b7211 */ /* 0x000fe200030f0eff */
[----:B------:R-:W-:Y:S01]  /*6390*/  IMAD.MOV.U32 R9, RZ, RZ, R10 ;  /* 0x000000ffff097224 */ /* 0x000fe200078e000a */
[----:B------:R-:W-:-:S03]  /*63a0*/  ISETP.GE.U32.AND P0, PT, R8, 0x7fffff34, PT ;  /* 0x7fffff340800780c */ /* 0x000fc60003f06070 */
[----:B------:R-:W-:-:S05]  /*63b0*/  IMAD.MOV.U32 R8, RZ, RZ, R11 ;  /* 0x000000ffff087224 */ /* 0x000fca00078e000b */
[----:B------:R-:W-:-:S04]  /*63c0*/  @!P2 LOP3.LUT R9, R9, R8, RZ, 0x3c, !PT ;  /* 0x000000080909a212 */ /* 0x000fc800078e3cff */
[----:B------:R-:W-:-:S04]  /*63d0*/  @!P2 LOP3.LUT R8, R9, R8, RZ, 0x3c, !PT ;  /* 0x000000080908a212 */ /* 0x000fc800078e3cff */
[----:B------:R-:W-:-:S05]  /*63e0*/  @!P2 LOP3.LUT R9, R9, R8, RZ, 0x3c, !PT ;  /* 0x000000080909a212 */ /* 0x000fca00078e3cff */
[----:B------:R0:W4:Y:S01]  /*63f0*/  @!P2 LDG.E.U8 R84, desc[UR18][R8.64] ;  /* 0x000000120854a981 */ /* 0x000122000c1e1100 */
[----:B------:R-:W-:-:S05]  /*6400*/  VIADD R12, R14, 0xffffffc3 ;  /* 0xffffffc30e0c7836 */ /* 0x000fca0000000000 */
[----:B------:R-:W-:Y:S01]  /*6410*/  ISETP.GE.U32.AND P1, PT, R12, 0x7fffff44, PT ;  /* 0x7fffff440c00780c */ /* 0x000fe20003f26070 */
[----:B------:R-:W-:-:S05]  /*6420*/  VIADD R12, R14, 0xffffffbb ;  /* 0xffffffbb0e0c7836 */ /* 0x000fca0000000000 */
[----:B------:R-:W-:Y:S02]  /*6430*/  ISETP.GE.U32.AND P4, PT, R12, 0x7fffff3c, PT ;  /* 0x7fffff3c0c00780c */ /* 0x000fe40003f86070 */
[----:B------:R-:W-:Y:S02]  /*6440*/  PRMT R86, RZ, 0x7610, R86 ;  /* 0x00007610ff567816 */ /* 0x000fe40000000056 */
[----:B------:R-:W-:Y:S01]  /*6450*/  PRMT R82, RZ, 0x7610, R82 ;  /* 0x00007610ff527816 */ /* 0x000fe20000000052 */
[----:B--2---:R1:W-:Y:S04]  /*6460*/  STL [R1+0xa8], R26 ;  /* 0x0000a81a01007387 */ /* 0x0043e80000100800 */
[----:B-1----:R-:W2:Y:S04]  /*6470*/  LDL.LU R26, [R1+0x8e8] ;  /* 0x0008e800011a7983 */ /* 0x002ea80000300800 */
[----:B------:R1:W-:Y:S04]  /*6480*/  STL [R1+0x42c], R25 ;  /* 0x00042c1901007387 */ /* 0x0003e80000100800 */
[----:B-1----:R-:W2:Y:S04]  /*6490*/  LDL.LU R25, [R1+0x8e4] ;  /* 0x0008e40001197983 */ /* 0x002ea80000300800 */
[----:B------:R-:W2:Y:S04]  /*64a0*/  LDL.LU R24, [R1+0x8e0] ;  /* 0x0008e00001187983 */ /* 0x000ea80000300800 */
[----:B---3--:R1:W-:Y:S04]  /*64b0*/  STL [R1+0xa4], R74 ;  /* 0x0000a44a01007387 */ /* 0x0083e80000100800 */
[----:B-1----:R-:W3:Y:S04]  /*64c0*/  LDL.LU R74, [R1+0x8dc] ;  /* 0x0008dc00014a7983 */ /* 0x002ee80000300800 */
[----:B------:R1:W-:Y:S02]  /*64d0*/  STL [R1+0x468], R10 ;  /* 0x0004680a01007387 */ /* 0x0003e40000100800 */
[----:B-1----:R-:W-:-:S05]  /*64e0*/  IMAD R10, R4, 0x34, RZ ;  /* 0x00000034040a7824 */ /* 0x002fca00078e02ff */
[----:B------:R-:W-:-:S04]  /*64f0*/  IADD3 R12, P6, PT, R10, R0, RZ ;  /* 0x000000000a0c7210 */ /* 0x000fc80007fde0ff */
[----:B0-----:R-:W-:Y:S01]  /*6500*/  LEA.HI.X.SX32 R8, R10, R2, 0x1, P6 ;  /* 0x000000020a087211 */ /* 0x001fe200030f0eff */
[----:B------:R-:W-:Y:S01]  /*6510*/  IMAD.MOV.U32 R9, RZ, RZ, R12 ;  /* 0x000000ffff097224 */ /* 0x000fe200078e000c */
[----:B------:R0:W-:Y:S04]  /*6520*/  STL [R1+0x464], R11 ;  /* 0x0004640b01007387 */ /* 0x0001e80000100800 */
[-C--:B------:R-:W-:Y:S01]  /*6530*/  @!P5 LOP3.LUT R9, R9, R8.reuse, RZ, 0x3c, !PT ;  /* 0x000000080909d212 */ /* 0x080fe200078e3cff */
[----:B------:R-:W-:Y:S04]  /*6540*/  STL [R1+0x4a8], R12 ;  /* 0x0004a80c01007387 */ /* 0x000fe80000100800 */
[----:B------:R1:W-:Y:S01]  /*6550*/  STL [R1+0x4a4], R8 ;  /* 0x0004a40801007387 */ /* 0x0003e20000100800 */
[----:B0-----:R-:W-:Y:S01]  /*6560*/  VIADD R11, R14, 0xffffffab ;  /* 0xffffffab0e0b7836 */ /* 0x001fe20000000000 */
[----:B-1----:R-:W-:-:S04]  /*6570*/  @!P5 LOP3.LUT R8, R9, R8, RZ, 0x3c, !PT ;  /* 0x000000080908d212 */ /* 0x002fc800078e3cff */
[----:B------:R-:W-:Y:S02]  /*6580*/  @!P5 LOP3.LUT R9, R9, R8, RZ, 0x3c, !PT ;  /* 0x000000080909d212 */ /* 0x000fe400078e3cff */
[----:B------:R-:W-:-:S03]  /*6590*/  ISETP.GE.U32.AND P2, PT, R11, 0x7fffff2c, PT ;  /* 0x7fffff2c0b00780c */ /* 0x000fc60003f46070 */
[----:B------:R0:W2:Y:S01]  /*65a0*/  @!P5 LDG.E.U8 R86, desc[UR18][R8.64] ;  /* 0x000000120856d981 */ /* 0x0000a2000c1e1100 */
[----:B------:R-:W-:-:S03]  /*65b0*/  IMAD R11, R4, 0x3c, RZ ;  /* 0x0000003c040b7824 */ /* 0x000fc600078e02ff */
[----:B----4-:R1:W-:Y:S02]  /*65c0*/  STL [R1+0x9c], R84 ;  /* 0x00009c5401007387 */ /* 0x0103e40000100800 */
[----:B-1----:R-:W-:-:S04]  /*65d0*/  IADD3 R84, P6, PT, R11, R0, RZ ;  /* 0x000000000b547210 */ /* 0x002fc80007fde0ff */
[----:B0-----:R-:W-:Y:S01]  /*65e0*/  LEA.HI.X.SX32 R8, R11, R2, 0x1, P6 ;  /* 0x000000020b087211 */ /* 0x001fe200030f0eff */
[----:B------:R-:W-:Y:S01]  /*65f0*/  IMAD.MOV.U32 R9, RZ, RZ, R84 ;  /* 0x000000ffff097224 */ /* 0x000fe200078e0054 */
[----:B------:R-:W-:Y:S04]  /*6600*/  STL [R1+0x4e0], R84 ;  /* 0x0004e05401007387 */ /* 0x000fe80000100800 */
[-C--:B------:R-:W-:Y:S01]  /*6610*/  @!P1 LOP3.LUT R9, R9, R8.reuse, RZ, 0x3c, !PT ;  /* 0x0000000809099212 */ /* 0x080fe200078e3cff */
[----:B------:R0:W-:Y:S03]  /*6620*/  STL [R1+0x4dc], R8 ;  /* 0x0004dc0801007387 */ /* 0x0001e60000100800 */
[----:B0-----:R-:W-:-:S04]  /*6630*/  @!P1 LOP3.LUT R8, R9, R8, RZ, 0x3c, !PT ;  /* 0x0000000809089212 */ /* 0x001fc800078e3cff */
[----:B------:R-:W-:-:S05]  /*6640*/  @!P1 LOP3.LUT R9, R9, R8, RZ, 0x3c, !PT ;  /* 0x0000000809099212 */ /* 0x000fca00078e3cff */
[----:B------:R0:W4:Y:S01]  /*6650*/  @!P1 LDG.E.U8 R82, desc[UR18][R8.64] ;  /* 0x0000001208529981 */ /* 0x000122000c1e1100 */
[----:B------:R-:W-:-:S05]  /*6660*/  IMAD R10, R4, 0x44, RZ ;  /* 0x00000044040a7824 */ /* 0x000fca00078e02ff */
[----:B------:R-:W-:-:S05]  /*6670*/  IADD3 R84, P6, PT, R10, R0, RZ ;  /* 0x000000000a547210 */ /* 0x000fca0007fde0ff */
[----:B------:R-:W-:Y:S01]  /*6680*/  STL [R1+0x518], R84 ;  /* 0x0005185401007387 */ /* 0x000fe20000100800 */
[----:B0-----:R-:W-:Y:S02]  /*6690*/  @!P4 IMAD.MOV.U32 R8, RZ, RZ, R84 ;  /* 0x000000ffff08c224 */ /* 0x001fe400078e0054 */
[----:B------:R-:W-:Y:S02]  /*66a0*/  IMAD R11, R4, 0x4c, RZ ;  /* 0x0000004c040b7824 */ /* 0x000fe400078e02ff */
[----:B------:R-:W-:-:S05]  /*66b0*/  VIADD R12, R14, 0xffffffa3 ;  /* 0xffffffa30e0c7836 */ /* 0x000fca0000000000 */
[----:B------:R-:W-:Y:S01]  /*66c0*/  ISETP.GE.U32.AND P5, PT, R12, 0x7fffff24, PT ;  /* 0x7fffff240c00780c */ /* 0x000fe20003fa6070 */
[----:B------:R-:W-:-:S05]  /*66d0*/  VIADD R12, R14, 0xffffff9b ;  /* 0xffffff9b0e0c7836 */ /* 0x000fca0000000000 */
[----:B------:R-:W-:Y:S02]  /*66e0*/  ISETP.GE.U32.AND P1, PT, R12, 0x7fffff1c, PT ;  /* 0x7fffff1c0c00780c */ /* 0x000fe40003f26070 */
[----:B------:R-:W-:Y:S01]  /*66f0*/  PRMT R12, RZ, 0x7610, R12 ;  /* 0x00007610ff0c7816 */ /* 0x000fe2000000000c */
[----:B--2---:R0:W-:Y:S02]  /*6700*/  STL [R1+0x90], R86 ;  /* 0x0000905601007387 */ /* 0x0041e40000100800 */
[----:B0-----:R-:W-:-:S05]  /*6710*/  LEA.HI.X.SX32 R86, R10, R2, 0x1, P6 ;  /* 0x000000020a567211 */ /* 0x001fca00030f0eff */
[----:B------:R-:W-:-:S05]  /*6720*/  @!P4 IMAD.MOV.U32 R9, RZ, RZ, R86 ;  /* 0x000000ffff09c224 */ /* 0x000fca00078e0056 */
[----:B------:R0:W2:Y:S04]  /*6730*/  @!P4 LDG.E.U8 R73, desc[UR18][R8.64] ;  /* 0x000000120849c981 */ /* 0x0000a8000c1e1100 */
[----:B------:R-:W-:Y:S01]  /*6740*/  STL [R1+0x514], R86 ;  /* 0x0005145601007387 */ /* 0x000fe20000100800 */
[----:B0-----:R-:W-:-:S05]  /*6750*/  VIADD R8, R14, 0xffffff93 ;  /* 0xffffff930e087836 */ /* 0x001fca0000000000 */
[----:B------:R-:W-:Y:S01]  /*6760*/  ISETP.GE.U32.AND P4, PT, R8, 0x7fffff14, PT ;  /* 0x7fffff140800780c */ /* 0x000fe20003f86070 */
[----:B----4-:R0:W-:Y:S02]  /*6770*/  STL [R1+0x8c], R82 ;  /* 0x00008c5201007387 */ /* 0x0101e40000100800 */
[----:B0-----:R-:W-:-:S04]  /*6780*/  IADD3 R82, P6, PT, R11, R0, RZ ;  /* 0x000000000b527210 */ /* 0x001fc80007fde0ff */
[----:B------:R-:W-:Y:S01]  /*6790*/  LEA.HI.X.SX32 R84, R11, R2, 0x1, P6 ;  /* 0x000000020b547211 */ /* 0x000fe200030f0eff */
[----:B------:R-:W-:-:S04]  /*67a0*/  @!P0 IMAD.MOV.U32 R8, RZ, RZ, R82 ;  /* 0x000000ffff088224 */ /* 0x000fc800078e0052 */
[----:B------:R-:W-:-:S05]  /*67b0*/  @!P0 IMAD.MOV.U32 R9, RZ, RZ, R84 ;  /* 0x000000ffff098224 */ /* 0x000fca00078e0054 */
[----:B------:R0:W4:Y:S01]  /*67c0*/  @!P0 LDG.E.U8 R12, desc[UR18][R8.64] ;  /* 0x00000012080c8981 */ /* 0x000122000c1e1100 */
[----:B------:R-:W-:-:S03]  /*67d0*/  IMAD R10, R4, 0x54, RZ ;  /* 0x00000054040a7824 */ /* 0x000fc600078e02ff */
[----:B------:R-:W-:Y:S04]  /*67e0*/  STL [R1+0x550], R82 ;  /* 0x0005505201007387 */ /* 0x000fe80000100800 */
[----:B------:R-:W-:Y:S01]  /*67f0*/  STL [R1+0x54c], R84 ;  /* 0x00054c5401007387 */ /* 0x000fe20000100800 */
[----:B------:R-:W-:-:S05]  /*6800*/  VIADD R11, R14, 0xffffff8b ;  /* 0xffffff8b0e0b7836 */ /* 0x000fca0000000000 */
[----:B------:R-:W-:Y:S01]  /*6810*/  ISETP.GE.U32.AND P0, PT, R11, 0x7fffff0c, PT ;  /* 0x7fffff0c0b00780c */ /* 0x000fe20003f06070 */
[----:B------:R-:W-:Y:S01]  /*6820*/  IMAD R11, R4, 0x5c, RZ ;  /* 0x0000005c040b7824 */ /* 0x000fe200078e02ff */
[----:B--2---:R1:W-:Y:S02]  /*6830*/  STL [R1+0x84], R73 ;  /* 0x0000844901007387 */ /* 0x0043e40000100800 */
[----:B-1----:R-:W-:-:S04]  /*6840*/  IADD3 R73, P6, PT, R10, R0, RZ ;  /* 0x000000000a497210 */ /* 0x002fc80007fde0ff */
[----:B------:R-:W-:Y:S01]  /*6850*/  LEA.HI.X.SX32 R84, R10, R2, 0x1, P6 ;  /* 0x000000020a547211 */ /* 0x000fe200030f0eff */
[----:B0-----:R-:W-:-:S04]  /*6860*/  @!P2 IMAD.MOV.U32 R8, RZ, RZ, R73 ;  /* 0x000000ffff08a224 */ /* 0x001fc800078e0049 */
[----:B------:R-:W-:-:S05]  /*6870*/  @!P2 IMAD.MOV.U32 R9, RZ, RZ, R84 ;  /* 0x000000ffff09a224 */ /* 0x000fca00078e0054 */
[----:B------:R0:W2:Y:S01]  /*6880*/  @!P2 LDG.E.U8 R72, desc[UR18][R8.64] ;  /* 0x000000120848a981 */ /* 0x0000a2000c1e1100 */
[----:B------:R-:W-:-:S03]  /*6890*/  IADD3 R82, P6, PT, R11, R0, RZ ;  /* 0x000000000b527210 */ /* 0x000fc60007fde0ff */
[----:B------:R-:W-:Y:S02]  /*68a0*/  STL [R1+0x588], R73 ;  /* 0x0005884901007387 */ /* 0x000fe40000100800 */
[----:B0-----:R-:W-:Y:S02]  /*68b0*/  @!P5 IMAD.MOV.U32 R8, RZ, RZ, R82 ;  /* 0x000000ffff08d224 */ /* 0x001fe400078e0052 */
[----:B----4-:R-:W-:Y:S04]  /*68c0*/  STL [R1+0x80], R12 ;  /* 0x0000800c01007387 */ /* 0x010fe80000100800 */
[----:B------:R0:W-:Y:S02]  /*68d0*/  STL [R1+0x584], R84 ;  /* 0x0005845401007387 */ /* 0x0001e40000100800 */
[----:B0-----:R-:W-:-:S05]  /*68e0*/  LEA.HI.X.SX32 R84, R11, R2, 0x1, P6 ;  /* 0x000000020b547211 */ /* 0x001fca00030f0eff */
[----:B------:R-:W-:-:S05]  /*68f0*/  @!P5 IMAD.MOV.U32 R9, RZ, RZ, R84 ;  /* 0x000000ffff09d224 */ /* 0x000fca00078e0054 */
[----:B------:R0:W4:Y:S01]  /*6900*/  @!P5 LDG.E.U8 R23, desc[UR18][R8.64] ;  /* 0x000000120817d981 */ /* 0x000122000c1e1100 */
[----:B------:R-:W-:-:S03]  /*6910*/  IMAD R10, R4, 0x64, RZ ;  /* 0x00000064040a7824 */ /* 0x000fc600078e02ff */
[----:B------:R-:W-:Y:S01]  /*6920*/  STL [R1+0x5c0], R82 ;  /* 0x0005c05201007387 */ /* 0x000fe20000100800 */
[----:B------:R-:W-:Y:S02]  /*6930*/  IMAD R11, R4, 0x6c, RZ ;  /* 0x0000006c040b7824 */ /* 0x000fe400078e02ff */
[----:B------:R-:W-:-:S05]  /*6940*/  VIADD R12, R14, 0xffffff83 ;  /* 0xffffff830e0c7836 */ /* 0x000fca0000000000 */
[----:B------:R-:W-:Y:S01]  /*6950*/  ISETP.GE.U32.AND P2, PT, R12, 0x7fffff04, PT ;  /* 0x7fffff040c00780c */ /* 0x000fe20003f46070 */
[----:B------:R-:W-:-:S05]  /*6960*/  VIADD R12, R14, 0xfffffffa ;  /* 0xfffffffa0e0c7836 */ /* 0x000fca0000000000 */
[----:B------:R-:W-:Y:S02]  /*6970*/  ISETP.GE.U32.AND P5, PT, R12, 0x7fffff7b, PT ;  /* 0x7fffff7b0c00780c */ /* 0x000fe40003fa6070 */
[----:B------:R-:W-:Y:S01]  /*6980*/  PRMT R12, RZ, 0x7610, R12 ;  /* 0x00007610ff0c7816 */ /* 0x000fe2000000000c */
[----:B--2---:R1:W-:Y:S02]  /*6990*/  STL [R1+0x7c], R72 ;  /* 0x00007c4801007387 */ /* 0x0043e40000100800 */
[----:B-1----:R-:W-:-:S04]  /*69a0*/  IADD3 R72, P6, PT, R10, R0, RZ ;  /* 0x000000000a487210 */ /* 0x002fc80007fde0ff */
[----:B------:R-:W-:Y:S01]  /*69b0*/  LEA.HI.X.SX32 R73, R10, R2, 0x1, P6 ;  /* 0x000000020a497211 */ /* 0x000fe200030f0eff */
[----:B0-----:R-:W-:-:S04]  /*69c0*/  @!P1 IMAD.MOV.U32 R8, RZ, RZ, R72 ;  /* 0x000000ffff089224 */ /* 0x001fc800078e0048 */
[----:B------:R-:W-:-:S05]  /*69d0*/  @!P1 IMAD.MOV.U32 R9, RZ, RZ, R73 ;  /* 0x000000ffff099224 */ /* 0x000fca00078e0049 */
[----:B------:R0:W2:Y:S04]  /*69e0*/  @!P1 LDG.E.U8 R22, desc[UR18][R8.64] ;  /* 0x0000001208169981 */ /* 0x0000a8000c1e1100 */
[----:B------:R-:W-:Y:S04]  /*69f0*/  STL [R1+0x5bc], R84 ;  /* 0x0005bc5401007387 */ /* 0x000fe80000100800 */
[----:B------:R-:W-:Y:S04]  /*6a00*/  STL [R1+0x5f8], R72 ;  /* 0x0005f84801007387 */ /* 0x000fe80000100800 */
[----:B------:R-:W-:Y:S01]  /*6a10*/  STL [R1+0x5f4], R73 ;  /* 0x0005f44901007387 */ /* 0x000fe20000100800 */
[----:B0-----:R-:W-:-:S03]  /*6a20*/  VIADD R8, R14, 0xfffffff2 ;  /* 0xfffffff20e087836 */ /* 0x001fc60000000000 */
[----:B----4-:R0:W-:Y:S02]  /*6a30*/  STL [R1+0x70], R23 ;  /* 0x0000701701007387 */ /* 0x0101e40000100800 */
[----:B------:R-:W-:Y:S02]  /*6a40*/  ISETP.GE.U32.AND P1, PT, R8, 0x7fffff73, PT ;  /* 0x7fffff730800780c */ /* 0x000fe40003f26070 */
        /* <DEDUP_REMOVED lines=50> */
[----:B------:R-:W-:Y:S02]  /*6d70*/  IMAD R10, R4, 0x15, RZ ;  /* 0x00000015040a7824 */ /* 0x000fe400078e02ff */
[----:B------:R-:W-:Y:S01]  /*6d80*/  VIADD R11, R14, 0xffffffca ;  /* 0xffffffca0e0b7836 */ /* 0x000fe20000000000 */
[----:B------:R-:W-:Y:S04]  /*6d90*/  STL [R1+0xd0], R20 ;  /* 0x0000d01401007387 */ /* 0x000fe80000100800 */
[----:B------:R-:W-:Y:S01]  /*6da0*/  STL [R1+0xcc], R21 ;  /* 0x0000cc1501007387 */ /* 0x000fe20000100800 */
[----:B------:R-:W-:Y:S01]  /*6db0*/  ISETP.GE.U32.AND P1, PT, R11, 0x7fffff4b, PT ;  /* 0x7fffff4b0b00780c */ /* 0x000fe20003f26070 */
[----:B------:R-:W-:Y:S01]  /*6dc0*/  IMAD R11, R4, 0x1d, RZ ;  /* 0x0000001d040b7824 */ /* 0x000fe200078e02ff */
[----:B------:R-:W-:Y:S01]  /*6dd0*/  PRMT R5, RZ, 0x7610, R5 ;  /* 0x00007610ff057816 */ /* 0x000fe20000000005 */
[----:B--2---:R1:W-:Y:S02]  /*6de0*/  STL [R1+0x54], R19 ;  /* 0x0000541301007387 */ /* 0x0043e40000100800 */
[----:B-1----:R-:W-:-:S04]  /*6df0*/  IADD3 R19, P6, PT, R10, R0, RZ ;  /* 0x000000000a137210 */ /* 0x002fc80007fde0ff */
[----:B------:R-:W-:Y:S02]  /*6e00*/  LEA.HI.X.SX32 R20, R10, R2, 0x1, P6 ;  /* 0x000000020a147211 */ /* 0x000fe400030f0eff */
[C---:B------:R-:W-:Y:S01]  /*6e10*/  IADD3 R21, P6, PT, R11.reuse, R0, RZ ;  /* 0x000000000b157210 */ /* 0x040fe20007fde0ff */
[----:B0-----:R-:W-:Y:S02]  /*6e20*/  @!P4 IMAD.MOV.U32 R8, RZ, RZ, R19 ;  /* 0x000000ffff08c224 */ /* 0x001fe400078e0013 */
[----:B------:R-:W-:Y:S01]  /*6e30*/  @!P4 IMAD.MOV.U32 R9, RZ, RZ, R20 ;  /* 0x000000ffff09c224 */ /* 0x000fe200078e0014 */
[----:B------:R-:W-:-:S04]  /*6e40*/  LEA.HI.X.SX32 R22, R11, R2, 0x1, P6 ;  /* 0x000000020b167211 */ /* 0x000fc800030f0eff */
[----:B------:R0:W2:Y:S01]  /*6e50*/  @!P4 LDG.E.U8 R5, desc[UR18][R8.64] ;  /* 0x000000120805c981 */ /* 0x0000a2000c1e1100 */
[----:B------:R-:W-:Y:S02]  /*6e60*/  IMAD R10, R4, 0x25, RZ ;  /* 0x00000025040a7824 */ /* 0x000fe400078e02ff */
[----:B0-----:R-:W-:Y:S02]  /*6e70*/  @!P0 IMAD.MOV.U32 R8, RZ, RZ, R21 ;  /* 0x000000ffff088224 */ /* 0x001fe400078e0015 */
[----:B------:R-:W-:-:S05]  /*6e80*/  @!P0 IMAD.MOV.U32 R9, RZ, RZ, R22 ;  /* 0x000000ffff098224 */ /* 0x000fca00078e0016 */
[----:B------:R0:W3:Y:S04]  /*6e90*/  @!P0 LDG.E.U8 R18, desc[UR18][R8.64] ;  /* 0x0000001208128981 */ /* 0x0000e8000c1e1100 */
[----:B------:R1:W-:Y:S04]  /*6ea0*/  STL [R1+0x140], R19 ;  /* 0x0001401301007387 */ /* 0x0003e80000100800 */
[----:B----4-:R-:W-:Y:S01]  /*6eb0*/  STL [R1+0x4c], R12 ;  /* 0x00004c0c01007387 */ /* 0x010fe20000100800 */
[----:B-1----:R-:W-:-:S03]  /*6ec0*/  IADD3 R19, P6, PT, R10, R0, RZ ;  /* 0x000000000a137210 */ /* 0x002fc60007fde0ff */
[----:B------:R1:W-:Y:S02]  /*6ed0*/  STL [R1+0x13c], R20 ;  /* 0x00013c1401007387 */ /* 0x0003e40000100800 */
[----:B0-----:R-:W-:Y:S01]  /*6ee0*/  @!P2 IMAD.MOV.U32 R8, RZ, RZ, R19 ;  /* 0x000000ffff08a224 */ /* 0x001fe200078e0013 */
[----:B-1----:R-:W-:-:S05]  /*6ef0*/  LEA.HI.X.SX32 R20, R10, R2, 0x1, P6 ;  /* 0x000000020a147211 */ /* 0x002fca00030f0eff */
[----:B------:R-:W-:-:S05]  /*6f00*/  @!P2 IMAD.MOV.U32 R9, RZ, RZ, R20 ;  /* 0x000000ffff09a224 */ /* 0x000fca00078e0014 */
[----:B------:R0:W4:Y:S01]  /*6f10*/  @!P2 LDG.E.U8 R17, desc[UR18][R8.64] ;  /* 0x000000120811a981 */ /* 0x000122000c1e1100 */
[----:B------:R-:W-:Y:S02]  /*6f20*/  IMAD R11, R4, 0x2d, RZ ;  /* 0x0000002d040b7824 */ /* 0x000fe400078e02ff */
[----:B------:R-:W-:-:S05]  /*6f30*/  VIADD R12, R14, 0xffffffc2 ;  /* 0xffffffc20e0c7836 */ /* 0x000fca0000000000 */
[----:B------:R-:W-:Y:S01]  /*6f40*/  ISETP.GE.U32.AND P4, PT, R12, 0x7fffff43, PT ;  /* 0x7fffff430c00780c */ /* 0x000fe20003f86070 */
[C---:B------:R-:W-:Y:S02]  /*6f50*/  VIADD R12, R14.reuse, 0xffffffba ;  /* 0xffffffba0e0c7836 */ /* 0x040fe40000000000 */
[----:B0-----:R-:W-:-:S03]  /*6f60*/  VIADD R8, R14, 0xffffffb2 ;  /* 0xffffffb20e087836 */ /* 0x001fc60000000000 */
[----:B------:R-:W-:Y:S02]  /*6f70*/  ISETP.GE.U32.AND P0, PT, R12, 0x7fffff3b, PT ;  /* 0x7fffff3b0c00780c */ /* 0x000fe40003f06070 */
[----:B------:R-:W-:Y:S02]  /*6f80*/  PRMT R12, RZ, 0x7610, R12 ;  /* 0x00007610ff0c7816 */ /* 0x000fe4000000000c */
[----:B------:R-:W-:Y:S01]  /*6f90*/  ISETP.GE.U32.AND P2, PT, R8, 0x7fffff33, PT ;  /* 0x7fffff330800780c */ /* 0x000fe20003f46070 */
[----:B------:R-:W-:Y:S01]  /*6fa0*/  IMAD R10, R4, 0x35, RZ ;  /* 0x00000035040a7824 */ /* 0x000fe200078e02ff */
[----:B--2---:R-:W-:Y:S04]  /*6fb0*/  STL [R1+0x88c], R5 ;  /* 0x00088c0501007387 */ /* 0x004fe80000100800 */
[----:B------:R-:W-:Y:S04]  /*6fc0*/  STL [R1+0x400], R21 ;  /* 0x0004001501007387 */ /* 0x000fe80000100800 */
[----:B------:R-:W-:Y:S04]  /*6fd0*/  STL [R1+0x3fc], R22 ;  /* 0x0003fc1601007387 */ /* 0x000fe80000100800 */
[----:B------:R-:W-:Y:S04]  /*6fe0*/  STL [R1+0x438], R19 ;  /* 0x0004381301007387 */ /* 0x000fe80000100800 */
[----:B------:R-:W-:Y:S04]  /*6ff0*/  STL [R1+0x434], R20 ;  /* 0x0004341401007387 */ /* 0x000fe80000100800 */
[----:B---3--:R0:W-:Y:S02]  /*7000*/  STL [R1+0x40], R18 ;  /* 0x0000401201007387 */ /* 0x0081e40000100800 */
[----:B0-----:R-:W-:-:S04]  /*7010*/  IADD3 R18, P6, PT, R11, R0, RZ ;  /* 0x000000000b127210 */ /* 0x001fc80007fde0ff */
[----:B------:R-:W-:Y:S01]  /*7020*/  LEA.HI.X.SX32 R19, R11, R2, 0x1, P6 ;  /* 0x000000020b137211 */ /* 0x000fe200030f0eff */
[----:B------:R-:W-:-:S04]  /*7030*/  @!P5 IMAD.MOV.U32 R8, RZ, RZ, R18 ;  /* 0x000000ffff08d224 */ /* 0x000fc800078e0012 */
[----:B------:R-:W-:Y:S01]  /*7040*/  @!P5 IMAD.MOV.U32 R9, RZ, RZ, R19 ;  /* 0x000000ffff09d224 */ /* 0x000fe200078e0013 */
[----:B------:R-:W-:Y:S04]  /*7050*/  STL [R1+0x470], R18 ;  /* 0x0004701201007387 */ /* 0x000fe80000100800 */
[----:B------:R0:W2:Y:S04]  /*7060*/  @!P5 LDG.E.U8 R12, desc[UR18][R8.64] ;  /* 0x00000012080cd981 */ /* 0x0000a8000c1e1100 */
[----:B------:R-:W-:Y:S04]  /*7070*/  STL [R1+0x46c], R19 ;  /* 0x00046c1301007387 */ /* 0x000fe80000100800 */
[----:B----4-:R1:W-:Y:S02]  /*7080*/  STL [R1+0x34], R17 ;  /* 0x0000341101007387 */ /* 0x0103e40000100800 */
[----:B-1----:R-:W-:-:S04]  /*7090*/  IADD3 R17, P6, PT, R10, R0, RZ ;  /* 0x000000000a117210 */ /* 0x002fc80007fde0ff */
[----:B------:R-:W-:Y:S01]  /*70a0*/  LEA.HI.X.SX32 R19, R10, R2, 0x1, P6 ;  /* 0x000000020a137211 */ /* 0x000fe200030f0eff */
[----:B0-----:R-:W-:-:S04]  /*70b0*/  @!P1 IMAD.MOV.U32 R8, RZ, RZ, R17 ;  /* 0x000000ffff089224 */ /* 0x001fc800078e0011 */
[----:B------:R-:W-:-:S05]  /*70c0*/  @!P1 IMAD.MOV.U32 R9, RZ, RZ, R19 ;  /* 0x000000ffff099224 */ /* 0x000fca00078e0013 */
[----:B------:R0:W3:Y:S01]  /*70d0*/  @!P1 LDG.E.U8 R16, desc[UR18][R8.64] ;  /* 0x0000001208109981 */ /* 0x0000e2000c1e1100 */
[----:B------:R-:W-:-:S05]  /*70e0*/  VIADD R11, R14, 0xffffffaa ;  /* 0xffffffaa0e0b7836 */ /* 0x000fca0000000000 */
[----:B------:R-:W-:Y:S01]  /*70f0*/  ISETP.GE.U32.AND P5, PT, R11, 0x7fffff2b, PT ;  /* 0x7fffff2b0b00780c */ /* 0x000fe20003fa6070 */
[----:B------:R-:W-:Y:S01]  /*7100*/  IMAD R11, R4, 0x3d, RZ ;  /* 0x0000003d040b7824 */ /* 0x000fe200078e02ff */
[----:B------:R-:W-:Y:S04]  /*7110*/  STL [R1+0x4b0], R17 ;  /* 0x0004b01101007387 */ /* 0x000fe80000100800 */
[----:B------:R-:W-:-:S05]  /*7120*/  IADD3 R18, P6, PT, R11, R0, RZ ;  /* 0x000000000b127210 */ /* 0x000fca0007fde0ff */
[----:B0-----:R-:W-:Y:S02]  /*7130*/  @!P4 IMAD.MOV.U32 R8, RZ, RZ, R18 ;  /* 0x000000ffff08c224 */ /* 0x001fe400078e0012 */
[----:B------:R-:W-:Y:S01]  /*7140*/  IMAD R10, R4, 0x45, RZ ;  /* 0x00000045040a7824 */ /* 0x000fe200078e02ff */
[----:B--2---:R-:W-:Y:S04]  /*7150*/  STL [R1+0x2c], R12 ;  /* 0x00002c0c01007387 */ /* 0x004fe80000100800 */
[----:B------:R0:W-:Y:S02]  /*7160*/  STL [R1+0x4ac], R19 ;  /* 0x0004ac1301007387 */ /* 0x0001e40000100800 */
[----:B0-----:R-:W-:-:S05]  /*7170*/  LEA.HI.X.SX32 R19, R11, R2, 0x1, P6 ;  /* 0x000000020b137211 */ /* 0x001fca00030f0eff */
[----:B------:R-:W-:-:S05]  /*7180*/  @!P4 IMAD.MOV.U32 R9, RZ, RZ, R19 ;  /* 0x000000ffff09c224 */ /* 0x000fca00078e0013 */
[----:B------:R0:W2:Y:S04]  /*7190*/  @!P4 LDG.E.U8 R15, desc[UR18][R8.64] ;  /* 0x00000012080fc981 */ /* 0x0000a8000c1e1100 */
[----:B------:R-:W-:Y:S04]  /*71a0*/  STL [R1+0x4e8], R18 ;  /* 0x0004e81201007387 */ /* 0x000fe80000100800 */
[----:B---3--:R1:W-:Y:S02]  /*71b0*/  STL [R1+0x28], R16 ;  /* 0x0000281001007387 */ /* 0x0083e40000100800 */
[----:B-1----:R-:W-:-:S04]  /*71c0*/  IADD3 R16, P6, PT, R10, R0, RZ ;  /* 0x000000000a107210 */ /* 0x002fc80007fde0ff */
[----:B------:R-:W-:Y:S01]  /*71d0*/  LEA.HI.X.SX32 R17, R10, R2, 0x1, P6 ;  /* 0x000000020a117211 */ /* 0x000fe200030f0eff */
[----:B0-----:R-:W-:-:S04]  /*71e0*/  @!P0 IMAD.MOV.U32 R8, RZ, RZ, R16 ;  /* 0x000000ffff088224 */ /* 0x001fc800078e0010 */
[----:B------:R-:W-:-:S05]  /*71f0*/  @!P0 IMAD.MOV.U32 R9, RZ, RZ, R17 ;  /* 0x000000ffff098224 */ /* 0x000fca00078e0011 */
[----:B------:R0:W3:Y:S01]  /*7200*/  @!P0 LDG.E.U8 R13, desc[UR18][R8.64] ;  /* 0x00000012080d8981 */ /* 0x0000e2000c1e1100 */
[----:B------:R-:W-:Y:S02]  /*7210*/  IMAD R11, R4, 0x4d, RZ ;  /* 0x0000004d040b7824 */ /* 0x000fe400078e02ff */
[----:B------:R-:W-:Y:S01]  /*7220*/  VIADD R12, R14, 0xffffffa2 ;  /* 0xffffffa20e0c7836 */ /* 0x000fe20000000000 */
[----:B------:R-:W-:Y:S04]  /*7230*/  STL [R1+0x4e4], R19 ;  /* 0x0004e41301007387 */ /* 0x000fe80000100800 */
[----:B------:R-:W-:Y:S01]  /*7240*/  STL [R1+0x520], R16 ;  /* 0x0005201001007387 */ /* 0x000fe20000100800 */
[----:B------:R-:W-:-:S03]  /*7250*/  ISETP.GE.U32.AND P1, PT, R12, 0x7fffff23, PT ;  /* 0x7fffff230c00780c */ /* 0x000fc60003f26070 */
[----:B------:R-:W-:Y:S01]  /*7260*/  STL [R1+0x51c], R17 ;  /* 0x00051c1101007387 */ /* 0x000fe20000100800 */
[C---:B------:R-:W-:Y:S02]  /*7270*/  VIADD R12, R14.reuse, 0xffffff9a ;  /* 0xffffff9a0e0c7836 */ /* 0x040fe40000000000 */
[----:B0-----:R-:W-:-:S03]  /*7280*/  VIADD R8, R14, 0xffffff92 ;  /* 0xffffff920e087836 */ /* 0x001fc60000000000 */
[----:B------:R-:W-:Y:S02]  /*7290*/  ISETP.GE.U32.AND P4, PT, R12, 0x7fffff1b, PT ;  /* 0x7fffff1b0c00780c */ /* 0x000fe40003f86070 */
[----:B------:R-:W-:Y:S02]  /*72a0*/  PRMT R12, RZ, 0x7610, R12 ;  /* 0x00007610ff0c7816 */ /* 0x000fe4000000000c */
[----:B------:R-:W-:Y:S01]  /*72b0*/  ISETP.GE.U32.AND P0, PT, R8, 0x7fffff13, PT ;  /* 0x7fffff130800780c */ /* 0x000fe20003f06070 */
[----:B------:R-:W-:Y:S01]  /*72c0*/  IMAD R10, R4, 0x55, RZ ;  /* 0x00000055040a7824 */ /* 0x000fe200078e02ff */
[----:B------:R-:W-:Y:S01]  /*72d0*/  PRMT R5, RZ, 0x7610, R5 ;  /* 0x00007610ff057816 */ /* 0x000fe20000000005 */
[----:B--2---:R0:W-:Y:S02]  /*72e0*/  STL [R1+0x20], R15 ;  /* 0x0000200f01007387 */ /* 0x0041e40000100800 */
[----:B0-----:R-:W-:-:S04]  /*72f0*/  IADD3 R15, P6, PT, R11, R0, RZ ;  /* 0x000000000b0f7210 */ /* 0x001fc80007fde0ff */
[----:B------:R-:W-:Y:S01]  /*7300*/  LEA.HI.X.SX32 R16, R11, R2, 0x1, P6 ;  /* 0x000000020b107211 */ /* 0x000fe200030f0eff */
[----:B------:R-:W-:-:S04]  /*7310*/  @!P2 IMAD.MOV.U32 R8, RZ, RZ, R15 ;  /* 0x000000ffff08a224 */ /* 0x000fc800078e000f */
[----:B------:R-:W-:-:S05]  /*7320*/  @!P2 IMAD.MOV.U32 R9, RZ, RZ, R16 ;  /* 0x000000ffff09a224 */ /* 0x000fca00078e0010 */
[----:B------:R0:W2:Y:S04]  /*7330*/  @!P2 LDG.E.U8 R12, desc[UR18][R8.64] ;  /* 0x00000012080ca981 */ /* 0x0000a8000c1e1100 */
[----:B------:R-:W-:Y:S04]  /*7340*/  STL [R1+0x558], R15 ;  /* 0x0005580f01007387 */ /* 0x000fe80000100800 */
[----:B------:R-:W-:Y:S04]  /*7350*/  STL [R1+0x554], R16 ;  /* 0x0005541001007387 */ /* 0x000fe80000100800 */
[----:B---3--:R1:W-:Y:S02]  /*7360*/  STL [R1+0x18], R13 ;  /* 0x0000180d01007387 */ /* 0x0083e40000100800 */
        /* <DEDUP_REMOVED lines=9> */
[----:B------:R-:W-:Y:S02]  /*7400*/  IADD3 R15, P6, PT, R11, R0, RZ ;  /* 0x000000000b0f7210 */ /* 0x000fe40007fde0ff */
[----:B------:R-:W-:-:S03]  /*7410*/  PRMT R3, RZ, 0x7610, R3 ;  /* 0x00007610ff037816 */ /* 0x000fc60000000003 */
        /* <DEDUP_REMOVED lines=14> */
[----:B------:R-:W-:Y:S02]  /*7500*/  VIADD R12, R14, 0xffffff82 ;  /* 0xffffff820e0c7836 */ /* 0x000fe40000000000 */
[----:B------:R-:W-:Y:S01]  /*7510*/  IMAD R11, R4, 0x6d, RZ ;  /* 0x0000006d040b7824 */ /* 0x000fe200078e02ff */
[----:B------:R-:W-:Y:S02]  /*7520*/  STL [R1+0x5c4], R16 ;  /* 0x0005c41001007387 */ /* 0x000fe40000100800 */
[----:B------:R-:W-:Y:S01]  /*7530*/  ISETP.GE.U32.AND P5, PT, R12, 0x7fffff03, PT ;  /* 0x7fffff030c00780c */ /* 0x000fe20003fa6070 */
[----:B------:R-:W-:Y:S01]  /*7540*/  VIADD R12, R14, 0xfffffff9 ;  /* 0xfffffff90e0c7836 */ /* 0x000fe20000000000 */
[----:B------:R-:W-:Y:S04]  /*7550*/  STL [R1+0x600], R5 ;  /* 0x0006000501007387 */ /* 0x000fe80000100800 */
[----:B------:R-:W-:Y:S01]  /*7560*/  STL [R1+0x5fc], R13 ;  /* 0x0005fc0d01007387 */ /* 0x000fe20000100800 */
[----:B------:R-:W-:Y:S01]  /*7570*/  ISETP.GE.U32.AND P1, PT, R12, 0x7fffff7a, PT ;  /* 0x7fffff7a0c00780c */ /* 0x000fe20003f26070 */
[----:B0-----:R-:W-:-:S02]  /*7580*/  VIADD R8, R14, 0xfffffff1 ;  /* 0xfffffff10e087836 */ /* 0x001fc40000000000 */
[----:B------:R-:W-:-:S03]  /*7590*/  IMAD R10, R4, 0x75, RZ ;  /* 0x00000075040a7824 */ /* 0x000fc600078e02ff */
[----:B------:R-:W-:Y:S02]  /*75a0*/  ISETP.GE.U32.AND P4, PT, R8, 0x7fffff72, PT ;  /* 0x7fffff720800780c */ /* 0x000fe40003f86070 */
[----:B------:R-:W-:Y:S02]  /*75b0*/  PRMT R91, RZ, 0x7610, R91 ;  /* 0x00007610ff5b7816 */ /* 0x000fe4000000005b */
[----:B------:R-:W-:Y:S01]  /*75c0*/  PRMT R89, RZ, 0x7610, R89 ;  /* 0x00007610ff597816 */ /* 0x000fe20000000059 */
[----:B--2---:R0:W-:Y:S02]  /*75d0*/  STL [R1+0x4], R3 ;  /* 0x0000040301007387 */ /* 0x0041e40000100800 */
[----:B0-----:R-:W-:-:S04]  /*75e0*/  IADD3 R3, P6, PT, R11, R0, RZ ;  /* 0x000000000b037210 */ /* 0x001fc80007fde0ff */
[----:B------:R-:W-:Y:S01]  /*75f0*/  LEA.HI.X.SX32 R12, R11, R2, 0x1, P6 ;  /* 0x000000020b0c7211 */ /* 0x000fe200030f0eff */
[----:B------:R-:W-:Y:S01]  /*7600*/  @!P0 IMAD.MOV.U32 R8, RZ, RZ, R3 ;  /* 0x000000ffff088224 */ /* 0x000fe200078e0003 */
[----:B------:R-:W-:-:S03]  /*7610*/  IADD3 R5, P6, PT, R10, R0, RZ ;  /* 0x000000000a057210 */ /* 0x000fc60007fde0ff */
[----:B------:R-:W-:Y:S01]  /*7620*/  @!P0 IMAD.MOV.U32 R9, RZ, RZ, R12 ;  /* 0x000000ffff098224 */ /* 0x000fe200078e000c */
[----:B------:R-:W-:Y:S01]  /*7630*/  LEA.HI.X.SX32 R13, R10, R2, 0x1, P6 ;  /* 0x000000020a0d7211 */ /* 0x000fe200030f0eff */
[----:B------:R-:W-:-:S03]  /*7640*/  VIADD R11, R14, 0xffffffe9 ;  /* 0xffffffe90e0b7836 */ /* 0x000fc60000000000 */
[----:B------:R0:W2:Y:S02]  /*7650*/  @!P0 LDG.E.U8 R92, desc[UR18][R8.64] ;  /* 0x00000012085c8981 */ /* 0x0000a4000c1e1100 */
[----:B------:R-:W-:Y:S01]  /*7660*/  ISETP.GE.U32.AND P0, PT, R11, 0x7fffff6a, PT ;  /* 0x7fffff6a0b00780c */ /* 0x000fe20003f06070 */
[----:B------:R-:W-:Y:S02]  /*7670*/  IMAD R11, R4, 0x7d, RZ ;  /* 0x0000007d040b7824 */ /* 0x000fe400078e02ff */
[----:B0-----:R-:W-:Y:S02]  /*7680*/  @!P2 IMAD.MOV.U32 R8, RZ, RZ, R5 ;  /* 0x000000ffff08a224 */ /* 0x001fe400078e0005 */
[----:B------:R-:W-:Y:S01]  /*7690*/  @!P2 IMAD.MOV.U32 R9, RZ, RZ, R13 ;  /* 0x000000ffff09a224 */ /* 0x000fe200078e000d */
[----:B---3--:R-:W-:Y:S04]  /*76a0*/  STL [R1+0x890], R93 ;  /* 0x0008905d01007387 */ /* 0x008fe80000100800 */
[----:B------:R0:W3:Y:S04]  /*76b0*/  @!P2 LDG.E.U8 R91, desc[UR18][R8.64] ;  /* 0x00000012085ba981 */ /* 0x0000e8000c1e1100 */
[----:B------:R1:W-:Y:S02]  /*76c0*/  STL [R1+0x630], R3 ;  /* 0x0006300301007387 */ /* 0x0003e40000100800 */
[----:B-1----:R-:W-:-:S04]  /*76d0*/  IADD3 R3, P6, PT, R11, R0, RZ ;  /* 0x000000000b037210 */ /* 0x002fc80007fde0ff */
[----:B------:R-:W-:Y:S01]  /*76e0*/  LEA.HI.X.SX32 R15, R11, R2, 0x1, P6 ;  /* 0x000000020b0f7211 */ /* 0x000fe200030f0eff */
[----:B0-----:R-:W-:-:S04]  /*76f0*/  @!P5 IMAD.MOV.U32 R8, RZ, RZ, R3 ;  /* 0x000000ffff08d224 */ /* 0x001fc800078e0003 */
[----:B------:R-:W-:-:S05]  /*7700*/  @!P5 IMAD.MOV.U32 R9, RZ, RZ, R15 ;  /* 0x000000ffff09d224 */ /* 0x000fca00078e000f */
[----:B------:R0:W4:Y:S01]  /*7710*/  @!P5 LDG.E.U8 R89, desc[UR18][R8.64] ;  /* 0x000000120859d981 */ /* 0x000122000c1e1100 */
[----:B------:R-:W-:-:S03]  /*7720*/  IMAD R10, R4, 0x6, RZ ;  /* 0x00000006040a7824 */ /* 0x000fc600078e02ff */
[----:B------:R1:W-:Y:S01]  /*7730*/  STL [R1+0x62c], R12 ;  /* 0x00062c0c01007387 */ /* 0x0003e20000100800 */
[----:B------:R-:W-:Y:S01]  /*7740*/  IMAD R11, R4, 0xe, RZ ;  /* 0x0000000e040b7824 */ /* 0x000fe200078e02ff */
[----:B------:R-:W-:Y:S01]  /*7750*/  PRMT R90, RZ, 0x7610, R90 ;  /* 0x00007610ff5a7816 */ /* 0x000fe2000000005a */
[----:B-1----:R-:W-:-:S05]  /*7760*/  VIADD R12, R14, 0xffffffe1 ;  /* 0xffffffe10e0c7836 */ /* 0x002fca0000000000 */
[----:B------:R-:W-:Y:S01]  /*7770*/  ISETP.GE.U32.AND P2, PT, R12, 0x7fffff62, PT ;  /* 0x7fffff620c00780c */ /* 0x000fe20003f46070 */
[----:B------:R-:W-:-:S05]  /*7780*/  VIADD R12, R14, 0xffffffd9 ;  /* 0xffffffd90e0c7836 */ /* 0x000fca0000000000 */
[----:B------:R-:W-:Y:S02]  /*7790*/  ISETP.GE.U32.AND P5, PT, R12, 0x7fffff5a, PT ;  /* 0x7fffff5a0c00780c */ /* 0x000fe40003fa6070 */
[----:B------:R-:W-:Y:S02]  /*77a0*/  PRMT R88, RZ, 0x7610, R88 ;  /* 0x00007610ff587816 */ /* 0x000fe40000000058 */
[----:B------:R-:W-:Y:S01]  /*77b0*/  PRMT R87, RZ, 0x7610, R87 ;  /* 0x00007610ff577816 */ /* 0x000fe20000000057 */
[----:B--2---:R-:W-:Y:S04]  /*77c0*/  STL [R1+0x894], R92 ;  /* 0x0008945c01007387 */ /* 0x004fe80000100800 */
[----:B------:R1:W-:Y:S04]  /*77d0*/  STL [R1+0x660], R5 ;  /* 0x0006600501007387 */ /* 0x0003e80000100800 */
[----:B------:R2:W-:Y:S01]  /*77e0*/  STL [R1+0x65c], R13 ;  /* 0x00065c0d01007387 */ /* 0x0005e20000100800 */
[----:B-1----:R-:W-:-:S04]  /*77f0*/  IADD3 R5, P6, PT, R10, R0, RZ ;  /* 0x000000000a057210 */ /* 0x002fc80007fde0ff */
[----:B--2---:R-:W-:Y:S01]  /*7800*/  LEA.HI.X.SX32 R13, R10, R2, 0x1, P6 ;  /* 0x000000020a0d7211 */ /* 0x004fe200030f0eff */
[----:B0-----:R-:W-:Y:S01]  /*7810*/  @!P1 IMAD.MOV.U32 R8, RZ, RZ, R5 ;  /* 0x000000ffff089224 */ /* 0x001fe200078e0005 */
[----:B---3--:R-:W-:Y:S03]  /*7820*/  STL [R1+0x898], R91 ;  /* 0x0008985b01007387 */ /* 0x008fe60000100800 */
[----:B------:R-:W-:Y:S01]  /*7830*/  @!P1 IMAD.MOV.U32 R9, RZ, RZ, R13 ;  /* 0x000000ffff099224 */ /* 0x000fe200078e000d */
[----:B------:R0:W-:Y:S04]  /*7840*/  STL [R1+0x690], R3 ;  /* 0x0006900301007387 */ /* 0x0001e80000100800 */
[----:B------:R1:W2:Y:S01]  /*7850*/  @!P1 LDG.E.U8 R90, desc[UR18][R8.64] ;  /* 0x00000012085a9981 */ /* 0x0002a2000c1e1100 */
[----:B0-----:R-:W-:Y:S01]  /*7860*/  IADD3 R3, P6, PT, R11, R0, RZ ;  /* 0x000000000b037210 */ /* 0x001fe20007fde0ff */
[----:B-1----:R-:W-:-:S03]  /*7870*/  VIADD R8, R14, 0xffffffd1 ;  /* 0xffffffd10e087836 */ /* 0x002fc60000000000 */
[----:B------:R-:W-:Y:S01]  /*7880*/  LEA.HI.X.SX32 R12, R11, R2, 0x1, P6 ;  /* 0x000000020b0c7211 */ /* 0x000fe200030f0eff */
[----:B------:R-:W-:Y:S01]  /*7890*/  IMAD R10, R4, 0x16, RZ ;  /* 0x00000016040a7824 */ /* 0x000fe200078e02ff */
[----:B------:R-:W-:Y:S01]  /*78a0*/  STL [R1+0x68c], R15 ;  /* 0x00068c0f01007387 */ /* 0x000fe20000100800 */
[----:B------:R-:W-:Y:S01]  /*78b0*/  ISETP.GE.U32.AND P1, PT, R8, 0x7fffff52, PT ;  /* 0x7fffff520800780c */ /* 0x000fe20003f26070 */
[----:B------:R-:W-:Y:S02]  /*78c0*/  @!P4 IMAD.MOV.U32 R8, RZ, RZ, R3 ;  /* 0x000000ffff08c224 */ /* 0x000fe400078e0003 */
[----:B------:R-:W-:Y:S01]  /*78d0*/  @!P4 IMAD.MOV.U32 R9, RZ, RZ, R12 ;  /* 0x000000ffff09c224 */ /* 0x000fe200078e000c */
[----:B------:R0:W-:Y:S04]  /*78e0*/  STL [R1+0x48], R5 ;  /* 0x0000480501007387 */ /* 0x0001e80000100800 */
[----:B----4-:R-:W-:Y:S04]  /*78f0*/  STL [R1+0x89c], R89 ;  /* 0x00089c5901007387 */ /* 0x010fe80000100800 */
[----:B------:R1:W3:Y:S01]  /*7900*/  @!P4 LDG.E.U8 R88, desc[UR18][R8.64] ;  /* 0x000000120858c981 */ /* 0x0002e2000c1e1100 */
[----:B0-----:R-:W-:-:S03]  /*7910*/  IADD3 R5, P6, PT, R10, R0, RZ ;  /* 0x000000000a057210 */ /* 0x001fc60007fde0ff */
[----:B------:R0:W-:Y:S02]  /*7920*/  STL [R1+0x3c], R13 ;  /* 0x00003c0d01007387 */ /* 0x0001e40000100800 */
[----:B0-----:R-:W-:Y:S01]  /*7930*/  LEA.HI.X.SX32 R13, R10, R2, 0x1, P6 ;  /* 0x000000020a0d7211 */ /* 0x001fe200030f0eff */
[----:B-1----:R-:W-:-:S04]  /*7940*/  @!P0 IMAD.MOV.U32 R8, RZ, RZ, R5 ;  /* 0x000000ffff088224 */ /* 0x002fc800078e0005 */
[----:B------:R-:W-:-:S05]  /*7950*/  @!P0 IMAD.MOV.U32 R9, RZ, RZ, R13 ;  /* 0x000000ffff098224 */ /* 0x000fca00078e000d */
[----:B------:R0:W4:Y:S01]  /*7960*/  @!P0 LDG.E.U8 R87, desc[UR18][R8.64] ;  /* 0x0000001208578981 */ /* 0x000122000c1e1100 */
[----:B------:R-:W-:-:S05]  /*7970*/  VIADD R11, R14, 0xffffffc9 ;  /* 0xffffffc90e0b7836 */ /* 0x000fca0000000000 */
[----:B------:R-:W-:Y:S01]  /*7980*/  ISETP.GE.U32.AND P4, PT, R11, 0x7fffff4a, PT ;  /* 0x7fffff4a0b00780c */ /* 0x000fe20003f86070 */
[C---:B------:R-:W-:Y:S02]  /*7990*/  IMAD R11, R4.reuse, 0x1e, RZ ;  /* 0x0000001e040b7824 */ /* 0x040fe400078e02ff */
[----:B------:R-:W-:Y:S01]  /*79a0*/  IMAD R10, R4, 0x26, RZ ;  /* 0x00000026040a7824 */ /* 0x000fe200078e02ff */
[----:B------:R-:W-:Y:S02]  /*79b0*/  PRMT R85, RZ, 0x7610, R85 ;  /* 0x00007610ff557816 */ /* 0x000fe40000000055 */
[----:B------:R-:W-:Y:S02]  /*79c0*/  PRMT R83, RZ, 0x7610, R83 ;  /* 0x00007610ff537816 */ /* 0x000fe40000000053 */
[----:B------:R-:W-:Y:S01]  /*79d0*/  PRMT R81, RZ, 0x7610, R81 ;  /* 0x00007610ff517816 */ /* 0x000fe20000000051 */
[----:B--2---:R-:W-:Y:S04]  /*79e0*/  STL [R1+0x8a0], R90 ;  /* 0x0008a05a01007387 */ /* 0x004fe80000100800 */
[----:B------:R1:W-:Y:S04]  /*79f0*/  STL [R1+0xe8], R3 ;  /* 0x0000e80301007387 */ /* 0x0003e80000100800 */
[----:B------:R2:W-:Y:S01]  /*7a00*/  STL [R1+0xd4], R12 ;  /* 0x0000d40c01007387 */ /* 0x0005e20000100800 */
[----:B-1----:R-:W-:-:S04]  /*7a10*/  IADD3 R3, P6, PT, R11, R0, RZ ;  /* 0x000000000b037210 */ /* 0x002fc80007fde0ff */
[----:B------:R-:W-:Y:S01]  /*7a20*/  LEA.HI.X.SX32 R15, R11, R2, 0x1, P6 ;  /* 0x000000020b0f7211 */ /* 0x000fe200030f0eff */
[----:B0-----:R-:W-:Y:S02]  /*7a30*/  @!P2 IMAD.MOV.U32 R8, RZ, RZ, R3 ;  /* 0x000000ffff08a224 */ /* 0x001fe400078e0003 */
[----:B--2---:R-:W-:Y:S01]  /*7a40*/  VIADD R12, R14, 0xffffffc1 ;  /* 0xffffffc10e0c7836 */ /* 0x004fe20000000000 */
[----:B---3--:R-:W-:Y:S04]  /*7a50*/  STL [R1+0x8a4], R88 ;  /* 0x0008a45801007387 */ /* 0x008fe80000100800 */
[----:B------:R0:W-:Y:S01]  /*7a60*/  STL [R1+0x148], R5 ;  /* 0x0001480501007387 */ /* 0x0001e20000100800 */
[----:B------:R-:W-:-:S03]  /*7a70*/  @!P2 IMAD.MOV.U32 R9, RZ, RZ, R15 ;  /* 0x000000ffff09a224 */ /* 0x000fc600078e000f */
[----:B------:R1:W-:Y:S01]  /*7a80*/  STL [R1+0x144], R13 ;  /* 0x0001440d01007387 */ /* 0x0003e20000100800 */
[----:B------:R-:W-:Y:S01]  /*7a90*/  IMAD R11, R4, 0x2e, RZ ;  /* 0x0000002e040b7824 */ /* 0x000fe200078e02ff */
[----:B------:R-:W-:Y:S02]  /*7aa0*/  ISETP.GE.U32.AND P0, PT, R12, 0x7fffff42, PT ;  /* 0x7fffff420c00780c */ /* 0x000fe40003f06070 */
[----:B------:R2:W3:Y:S01]  /*7ab0*/  @!P2 LDG.E.U8 R85, desc[UR18][R8.64] ;  /* 0x000000120855a981 */ /* 0x0004e2000c1e1100 */
[----:B0-----:R-:W-:-:S04]  /*7ac0*/  IADD3 R5, P6, PT, R10, R0, RZ ;  /* 0x000000000a057210 */ /* 0x001fc80007fde0ff */
[----:B-1----:R-:W-:Y:S01]  /*7ad0*/  LEA.HI.X.SX32 R13, R10, R2, 0x1, P6 ;  /* 0x000000020a0d7211 */ /* 0x002fe200030f0eff */
[----:B------:R-:W-:Y:S02]  /*7ae0*/  VIADD R12, R14, 0xffffffb9 ;  /* 0xffffffb90e0c7836 */ /* 0x000fe40000000000 */
[----:B--2---:R-:W-:Y:S02]  /*7af0*/  @!P5 IMAD.MOV.U32 R8, RZ, RZ, R5 ;  /* 0x000000ffff08d224 */ /* 0x004fe400078e0005 */
[----:B------:R-:W-:Y:S01]  /*7b00*/  @!P5 IMAD.MOV.U32 R9, RZ, RZ, R13 ;  /* 0x000000ffff09d224 */ /* 0x000fe200078e000d */
[----:B----4-:R-:W-:Y:S04]  /*7b10*/  STL [R1+0x8a8], R87 ;  /* 0x0008a85701007387 */ /* 0x010fe80000100800 */
[----:B------:R0:W-:Y:S01]  /*7b20*/  STL [R1+0x408], R3 ;  /* 0x0004080301007387 */ /* 0x0001e20000100800 */
[----:B------:R-:W-:-:S03]  /*7b30*/  ISETP.GE.U32.AND P2, PT, R12, 0x7fffff3a, PT ;  /* 0x7fffff3a0c00780c */ /* 0x000fc60003f46070 */
[----:B------:R1:W2:Y:S01]  /*7b40*/  @!P5 LDG.E.U8 R83, desc[UR18][R8.64] ;  /* 0x000000120853d981 */ /* 0x0002a2000c1e1100 */
[----:B0-----:R-:W-:Y:S01]  /*7b50*/  IADD3 R3, P6, PT, R11, R0, RZ ;  /* 0x000000000b037210 */ /* 0x001fe20007fde0ff */
[----:B-1----:R-:W-:-:S03]  /*7b60*/  VIADD R8, R14, 0xffffffb1 ;  /* 0xffffffb10e087836 */ /* 0x002fc60000000000 */
[----:B------:R-:W-:Y:S02]  /*7b70*/  LEA.HI.X.SX32 R12, R11, R2, 0x1, P6 ;  /* 0x000000020b0c7211 */ /* 0x000fe400030f0eff */
[----:B------:R-:W-:Y:S01]  /*7b80*/  ISETP.GE.U32.AND P5, PT, R8, 0x7fffff32, PT ;  /* 0x7fffff320800780c */ /* 0x000fe20003fa6070 */
[----:B------:R-:W-:Y:S02]  /*7b90*/  @!P1 IMAD.MOV.U32 R8, RZ, RZ, R3 ;  /* 0x000000ffff089224 */ /* 0x000fe400078e0003 */
[----:B------:R-:W-:-:S05]  /*7ba0*/  @!P1 IMAD.MOV.U32 R9, RZ, RZ, R12 ;  /* 0x000000ffff099224 */ /* 0x000fca00078e000c */
[----:B------:R0:W4:Y:S01]  /*7bb0*/  @!P1 LDG.E.U8 R81, desc[UR18][R8.64] ;  /* 0x0000001208519981 */ /* 0x000122000c1e1100 */
[----:B------:R-:W-:Y:S02]  /*7bc0*/  IMAD R10, R4, 0x36, RZ ;  /* 0x00000036040a7824 */ /* 0x000fe400078e02ff */
[----:B------:R-:W-:Y:S01]  /*7bd0*/  VIADD R11, R14, 0xffffffa9 ;  /* 0xffffffa90e0b7836 */ /* 0x000fe20000000000 */
[----:B------:R-:W-:Y:S04]  /*7be0*/  STL [R1+0x404], R15 ;  /* 0x0004040f01007387 */ /* 0x000fe80000100800 */
[----:B------:R1:W-:Y:S01]  /*7bf0*/  STL [R1+0x440], R5 ;  /* 0x0004400501007387 */ /* 0x0003e20000100800 */
[----:B------:R-:W-:Y:S01]  /*7c00*/  ISETP.GE.U32.AND P1, PT, R11, 0x7fffff2a, PT ;  /* 0x7fffff2a0b00780c */ /* 0x000fe20003f26070 */
[----:B------:R-:W-:Y:S01]  /*7c10*/  IMAD R11, R4, 0x3e, RZ ;  /* 0x0000003e040b7824 */ /* 0x000fe200078e02ff */
[----:B-1----:R-:W-:-:S02]  /*7c20*/  IADD3 R5, P6, PT, R10, R0, RZ ;  /* 0x000000000a057210 */ /* 0x002fc40007fde0ff */
[----:B------:R-:W-:-:S03]  /*7c30*/  PRMT R80, RZ, 0x7610, R80 ;  /* 0x00007610ff507816 */ /* 0x000fc60000000050 */
[----:B0-----:R-:W-:Y:S01]  /*7c40*/  @!P4 IMAD.MOV.U32 R8, RZ, RZ, R5 ;  /* 0x000000ffff08c224 */ /* 0x001fe200078e0005 */
[----:B------:R-:W-:Y:S02]  /*7c50*/  PRMT R79, RZ, 0x7610, R79 ;  /* 0x00007610ff4f7816 */ /* 0x000fe4000000004f */
[----:B------:R-:W-:Y:S01]  /*7c60*/  PRMT R78, RZ, 0x7610, R78 ;  /* 0x00007610ff4e7816 */ /* 0x000fe2000000004e */
[----:B---3--:R-:W-:Y:S04]  /*7c70*/  STL [R1+0x8ac], R85 ;  /* 0x0008ac5501007387 */ /* 0x008fe80000100800 */
[----:B------:R0:W-:Y:S02]  /*7c80*/  STL [R1+0x43c], R13 ;  /* 0x00043c0d01007387 */ /* 0x0001e40000100800 */
[----:B0-----:R-:W-:Y:S01]  /*7c90*/  LEA.HI.X.SX32 R13, R10, R2, 0x1, P6 ;  /* 0x000000020a0d7211 */ /* 0x001fe200030f0eff */
[----:B------:R-:W-:Y:S01]  /*7ca0*/  IMAD R10, R4, 0x46, RZ ;  /* 0x00000046040a7824 */ /* 0x000fe200078e02ff */
[----:B--2---:R-:W-:Y:S04]  /*7cb0*/  STL [R1+0x8b0], R83 ;  /* 0x0008b05301007387 */ /* 0x004fe80000100800 */
[----:B------:R0:W-:Y:S01]  /*7cc0*/  STL [R1+0x478], R3 ;  /* 0x0004780301007387 */ /* 0x0001e20000100800 */
[----:B------:R-:W-:-:S03]  /*7cd0*/  @!P4 IMAD.MOV.U32 R9, RZ, RZ, R13 ;  /* 0x000000ffff09c224 */ /* 0x000fc600078e000d */
[----:B------:R1:W-:Y:S04]  /*7ce0*/  STL [R1+0x474], R12 ;  /* 0x0004740c01007387 */ /* 0x0003e80000100800 */
[----:B------:R2:W3:Y:S01]  /*7cf0*/  @!P4 LDG.E.U8 R80, desc[UR18][R8.64] ;  /* 0x000000120850c981 */ /* 0x0004e2000c1e1100 */
[----:B0-----:R-:W-:Y:S01]  /*7d00*/  IADD3 R3, P6, PT, R11, R0, RZ ;  /* 0x000000000b037210 */ /* 0x001fe20007fde0ff */
[----:B-1----:R-:W-:-:S03]  /*7d10*/  VIADD R12, R14, 0xffffffa1 ;  /* 0xffffffa10e0c7836 */ /* 0x002fc60000000000 */
[----:B------:R-:W-:Y:S01]  /*7d20*/  LEA.HI.X.SX32 R14, R11, R2, 0x1, P6 ;  /* 0x000000020b0e7211 */ /* 0x000fe200030f0eff */
[----:B----4-:R-:W-:Y:S01]  /*7d30*/  STL [R1+0x8b4], R81 ;  /* 0x0008b45101007387 */ /* 0x010fe20000100800 */
[----:B--2---:R-:W-:-:S03]  /*7d40*/  @!P0 IMAD.MOV.U32 R8, RZ, RZ, R3 ;  /* 0x000000ffff088224 */ /* 0x004fc600078e0003 */
[----:B------:R0:W-:Y:S01]  /*7d50*/  STL [R1+0x4b8], R5 ;  /* 0x0004b80501007387 */ /* 0x0001e20000100800 */
[----:B------:R-:W-:-:S03]  /*7d60*/  @!P0 IMAD.MOV.U32 R9, RZ, RZ, R14 ;  /* 0x000000ffff098224 */ /* 0x000fc600078e000e */
[----:B------:R1:W-:Y:S04]  /*7d70*/  STL [R1+0x4b4], R13 ;  /* 0x0004b40d01007387 */ /* 0x0003e80000100800 */
[----:B------:R2:W4:Y:S01]  /*7d80*/  @!P0 LDG.E.U8 R79, desc[UR18][R8.64] ;  /* 0x00000012084f8981 */ /* 0x000522000c1e1100 */
[----:B0-----:R-:W-:-:S04]  /*7d90*/  IADD3 R5, P6, PT, R10, R0, RZ ;  /* 0x000000000a057210 */ /* 0x001fc80007fde0ff */
[----:B-1----:R-:W-:Y:S01]  /*7da0*/  LEA.HI.X.SX32 R13, R10, R2, 0x1, P6 ;  /* 0x000000020a0d7211 */ /* 0x002fe200030f0eff */
[----:B--2---:R-:W-:-:S04]  /*7db0*/  @!P2 IMAD.MOV.U32 R8, RZ, RZ, R5 ;  /* 0x000000ffff08a224 */ /* 0x004fc800078e0005 */
[----:B------:R-:W-:-:S05]  /*7dc0*/  @!P2 IMAD.MOV.U32 R9, RZ, RZ, R13 ;  /* 0x000000ffff09a224 */ /* 0x000fca00078e000d */
[----:B------:R0:W2:Y:S01]  /*7dd0*/  @!P2 LDG.E.U8 R78, desc[UR18][R8.64] ;  /* 0x00000012084ea981 */ /* 0x0000a2000c1e1100 */
[C---:B------:R-:W-:Y:S02]  /*7de0*/  IMAD R11, R4.reuse, 0x4e, RZ ;  /* 0x0000004e040b7824 */ /* 0x040fe400078e02ff */
[----:B------:R-:W-:Y:S01]  /*7df0*/  IMAD R10, R4, 0x56, RZ ;  /* 0x00000056040a7824 */ /* 0x000fe200078e02ff */
[----:B------:R-:W-:Y:S02]  /*7e00*/  ISETP.GE.U32.AND P4, PT, R12, 0x7fffff22, PT ;  /* 0x7fffff220c00780c */ /* 0x000fe40003f86070 */
[----:B------:R-:W-:Y:S02]  /*7e10*/  PRMT R77, RZ, 0x7610, R77 ;  /* 0x00007610ff4d7816 */ /* 0x000fe4000000004d */
[----:B------:R-:W-:Y:S02]  /*7e20*/  PRMT R76, RZ, 0x7610, R76 ;  /* 0x00007610ff4c7816 */ /* 0x000fe4000000004c */
[----:B------:R-:W-:Y:S01]  /*7e30*/  PRMT R75, RZ, 0x7610, R75 ;  /* 0x00007610ff4b7816 */ /* 0x000fe2000000004b */
[----:B------:R-:W-:-:S05]  /*7e40*/  VIADD R85, R68, 0x33 ;  /* 0x0000003344557836 */ /* 0x000fca0000000000 */
[----:B------:R-:W-:Y:S01]  /*7e50*/  IABS R19, R85 ;  /* 0x0000005500137213 */ /* 0x000fe20000000000 */
[----:B---3--:R-:W-:Y:S04]  /*7e60*/  STL [R1+0x8b8], R80 ;  /* 0x0008b85001007387 */ /* 0x008fe80000100800 */
[----:B------:R1:W-:Y:S04]  /*7e70*/  STL [R1+0x4f0], R3 ;  /* 0x0004f00301007387 */ /* 0x0003e80000100800 */
[----:B------:R-:W-:Y:S04]  /*7e80*/  STL [R1+0x4ec], R14 ;  /* 0x0004ec0e01007387 */ /* 0x000fe80000100800 */
[----:B------:R3:W-:Y:S01]  /*7e90*/  STL [R1+0x528], R5 ;  /* 0x0005280501007387 */ /* 0x0007e20000100800 */
[----:B-1----:R-:W-:-:S03]  /*7ea0*/  IADD3 R3, P0, PT, R11, R0, RZ ;  /* 0x000000000b037210 */ /* 0x002fc60007f1e0ff */
[----:B----4-:R-:W-:Y:S01]  /*7eb0*/  STL [R1+0x8bc], R79 ;  /* 0x0008bc4f01007387 */ /* 0x010fe20000100800 */
[----:B---3--:R-:W-:-:S03]  /*7ec0*/  IADD3 R5, P2, PT, R10, R0, RZ ;  /* 0x000000000a057210 */ /* 0x008fc60007f5e0ff */
[----:B------:R1:W-:Y:S01]  /*7ed0*/  STL [R1+0x524], R13 ;  /* 0x0005240d01007387 */ /* 0x0003e20000100800 */
[----:B0-----:R-:W-:Y:S01]  /*7ee0*/  @!P5 IMAD.MOV.U32 R8, RZ, RZ, R3 ;  /* 0x000000ffff08d224 */ /* 0x001fe200078e0003 */
[-C--:B------:R-:W-:Y:S02]  /*7ef0*/  LEA.HI.X.SX32 R12, R10, R2.reuse, 0x1, P2 ;  /* 0x000000020a0c7211 */ /* 0x080fe400010f0eff */
[----:B-1----:R-:W-:Y:S01]  /*7f00*/  LEA.HI.X.SX32 R13, R11, R2, 0x1, P0 ;  /* 0x000000020b0d7211 */ /* 0x002fe200000f0eff */
[----:B------:R-:W-:Y:S01]  /*7f10*/  IMAD R11, R4, 0x5e, RZ ;  /* 0x0000005e040b7824 */ /* 0x000fe200078e02ff */
[----:B--2---:R-:W-:Y:S03]  /*7f20*/  STL [R1+0x8c0], R78 ;  /* 0x0008c04e01007387 */ /* 0x004fe60000100800 */
[----:B------:R-:W-:Y:S01]  /*7f30*/  @!P5 IMAD.MOV.U32 R9, RZ, RZ, R13 ;  /* 0x000000ffff09d224 */ /* 0x000fe200078e000d */
[----:B------:R0:W-:Y:S04]  /*7f40*/  STL [R1+0x560], R3 ;  /* 0x0005600301007387 */ /* 0x0001e80000100800 */
[----:B------:R1:W2:Y:S01]  /*7f50*/  @!P5 LDG.E.U8 R77, desc[UR18][R8.64] ;  /* 0x00000012084dd981 */ /* 0x0002a2000c1e1100 */
[----:B------:R-:W-:-:S02]  /*7f60*/  VIADD R80, R68, 0x30 ;  /* 0x0000003044507836 */ /* 0x000fc40000000000 */
[C---:B------:R-:W-:Y:S02]  /*7f70*/  VIADD R90, R68.reuse, 0x36 ;  /* 0x00000036445a7836 */ /* 0x040fe40000000000 */
[C---:B------:R-:W-:Y:S01]  /*7f80*/  VIADD R92, R68.reuse, 0x39 ;  /* 0x00000039445c7836 */ /* 0x040fe20000000000 */
[C---:B0-----:R-:W-:Y:S01]  /*7f90*/  IADD3 R3, P0, PT, R11.reuse, R0, RZ ;  /* 0x000000000b037210 */ /* 0x041fe20007f1e0ff */
[----:B------:R0:W-:Y:S01]  /*7fa0*/  STL [R1+0x598], R5 ;  /* 0x0005980501007387 */ /* 0x0001e20000100800 */
[----:B------:R-:W-:Y:S01]  /*7fb0*/  VIADD R82, R68, 0x3f ;  /* 0x0000003f44527836 */ /* 0x000fe20000000000 */
[----:B------:R-:W-:Y:S01]  /*7fc0*/  ISETP.GT.U32.AND P2, PT, R6, R71, PT ;  /* 0x000000470600720c */ /* 0x000fe20003f44070 */
[----:B-1----:R-:W-:Y:S01]  /*7fd0*/  @!P1 IMAD.MOV.U32 R8, RZ, RZ, R5 ;  /* 0x000000ffff089224 */ /* 0x002fe200078e0005 */
[----:B------:R-:W1:Y:S01]  /*7fe0*/  LDC R78, c[0x0][0x3a0] ;  /* 0x0000e800ff4e7b82 */ /* 0x000e620000000800 */
[----:B------:R-:W-:Y:S01]  /*7ff0*/  @!P1 IMAD.MOV.U32 R9, RZ, RZ, R12 ;  /* 0x000000ffff099224 */ /* 0x000fe200078e000c */
[----:B0-----:R-:W-:-:S04]  /*8000*/  LEA.HI.X.SX32 R5, R11, R2, 0x1, P0 ;  /* 0x000000020b057211 */ /* 0x001fc800000f0eff */
[----:B------:R0:W3:Y:S02]  /*8010*/  @!P1 LDG.E.U8 R76, desc[UR18][R8.64] ;  /* 0x00000012084c9981 */ /* 0x0000e4000c1e1100 */
[----:B0-----:R-:W-:Y:S02]  /*8020*/  @!P4 IMAD.MOV.U32 R8, RZ, RZ, R3 ;  /* 0x000000ffff08c224 */ /* 0x001fe400078e0003 */
[----:B------:R-:W-:-:S05]  /*8030*/  @!P4 IMAD.MOV.U32 R9, RZ, RZ, R5 ;  /* 0x000000ffff09c224 */ /* 0x000fca00078e0005 */
[----:B------:R0:W4:Y:S01]  /*8040*/  @!P4 LDG.E.U8 R75, desc[UR18][R8.64] ;  /* 0x00000012084bc981 */ /* 0x000122000c1e1100 */
[----:B------:R-:W-:-:S05]  /*8050*/  IABS R22, R80 ;  /* 0x0000005000167213 */ /* 0x000fca0000000000 */
[----:B0-----:R-:W-:-:S04]  /*8060*/  IMAD.HI.U32 R8, R7, R22, RZ ;  /* 0x0000001607087227 */ /* 0x001fc800078e00ff */
[----:B------:R-:W-:-:S04]  /*8070*/  IMAD.MOV R8, RZ, RZ, -R8 ;  /* 0x000000ffff087224 */ /* 0x000fc800078e0a08 */
[----:B------:R-:W-:Y:S02]  /*8080*/  IMAD R22, R6, R8, R22 ;  /* 0x0000000806167224 */ /* 0x000fe400078e0216 */
[----:B------:R-:W-:Y:S01]  /*8090*/  IMAD.HI.U32 R8, R7, R19, RZ ;  /* 0x0000001307087227 */ /* 0x000fe200078e00ff */
[----:B------:R-:W-:-:S03]  /*80a0*/  IABS R16, R90 ;  /* 0x0000005a00107213 */ /* 0x000fc60000000000 */
[----:B------:R-:W-:-:S04]  /*80b0*/  IMAD.MOV R8, RZ, RZ, -R8 ;  /* 0x000000ffff087224 */ /* 0x000fc800078e0a08 */
[----:B------:R-:W-:Y:S02]  /*80c0*/  IMAD R19, R6, R8, R19 ;  /* 0x0000000806137224 */ /* 0x000fe400078e0213 */
[----:B------:R-:W-:Y:S01]  /*80d0*/  IMAD.HI.U32 R8, R7, R16, RZ ;  /* 0x0000001007087227 */ /* 0x000fe200078e00ff */
[----:B------:R0:W-:Y:S03]  /*80e0*/  STL [R1+0x55c], R13 ;  /* 0x00055c0d01007387 */ /* 0x0001e60000100800 */
[----:B------:R-:W-:Y:S01]  /*80f0*/  IMAD.MOV R8, RZ, RZ, -R8 ;  /* 0x000000ffff087224 */ /* 0x000fe200078e0a08 */
[----:B0-----:R-:W-:-:S03]  /*8100*/  IABS R13, R92 ;  /* 0x0000005c000d7213 */ /* 0x001fc60000000000 */
[----:B------:R-:W-:Y:S02]  /*8110*/  IMAD R16, R6, R8, R16 ;  /* 0x0000000806107224 */ /* 0x000fe400078e0210 */
[----:B------:R-:W-:-:S04]  /*8120*/  IMAD.HI.U32 R8, R7, R13, RZ ;  /* 0x0000000d07087227 */ /* 0x000fc800078e00ff */
[----:B------:R-:W-:Y:S01]  /*8130*/  IMAD.MOV R8, RZ, RZ, -R8 ;  /* 0x000000ffff087224 */ /* 0x000fe200078e0a08 */
[----:B------:R-:W-:-:S03]  /*8140*/  ISETP.GT.U32.AND P0, PT, R6, R69, PT ;  /* 0x000000450600720c */ /* 0x000fc60003f04070 */
[----:B------:R-:W-:Y:S01]  /*8150*/  IMAD R13, R6, R8, R13 ;  /* 0x00000008060d7224 */ /* 0x000fe200078e020d */
[----:B------:R-:W-:-:S05]  /*8160*/  IABS R8, R82 ;  /* 0x0000005200087213 */ /* 0x000fca0000000000 */
[----:B------:R-:W-:-:S04]  /*8170*/  IMAD.HI.U32 R72, R7, R8, RZ ;  /* 0x0000000807487227 */ /* 0x000fc800078e00ff */
[----:B------:R-:W-:Y:S02]  /*8180*/  IMAD.MOV R72, RZ, RZ, -R72 ;  /* 0x000000ffff487224 */ /* 0x000fe400078e0a48 */
[----:B------:R-:W-:Y:S01]  /*8190*/  @!P0 IMAD.IADD R69, R69, 0x1, -R6 ;  /* 0x0000000145458824 */ /* 0x000fe200078e0a06 */
[C---:B------:R-:W-:Y:S01]  /*81a0*/  ISETP.GT.U32.AND P0, PT, R6.reuse, R63, PT ;  /* 0x0000003f0600720c */ /* 0x040fe20003f04070 */
[C---:B------:R-:W-:Y:S01]  /*81b0*/  IMAD R8, R6.reuse, R72, R8 ;  /* 0x0000004806087224 */ /* 0x040fe200078e0208 */
[----:B------:R-:W-:-:S04]  /*81c0*/  ISETP.GT.U32.AND P4, PT, R6, R70, PT ;  /* 0x000000460600720c */ /* 0x000fc80003f84070 */
[C---:B------:R-:W-:Y:S02]  /*81d0*/  ISETP.GT.U32.AND P5, PT, R6.reuse, R8, PT ;  /* 0x000000080600720c */ /* 0x040fe40003fa4070 */
[----:B------:R-:W-:-:S05]  /*81e0*/  ISETP.GT.U32.AND P1, PT, R6, R67, PT ;  /* 0x000000430600720c */ /* 0x000fca0003f24070 */
[--C-:B------:R-:W-:Y:S01]  /*81f0*/  @!P0 IMAD.IADD R63, R63, 0x1, -R6.reuse ;  /* 0x000000013f3f8824 */ /* 0x100fe200078e0a06 */
[C---:B------:R-:W-:Y:S01]  /*8200*/  ISETP.GT.U32.AND P0, PT, R6.reuse, R58, PT ;  /* 0x0000003a0600720c */ /* 0x040fe20003f04070 */
[--C-:B------:R-:W-:Y:S01]  /*8210*/  @!P2 IMAD.IADD R71, R71, 0x1, -R6.reuse ;  /* 0x000000014747a824 */ /* 0x100fe200078e0a06 */
[----:B------:R-:W-:Y:S01]  /*8220*/  ISETP.GT.U32.AND P2, PT, R6, R66, PT ;  /* 0x000000420600720c */ /* 0x000fe20003f44070 */
[--C-:B------:R-:W-:Y:S01]  /*8230*/  @!P4 IMAD.IADD R70, R70, 0x1, -R6.reuse ;  /* 0x000000014646c824 */ /* 0x100fe200078e0a06 */
[----:B------:R-:W-:Y:S01]  /*8240*/  ISETP.GT.U32.AND P4, PT, R6, R64, PT ;  /* 0x000000400600720c */ /* 0x000fe20003f84070 */
[--C-:B------:R-:W-:Y:S01]  /*8250*/  @!P5 IMAD.IADD R8, R8, 0x1, -R6.reuse ;  /* 0x000000010808d824 */ /* 0x100fe200078e0a06 */
[C---:B------:R-:W-:Y:S01]  /*8260*/  ISETP.GT.U32.AND P5, PT, R6.reuse, R65, PT ;  /* 0x000000410600720c */ /* 0x040fe20003fa4070 */
[----:B------:R-:W-:Y:S01]  /*8270*/  @!P1 IMAD.IADD R67, R67, 0x1, -R6 ;  /* 0x0000000143439824 */ /* 0x000fe200078e0a06 */
[----:B------:R-:W-:Y:S01]  /*8280*/  ISETP.GT.U32.AND P1, PT, R6, R62, PT ;  /* 0x0000003e0600720c */ /* 0x000fe20003f24070 */
[----:B------:R-:W-:-:S04]  /*8290*/  VIADD R79, R68, 0x2f ;  /* 0x0000002f444f7836 */ /* 0x000fc80000000000 */
[--C-:B------:R-:W-:Y:S01]  /*82a0*/  @!P0 IMAD.IADD R58, R58, 0x1, -R6.reuse ;  /* 0x000000013a3a8824 */ /* 0x100fe200078e0a06 */
[----:B------:R-:W-:Y:S01]  /*82b0*/  ISETP.GT.U32.AND P0, PT, R6, R53, PT ;  /* 0x000000350600720c */ /* 0x000fe20003f04070 */
[--C-:B------:R-:W-:Y:S01]  /*82c0*/  @!P2 IMAD.IADD R66, R66, 0x1, -R6.reuse ;  /* 0x000000014242a824 */ /* 0x100fe200078e0a06 */
[----:B------:R-:W-:Y:S01]  /*82d0*/  ISETP.GT.U32.AND P2, PT, R6, R61, PT ;  /* 0x0000003d0600720c */ /* 0x000fe20003f44070 */
[--C-:B------:R-:W-:Y:S01]  /*82e0*/  @!P4 IMAD.IADD R64, R64, 0x1, -R6.reuse ;  /* 0x000000014040c824 */ /* 0x100fe200078e0a06 */
[C---:B------:R-:W-:Y:S01]  /*82f0*/  ISETP.GT.U32.AND P4, PT, R6.reuse, R59, PT ;  /* 0x0000003b0600720c */ /* 0x040fe20003f84070 */
[--C-:B------:R-:W-:Y:S01]  /*8300*/  @!P5 IMAD.IADD R65, R65, 0x1, -R6.reuse ;  /* 0x000000014141d824 */ /* 0x100fe200078e0a06 */
[----:B------:R-:W-:Y:S01]  /*8310*/  ISETP.GT.U32.AND P5, PT, R6, R60, PT ;  /* 0x0000003c0600720c */ /* 0x000fe20003fa4070 */
[----:B------:R-:W-:Y:S02]  /*8320*/  VIADD R81, R68, 0x31 ;  /* 0x0000003144517836 */ /* 0x000fe40000000000 */
[----:B------:R-:W-:Y:S01]  /*8330*/  @!P1 IMAD.IADD R62, R62, 0x1, -R6 ;  /* 0x000000013e3e9824 */ /* 0x000fe200078e0a06 */
[----:B------:R-:W-:Y:S01]  /*8340*/  ISETP.GT.U32.AND P1, PT, R6, R57, PT ;  /* 0x000000390600720c */ /* 0x000fe20003f24070 */
[----:B------:R-:W-:-:S02]  /*8350*/  VIADD R83, R68, 0x32 ;  /* 0x0000003244537836 */ /* 0x000fc40000000000 */
[--C-:B------:R-:W-:Y:S01]  /*8360*/  @!P0 IMAD.IADD R53, R53, 0x1, -R6.reuse ;  /* 0x0000000135358824 */ /* 0x100fe200078e0a06 */
[----:B------:R-:W-:Y:S01]  /*8370*/  ISETP.GT.U32.AND P0, PT, R6, R48, PT ;  /* 0x000000300600720c */ /* 0x000fe20003f04070 */
[C---:B------:R-:W-:Y:S02]  /*8380*/  VIADD R87, R68.reuse, 0x34 ;  /* 0x0000003444577836 */ /* 0x040fe40000000000 */
[C---:B------:R-:W-:Y:S02]  /*8390*/  VIADD R88, R68.reuse, 0x35 ;  /* 0x0000003544587836 */ /* 0x040fe40000000000 */
[C---:B------:R-:W-:Y:S02]  /*83a0*/  VIADD R89, R68.reuse, 0x37 ;  /* 0x0000003744597836 */ /* 0x040fe40000000000 */
[----:B------:R-:W-:Y:S02]  /*83b0*/  VIADD R91, R68, 0x38 ;  /* 0x00000038445b7836 */ /* 0x000fe40000000000 */
[--C-:B------:R-:W-:Y:S01]  /*83c0*/  @!P2 IMAD.IADD R61, R61, 0x1, -R6.reuse ;  /* 0x000000013d3da824 */ /* 0x100fe200078e0a06 */
[----:B------:R-:W-:Y:S01]  /*83d0*/  ISETP.GT.U32.AND P2, PT, R6, R56, PT ;  /* 0x000000380600720c */ /* 0x000fe20003f44070 */
[--C-:B------:R-:W-:Y:S01]  /*83e0*/  @!P5 IMAD.IADD R60, R60, 0x1, -R6.reuse ;  /* 0x000000013c3cd824 */ /* 0x100fe200078e0a06 */
[C---:B------:R-:W-:Y:S01]  /*83f0*/  ISETP.GT.U32.AND P5, PT, R6.reuse, R55, PT ;  /* 0x000000370600720c */ /* 0x040fe20003fa4070 */
[----:B------:R-:W-:Y:S01]  /*8400*/  @!P4 IMAD.IADD R59, R59, 0x1, -R6 ;  /* 0x000000013b3bc824 */ /* 0x000fe200078e0a06 */
[----:B------:R-:W-:Y:S01]  /*8410*/  ISETP.GT.U32.AND P4, PT, R6, R54, PT ;  /* 0x000000360600720c */ /* 0x000fe20003f84070 */
[----:B------:R-:W-:-:S02]  /*8420*/  VIADD R93, R68, 0x3a ;  /* 0x0000003a445d7836 */ /* 0x000fc40000000000 */
[--C-:B------:R-:W-:Y:S01]  /*8430*/  @!P1 IMAD.IADD R57, R57, 0x1, -R6.reuse ;  /* 0x0000000139399824 */ /* 0x100fe200078e0a06 */
[----:B------:R-:W-:Y:S01]  /*8440*/  ISETP.GT.U32.AND P1, PT, R6, R52, PT ;  /* 0x000000340600720c */ /* 0x000fe20003f24070 */
[C---:B------:R-:W-:Y:S02]  /*8450*/  VIADD R86, R68.reuse, 0x3d ;  /* 0x0000003d44567836 */ /* 0x040fe40000000000 */
[----:B------:R-:W-:Y:S02]  /*8460*/  VIADD R84, R68, 0x3e ;  /* 0x0000003e44547836 */ /* 0x000fe40000000000 */
[--C-:B------:R-:W-:Y:S01]  /*8470*/  @!P0 IMAD.IADD R48, R48, 0x1, -R6.reuse ;  /* 0x0000000130308824 */ /* 0x100fe200078e0a06 */
[----:B------:R-:W-:Y:S01]  /*8480*/  ISETP.GT.U32.AND P0, PT, R6, R43, PT ;  /* 0x0000002b0600720c */ /* 0x000fe20003f04070 */
[--C-:B------:R-:W-:Y:S01]  /*8490*/  @!P2 IMAD.IADD R56, R56, 0x1, -R6.reuse ;  /* 0x000000013838a824 */ /* 0x100fe200078e0a06 */
[C---:B------:R-:W-:Y:S01]  /*84a0*/  ISETP.GT.U32.AND P2, PT, R6.reuse, R51, PT ;  /* 0x000000330600720c */ /* 0x040fe20003f44070 */
[--C-:B------:R-:W-:Y:S01]  /*84b0*/  @!P5 IMAD.IADD R55, R55, 0x1, -R6.reuse ;  /* 0x000000013737d824 */ /* 0x100fe200078e0a06 */
[----:B------:R-:W-:Y:S01]  /*84c0*/  ISETP.GT.U32.AND P5, PT, R6, R50, PT ;  /* 0x000000320600720c */ /* 0x000fe20003fa4070 */
[--C-:B------:R-:W-:Y:S01]  /*84d0*/  @!P4 IMAD.IADD R54, R54, 0x1, -R6.reuse ;  /* 0x000000013636c824 */ /* 0x100fe200078e0a06 */
[----:B------:R-:W-:Y:S01]  /*84e0*/  ISETP.GT.U32.AND P4, PT, R6, R49, PT ;  /* 0x000000310600720c */ /* 0x000fe20003f84070 */
[----:B------:R-:W-:Y:S01]  /*84f0*/  @!P1 IMAD.IADD R52, R52, 0x1, -R6 ;  /* 0x0000000134349824 */ /* 0x000fe200078e0a06 */
[----:B------:R-:W-:-:S02]  /*8500*/  ISETP.GT.U32.AND P1, PT, R6, R47, PT ;  /* 0x0000002f0600720c */ /* 0x000fc40003f24070 */
[----:B------:R-:W-:-:S03]  /*8510*/  IABS R23, R79 ;  /* 0x0000004f00177213 */ /* 0x000fc60000000000 */
[--C-:B------:R-:W-:Y:S01]  /*8520*/  @!P0 IMAD.IADD R43, R43, 0x1, -R6.reuse ;  /* 0x000000012b2b8824 */ /* 0x100fe200078e0a06 */
[C---:B------:R-:W-:Y:S01]  /*8530*/  ISETP.GT.U32.AND P0, PT, R6.reuse, R38, PT ;  /* 0x000000260600720c */ /* 0x040fe20003f04070 */
[--C-:B------:R-:W-:Y:S01]  /*8540*/  @!P2 IMAD.IADD R51, R51, 0x1, -R6.reuse ;  /* 0x000000013333a824 */ /* 0x100fe200078e0a06 */
[----:B------:R-:W-:Y:S01]  /*8550*/  ISETP.GT.U32.AND P2, PT, R6, R46, PT ;  /* 0x0000002e0600720c */ /* 0x000fe20003f44070 */
[--C-:B------:R-:W-:Y:S01]  /*8560*/  @!P5 IMAD.IADD R50, R50, 0x1, -R6.reuse ;  /* 0x000000013232d824 */ /* 0x100fe200078e0a06 */
[C---:B------:R-:W-:Y:S01]  /*8570*/  ISETP.GT.U32.AND P5, PT, R6.reuse, R45, PT ;  /* 0x0000002d0600720c */ /* 0x040fe20003fa4070 */
[--C-:B------:R-:W-:Y:S01]  /*8580*/  @!P4 IMAD.IADD R49, R49, 0x1, -R6.reuse ;  /* 0x000000013131c824 */ /* 0x100fe200078e0a06 */
[C---:B------:R-:W-:Y:S01]  /*8590*/  ISETP.GT.U32.AND P4, PT, R6.reuse, R44, PT ;  /* 0x0000002c0600720c */ /* 0x040fe20003f84070 */
[----:B------:R-:W-:Y:S01]  /*85a0*/  @!P1 IMAD.IADD R47, R47, 0x1, -R6 ;  /* 0x000000012f2f9824 */ /* 0x000fe200078e0a06 */
[----:B------:R-:W-:Y:S02]  /*85b0*/  ISETP.GT.U32.AND P1, PT, R6, R42, PT ;  /* 0x0000002a0600720c */ /* 0x000fe40003f24070 */
[----:B------:R-:W-:-:S03]  /*85c0*/  IABS R21, R81 ;  /* 0x0000005100157213 */ /* 0x000fc60000000000 */
[----:B------:R-:W-:Y:S01]  /*85d0*/  @!P0 IMAD.IADD R38, R38, 0x1, -R6 ;  /* 0x0000000126268824 */ /* 0x000fe200078e0a06 */
[----:B------:R-:W-:Y:S01]  /*85e0*/  ISETP.GT.U32.AND P0, PT, R6, R33, PT ;  /* 0x000000210600720c */ /* 0x000fe20003f04070 */
[----:B------:R-:W-:Y:S01]  /*85f0*/  IMAD.HI.U32 R9, R7, R21, RZ ;  /* 0x0000001507097227 */ /* 0x000fe200078e00ff */
[----:B------:R-:W-:-:S03]  /*8600*/  IABS R18, R87 ;  /* 0x0000005700127213 */ /* 0x000fc60000000000 */
[--C-:B------:R-:W-:Y:S01]  /*8610*/  @!P2 IMAD.IADD R46, R46, 0x1, -R6.reuse ;  /* 0x000000012e2ea824 */ /* 0x100fe200078e0a06 */
[C---:B------:R-:W-:Y:S01]  /*8620*/  ISETP.GT.U32.AND P2, PT, R6.reuse, R41, PT ;  /* 0x000000290600720c */ /* 0x040fe20003f44070 */
[--C-:B------:R-:W-:Y:S01]  /*8630*/  @!P5 IMAD.IADD R45, R45, 0x1, -R6.reuse ;  /* 0x000000012d2dd824 */ /* 0x100fe200078e0a06 */
[----:B------:R-:W-:Y:S01]  /*8640*/  ISETP.GT.U32.AND P5, PT, R6, R40, PT ;  /* 0x000000280600720c */ /* 0x000fe20003fa4070 */
[----:B------:R-:W-:Y:S01]  /*8650*/  @!P4 IMAD.IADD R44, R44, 0x1, -R6 ;  /* 0x000000012c2cc824 */ /* 0x000fe200078e0a06 */
[----:B------:R-:W-:Y:S01]  /*8660*/  ISETP.GT.U32.AND P4, PT, R6, R39, PT ;  /* 0x000000270600720c */ /* 0x000fe20003f84070 */
[----:B------:R-:W-:-:S04]  /*8670*/  IMAD.HI.U32 R10, R7, R23, RZ ;  /* 0x00000017070a7227 */ /* 0x000fc800078e00ff */
[----:B------:R-:W-:Y:S02]  /*8680*/  IMAD.MOV R9, RZ, RZ, -R9 ;  /* 0x000000ffff097224 */ /* 0x000fe400078e0a09 */
[----:B------:R-:W-:Y:S01]  /*8690*/  @!P1 IMAD.IADD R42, R42, 0x1, -R6 ;  /* 0x000000012a2a9824 */ /* 0x000fe200078e0a06 */
[C---:B------:R-:W-:Y:S01]  /*86a0*/  ISETP.GT.U32.AND P1, PT, R6.reuse, R37, PT ;  /* 0x000000250600720c */ /* 0x040fe20003f24070 */
[----:B------:R-:W-:Y:S01]  /*86b0*/  IMAD.MOV R10, RZ, RZ, -R10 ;  /* 0x000000ffff0a7224 */ /* 0x000fe200078e0a0a */
[----:B------:R-:W-:Y:S01]  /*86c0*/  IABS R20, R83 ;  /* 0x0000005300147213 */ /* 0x000fe20000000000 */
[----:B------:R-:W-:Y:S02]  /*86d0*/  IMAD R21, R6, R9, R21 ;  /* 0x0000000906157224 */ /* 0x000fe400078e0215 */
[----:B------:R-:W-:Y:S01]  /*86e0*/  IMAD.HI.U32 R9, R7, R18, RZ ;  /* 0x0000001207097227 */ /* 0x000fe200078e00ff */
[----:B------:R-:W-:-:S03]  /*86f0*/  IABS R15, R89 ;  /* 0x00000059000f7213 */ /* 0x000fc60000000000 */
[----:B------:R-:W-:Y:S01]  /*8700*/  @!P0 IMAD.IADD R33, R33, 0x1, -R6 ;  /* 0x0000000121218824 */ /* 0x000fe200078e0a06 */
[C---:B------:R-:W-:Y:S01]  /*8710*/  ISETP.GT.U32.AND P0, PT, R6.reuse, R28, PT ;  /* 0x0000001c0600720c */ /* 0x040fe20003f04070 */
[----:B------:R-:W-:Y:S02]  /*8720*/  IMAD R23, R6, R10, R23 ;  /* 0x0000000a06177224 */ /* 0x000fe400078e0217 */
[----:B------:R-:W-:-:S04]  /*8730*/  IMAD.HI.U32 R10, R7, R20, RZ ;  /* 0x00000014070a7227 */ /* 0x000fc800078e00ff */
[----:B------:R-:W-:Y:S01]  /*8740*/  IMAD.MOV R9, RZ, RZ, -R9 ;  /* 0x000000ffff097224 */ /* 0x000fe200078e0a09 */
[----:B--2---:R-:W-:Y:S04]  /*8750*/  STL [R1+0x8c4], R77 ;  /* 0x0008c44d01007387 */ /* 0x004fe80000100800 */
[----:B------:R-:W-:Y:S04]  /*8760*/  STL [R1+0x594], R12 ;  /* 0x0005940c01007387 */ /* 0x000fe80000100800 */
[----:B------:R-:W-:Y:S04]  /*8770*/  STL [R1+0x73c], R79 ;  /* 0x00073c4f01007387 */ /* 0x000fe80000100800 */
[----:B------:R-:W-:Y:S04]  /*8780*/  STL [R1+0x8c8], R79 ;  /* 0x0008c84f01007387 */ /* 0x000fe80000100800 */
[----:B---3--:R-:W-:Y:S04]  /*8790*/  STL [R1+0x8cc], R76 ;  /* 0x0008cc4c01007387 */ /* 0x008fe80000100800 */
[----:B------:R-:W-:Y:S04]  /*87a0*/  STL [R1+0x5d0], R3 ;  /* 0x0005d00301007387 */ /* 0x000fe80000100800 */
[----:B------:R0:W-:Y:S04]  /*87b0*/  STL [R1+0x5cc], R5 ;  /* 0x0005cc0501007387 */ /* 0x0001e80000100800 */
[----:B------:R-:W-:Y:S04]  /*87c0*/  STL [R1+0x738], R80 ;  /* 0x0007385001007387 */ /* 0x000fe80000100800 */
[----:B------:R-:W-:Y:S04]  /*87d0*/  STL [R1+0x734], R81 ;  /* 0x0007345101007387 */ /* 0x000fe80000100800 */
[----:B----4-:R-:W-:Y:S04]  /*87e0*/  STL [R1+0x8d0], R75 ;  /* 0x0008d04b01007387 */ /* 0x010fe80000100800 */
[----:B------:R-:W-:Y:S04]  /*87f0*/  STL [R1+0x730], R83 ;  /* 0x0007305301007387 */ /* 0x000fe80000100800 */
[----:B------:R2:W-:Y:S04]  /*8800*/  STL [R1+0x8d4], R80 ;  /* 0x0008d45001007387 */ /* 0x0005e80000100800 */
[----:B------:R-:W-:Y:S01]  /*8810*/  STL [R1+0x8d8], R81 ;  /* 0x0008d85101007387 */ /* 0x000fe20000100800 */
[----:B0-----:R-:W-:-:S03]  /*8820*/  VIADD R5, R68, 0x3b ;  /* 0x0000003b44057836 */ /* 0x001fc60000000000 */
[----:B------:R-:W-:Y:S01]  /*8830*/  STL [R1+0x72c], R85 ;  /* 0x00072c5501007387 */ /* 0x000fe20000100800 */
[----:B------:R-:W-:-:S03]  /*8840*/  VIADD R3, R68, 0x3c ;  /* 0x0000003c44037836 */ /* 0x000fc60000000000 */
        /* <DEDUP_REMOVED lines=12> */
[----:B--2---:R-:W2:Y:S04]  /*8910*/  LDL R80, [R1+0x740] ;  /* 0x0007400001507983 */ /* 0x004ea80000100800 */
[----:B------:R-:W3:Y:S04]  /*8920*/  LDL R75, [R1+0x750] ;  /* 0x00075000014b7983 */ /* 0x000ee80000100800 */
[----:B------:R-:W4:Y:S04]  /*8930*/  LDL R76, [R1+0x754] ;  /* 0x00075400014c7983 */ /* 0x000f280000100800 */
[----:B------:R-:W2:Y:S01]  /*8940*/  LDL R79, [R1+0x758] ;  /* 0x00075800014f7983 */ /* 0x000ea20000100800 */
[--C-:B------:R-:W-:Y:S01]  /*8950*/  @!P2 IMAD.IADD R41, R41, 0x1, -R6.reuse ;  /* 0x000000012929a824 */ /* 0x100fe200078e0a06 */
[----:B------:R-:W-:Y:S01]  /*8960*/  IABS R17, R88 ;  /* 0x0000005800117213 */ /* 0x000fe20000000000 */
[--C-:B------:R-:W-:Y:S01]  /*8970*/  @!P5 IMAD.IADD R40, R40, 0x1, -R6.reuse ;  /* 0x000000012828d824 */ /* 0x100fe200078e0a06 */
[C---:B------:R-:W-:Y:S01]  /*8980*/  ISETP.GT.U32.AND P2, PT, R6.reuse, R36, PT ;  /* 0x000000240600720c */ /* 0x040fe20003f44070 */
[----:B------:R-:W-:Y:S01]  /*8990*/  @!P4 IMAD.IADD R39, R39, 0x1, -R6 ;  /* 0x000000012727c824 */ /* 0x000fe200078e0a06 */
[C---:B------:R-:W-:Y:S01]  /*89a0*/  ISETP.GT.U32.AND P5, PT, R6.reuse, R35, PT ;  /* 0x000000230600720c */ /* 0x040fe20003fa4070 */
[----:B------:R-:W-:Y:S01]  /*89b0*/  IMAD.MOV R10, RZ, RZ, -R10 ;  /* 0x000000ffff0a7224 */ /* 0x000fe200078e0a0a */
[C---:B------:R-:W-:Y:S01]  /*89c0*/  ISETP.GT.U32.AND P4, PT, R6.reuse, R34, PT ;  /* 0x000000220600720c */ /* 0x040fe20003f84070 */
[----:B------:R-:W-:-:S02]  /*89d0*/  IMAD R18, R6, R9, R18 ;  /* 0x0000000906127224 */ /* 0x000fc400078e0212 */
[----:B------:R-:W-:Y:S01]  /*89e0*/  IMAD.HI.U32 R9, R7, R15, RZ ;  /* 0x0000000f07097227 */ /* 0x000fe200078e00ff */
[----:B------:R-:W-:-:S03]  /*89f0*/  IABS R12, R93 ;  /* 0x0000005d000c7213 */ /* 0x000fc60000000000 */
[----:B------:R-:W-:Y:S01]  /*8a00*/  @!P1 IMAD.IADD R37, R37, 0x1, -R6 ;  /* 0x0000000125259824 */ /* 0x000fe200078e0a06 */
[C---:B------:R-:W-:Y:S01]  /*8a10*/  ISETP.GT.U32.AND P1, PT, R6.reuse, R32, PT ;  /* 0x000000200600720c */ /* 0x040fe20003f24070 */
[----:B------:R-:W-:Y:S02]  /*8a20*/  IMAD R20, R6, R10, R20 ;  /* 0x0000000a06147224 */ /* 0x000fe400078e0214 */
[----:B------:R-:W-:-:S04]  /*8a30*/  IMAD.HI.U32 R10, R7, R17, RZ ;  /* 0x00000011070a7227 */ /* 0x000fc800078e00ff */
[----:B------:R-:W-:Y:S01]  /*8a40*/  IMAD.MOV R9, RZ, RZ, -R9 ;  /* 0x000000ffff097224 */ /* 0x000fe200078e0a09 */
[----:B------:R-:W-:Y:S01]  /*8a50*/  IABS R14, R91 ;  /* 0x0000005b000e7213 */ /* 0x000fe20000000000 */
[----:B------:R-:W-:Y:S01]  /*8a60*/  @!P0 IMAD.IADD R28, R28, 0x1, -R6 ;  /* 0x000000011c1c8824 */ /* 0x000fe200078e0a06 */
[C---:B------:R-:W-:Y:S01]  /*8a70*/  ISETP.GT.U32.AND P0, PT, R6.reuse, R23, PT ;  /* 0x000000170600720c */ /* 0x040fe20003f04070 */
[----:B------:R-:W-:Y:S02]  /*8a80*/  IMAD.MOV R10, RZ, RZ, -R10 ;  /* 0x000000ffff0a7224 */ /* 0x000fe400078e0a0a */
[----:B------:R-:W-:Y:S02]  /*8a90*/  IMAD R15, R6, R9, R15 ;  /* 0x00000009060f7224 */ /* 0x000fe400078e020f */
[----:B------:R-:W-:-:S04]  /*8aa0*/  IMAD.HI.U32 R9, R7, R12, RZ ;  /* 0x0000000c07097227 */ /* 0x000fc800078e00ff */
[----:B------:R-:W-:Y:S02]  /*8ab0*/  IMAD R17, R6, R10, R17 ;  /* 0x0000000a06117224 */ /* 0x000fe400078e0211 */
[--C-:B------:R-:W-:Y:S01]  /*8ac0*/  @!P2 IMAD.IADD R36, R36, 0x1, -R6.reuse ;  /* 0x000000012424a824 */ /* 0x100fe200078e0a06 */
[C---:B------:R-:W-:Y:S01]  /*8ad0*/  ISETP.GT.U32.AND P2, PT, R6.reuse, R31, PT ;  /* 0x0000001f0600720c */ /* 0x040fe20003f44070 */
[--C-:B------:R-:W-:Y:S01]  /*8ae0*/  @!P5 IMAD.IADD R35, R35, 0x1, -R6.reuse ;  /* 0x000000012323d824 */ /* 0x100fe200078e0a06 */
[----:B------:R-:W-:Y:S01]  /*8af0*/  ISETP.GT.U32.AND P5, PT, R6, R30, PT ;  /* 0x0000001e0600720c */ /* 0x000fe20003fa4070 */
[----:B------:R-:W-:Y:S01]  /*8b00*/  @!P4 IMAD.IADD R34, R34, 0x1, -R6 ;  /* 0x000000012222c824 */ /* 0x000fe200078e0a06 */
[----:B------:R-:W-:Y:S01]  /*8b10*/  ISETP.GT.U32.AND P4, PT, R6, R29, PT ;  /* 0x0000001d0600720c */ /* 0x000fe20003f84070 */
[----:B------:R-:W-:-:S04]  /*8b20*/  IMAD.HI.U32 R10, R7, R14, RZ ;  /* 0x0000000e070a7227 */ /* 0x000fc800078e00ff */
[----:B------:R-:W-:Y:S01]  /*8b30*/  IMAD.MOV R9, RZ, RZ, -R9 ;  /* 0x000000ffff097224 */ /* 0x000fe200078e0a09 */
[----:B------:R-:W-:Y:S01]  /*8b40*/  IABS R11, R5 ;  /* 0x00000005000b7213 */ /* 0x000fe20000000000 */
[----:B------:R-:W-:Y:S01]  /*8b50*/  @!P1 IMAD.IADD R32, R32, 0x1, -R6 ;  /* 0x0000000120209824 */ /* 0x000fe200078e0a06 */
[C---:B------:R-:W-:Y:S01]  /*8b60*/  ISETP.GT.U32.AND P1, PT, R6.reuse, R27, PT ;  /* 0x0000001b0600720c */ /* 0x040fe20003f24070 */
[----:B------:R-:W-:Y:S02]  /*8b70*/  IMAD.MOV R10, RZ, RZ, -R10 ;  /* 0x000000ffff0a7224 */ /* 0x000fe400078e0a0a */
[C---:B------:R-:W-:Y:S01]  /*8b80*/  IMAD R12, R6.reuse, R9, R12 ;  /* 0x00000009060c7224 */ /* 0x040fe200078e020c */
[----:B------:R-:W-:Y:S01]  /*8b90*/  IABS R9, R86 ;  /* 0x0000005600097213 */ /* 0x000fe20000000000 */
[C---:B------:R-:W-:Y:S02]  /*8ba0*/  IMAD R14, R6.reuse, R10, R14 ;  /* 0x0000000a060e7224 */ /* 0x040fe400078e020e */
[----:B------:R-:W-:Y:S01]  /*8bb0*/  @!P0 IMAD.IADD R23, R23, 0x1, -R6 ;  /* 0x0000000117178824 */ /* 0x000fe200078e0a06 */
[----:B------:R-:W-:Y:S01]  /*8bc0*/  ISETP.GT.U32.AND P0, PT, R6, R18, PT ;  /* 0x000000120600720c */ /* 0x000fe20003f04070 */
[----:B------:R-:W-:-:S04]  /*8bd0*/  IMAD.HI.U32 R10, R7, R11, RZ ;  /* 0x0000000b070a7227 */ /* 0x000fc800078e00ff */
[----:B------:R-:W-:-:S04]  /*8be0*/  IMAD.HI.U32 R72, R7, R9, RZ ;  /* 0x0000000907487227 */ /* 0x000fc800078e00ff */
[----:B------:R-:W-:Y:S02]  /*8bf0*/  IMAD.MOV R10, RZ, RZ, -R10 ;  /* 0x000000ffff0a7224 */ /* 0x000fe400078e0a0a */
[--C-:B------:R-:W-:Y:S01]  /*8c00*/  @!P2 IMAD.IADD R31, R31, 0x1, -R6.reuse ;  /* 0x000000011f1fa824 */ /* 0x100fe200078e0a06 */
[----:B------:R-:W-:Y:S01]  /*8c10*/  ISETP.GT.U32.AND P2, PT, R6, R26, PT ;  /* 0x0000001a0600720c */ /* 0x000fe20003f44070 */
[--C-:B------:R-:W-:Y:S01]  /*8c20*/  @!P5 IMAD.IADD R30, R30, 0x1, -R6.reuse ;  /* 0x000000011e1ed824 */ /* 0x100fe200078e0a06 */
[C---:B------:R-:W-:Y:S01]  /*8c30*/  ISETP.GT.U32.AND P5, PT, R6.reuse, R25, PT ;  /* 0x000000190600720c */ /* 0x040fe20003fa4070 */
[----:B------:R-:W-:Y:S01]  /*8c40*/  @!P4 IMAD.IADD R29, R29, 0x1, -R6 ;  /* 0x000000011d1dc824 */ /* 0x000fe200078e0a06 */
[C---:B------:R-:W-:Y:S01]  /*8c50*/  ISETP.GT.U32.AND P4, PT, R6.reuse, R24, PT ;  /* 0x000000180600720c */ /* 0x040fe20003f84070 */
[----:B------:R-:W-:Y:S02]  /*8c60*/  IMAD.MOV R72, RZ, RZ, -R72 ;  /* 0x000000ffff487224 */ /* 0x000fe400078e0a48 */
[C---:B------:R-:W-:Y:S01]  /*8c70*/  IMAD R11, R6.reuse, R10, R11 ;  /* 0x0000000a060b7224 */ /* 0x040fe200078e020b */
[----:B------:R-:W-:Y:S01]  /*8c80*/  IABS R10, R3 ;  /* 0x00000003000a7213 */ /* 0x000fe20000000000 */
[--C-:B------:R-:W-:Y:S01]  /*8c90*/  @!P1 IMAD.IADD R27, R27, 0x1, -R6.reuse ;  /* 0x000000011b1b9824 */ /* 0x100fe200078e0a06 */
[C---:B------:R-:W-:Y:S01]  /*8ca0*/  ISETP.GT.U32.AND P1, PT, R6.reuse, R22, PT ;  /* 0x000000160600720c */ /* 0x040fe20003f24070 */
[----:B------:R-:W-:Y:S01]  /*8cb0*/  IMAD R9, R6, R72, R9 ;  /* 0x0000004806097224 */ /* 0x000fe200078e0209 */
[----:B------:R-:W-:Y:S01]  /*8cc0*/  IABS R72, R84 ;  /* 0x0000005400487213 */ /* 0x000fe20000000000 */
[----:B------:R-:W-:Y:S01]  /*8cd0*/  @!P0 IMAD.IADD R18, R18, 0x1, -R6 ;  /* 0x0000000112128824 */ /* 0x000fe200078e0a06 */
[----:B------:R-:W-:Y:S01]  /*8ce0*/  ISETP.GT.U32.AND P0, PT, R6, R13, PT ;  /* 0x0000000d0600720c */ /* 0x000fe20003f04070 */
[----:B------:R-:W-:-:S04]  /*8cf0*/  IMAD.HI.U32 R73, R7, R10, RZ ;  /* 0x0000000a07497227 */ /* 0x000fc800078e00ff */
[----:B------:R-:W-:-:S04]  /*8d00*/  IMAD.HI.U32 R7, R7, R72, RZ ;  /* 0x0000004807077227 */ /* 0x000fc800078e00ff */
[--C-:B------:R-:W-:Y:S01]  /*8d10*/  @!P2 IMAD.IADD R26, R26, 0x1, -R6.reuse ;  /* 0x000000011a1aa824 */ /* 0x100fe200078e0a06 */
[C---:B------:R-:W-:Y:S01]  /*8d20*/  ISETP.GT.U32.AND P2, PT, R6.reuse, R21, PT ;  /* 0x000000150600720c */ /* 0x040fe20003f44070 */
[--C-:B------:R-:W-:Y:S01]  /*8d30*/  @!P5 IMAD.IADD R25, R25, 0x1, -R6.reuse ;  /* 0x000000011919d824 */ /* 0x100fe200078e0a06 */
[----:B------:R-:W-:Y:S01]  /*8d40*/  ISETP.GT.U32.AND P5, PT, R6, R20, PT ;  /* 0x000000140600720c */ /* 0x000fe20003fa4070 */
[--C-:B------:R-:W-:Y:S01]  /*8d50*/  @!P4 IMAD.IADD R24, R24, 0x1, -R6.reuse ;  /* 0x000000011818c824 */ /* 0x100fe200078e0a06 */
[----:B------:R-:W-:Y:S01]  /*8d60*/  ISETP.GT.U32.AND P4, PT, R6, R19, PT ;  /* 0x000000130600720c */ /* 0x000fe20003f84070 */
[----:B------:R-:W-:Y:S02]  /*8d70*/  IMAD.MOV R7, RZ, RZ, -R7 ;  /* 0x000000ffff077224 */ /* 0x000fe400078e0a07 */
[----:B------:R-:W-:Y:S01]  /*8d80*/  @!P1 IMAD.IADD R22, R22, 0x1, -R6 ;  /* 0x0000000116169824 */ /* 0x000fe200078e0a06 */
[C---:B------:R-:W-:Y:S01]  /*8d90*/  ISETP.GT.U32.AND P1, PT, R6.reuse, R17, PT ;  /* 0x000000110600720c */ /* 0x040fe20003f24070 */
[----:B------:R-:W-:-:S02]  /*8da0*/  IMAD R7, R6, R7, R72 ;  /* 0x0000000706077224 */ /* 0x000fc400078e0248 */
[----:B------:R-:W-:-:S03]  /*8db0*/  @!P0 IMAD.IADD R13, R13, 0x1, -R6 ;  /* 0x000000010d0d8824 */ /* 0x000fc600078e0a06 */
        /* <DEDUP_REMOVED lines=8> */
[----:B------:R-:W-:Y:S01]  /*8e40*/  ISETP.GT.U32.AND P1, PT, R6, R12, PT ;  /* 0x0000000c0600720c */ /* 0x000fe20003f24070 */
[----:B------:R-:W-:-:S04]  /*8e50*/  IMAD.MOV R73, RZ, RZ, -R73 ;  /* 0x000000ffff497224 */ /* 0x000fc800078e0a49 */
[----:B------:R-:W-:Y:S01]  /*8e60*/  @!P0 IMAD.IADD R7, R7, 0x1, -R6 ;  /* 0x0000000107078824 */ /* 0x000fe200078e0a06 */
[C---:B------:R-:W-:Y:S01]  /*8e70*/  ISETP.GT.U32.AND P0, PT, R6.reuse, R67, PT ;  /* 0x000000430600720c */ /* 0x040fe20003f04070 */
[----:B------:R-:W-:Y:S02]  /*8e80*/  IMAD R10, R6, R73, R10 ;  /* 0x00000049060a7224 */ /* 0x000fe400078e020a */
[--C-:B------:R-:W-:Y:S01]  /*8e90*/  @!P2 IMAD.IADD R16, R16, 0x1, -R6.reuse ;  /* 0x000000011010a824 */ /* 0x100fe200078e0a06 */
[C---:B------:R-:W-:Y:S01]  /*8ea0*/  ISETP.GT.U32.AND P2, PT, R6.reuse, R11, PT ;  /* 0x0000000b0600720c */ /* 0x040fe20003f44070 */
[--C-:B------:R-:W-:Y:S01]  /*8eb0*/  @!P5 IMAD.IADD R15, R15, 0x1, -R6.reuse ;  /* 0x000000010f0fd824 */ /* 0x100fe200078e0a06 */
[----:B------:R-:W-:Y:S01]  /*8ec0*/  ISETP.GT.U32.AND P5, PT, R6, R10, PT ;  /* 0x0000000a0600720c */ /* 0x000fe20003fa4070 */
[--C-:B------:R-:W-:Y:S01]  /*8ed0*/  @!P4 IMAD.IADD R14, R14, 0x1, -R6.reuse ;  /* 0x000000010e0ec824 */ /* 0x100fe200078e0a06 */
[----:B------:R-:W-:Y:S01]  /*8ee0*/  ISETP.GT.U32.AND P4, PT, R6, R9, PT ;  /* 0x000000090600720c */ /* 0x000fe20003f84070 */
[----:B------:R-:W-:Y:S01]  /*8ef0*/  @!P1 IMAD.IADD R12, R12, 0x1, -R6 ;  /* 0x000000010c0c9824 */ /* 0x000fe200078e0a06 */
[----:B------:R-:W-:-:S03]  /*8f00*/  ISETP.GT.U32.AND P1, PT, R6, R71, PT ;  /* 0x000000470600720c */ /* 0x000fc60003f24070 */
[----:B------:R-:W-:Y:S01]  /*8f10*/  @!P0 IMAD.IADD R67, R67, 0x1, -R6 ;  /* 0x0000000143438824 */ /* 0x000fe200078e0a06 */
[----:B------:R-:W-:-:S03]  /*8f20*/  ISETP.GT.U32.AND P0, PT, R6, R62, PT ;  /* 0x0000003e0600720c */ /* 0x000fc60003f04070 */
[--C-:B------:R-:W-:Y:S01]  /*8f30*/  @!P2 IMAD.IADD R11, R11, 0x1, -R6.reuse ;  /* 0x000000010b0ba824 */ /* 0x100fe200078e0a06 */
[----:B------:R-:W-:Y:S01]  /*8f40*/  ISETP.GT.U32.AND P2, PT, R6, R8, PT ;  /* 0x000000080600720c */ /* 0x000fe20003f44070 */
[--C-:B------:R-:W-:Y:S01]  /*8f50*/  @!P5 IMAD.IADD R10, R10, 0x1, -R6.reuse ;  /* 0x000000010a0ad824 */ /* 0x100fe200078e0a06 */
[C---:B------:R-:W-:Y:S01]  /*8f60*/  ISETP.GT.U32.AND P5, PT, R6.reuse, R70, PT ;  /* 0x000000460600720c */ /* 0x040fe20003fa4070 */
[--C-:B------:R-:W-:Y:S01]  /*8f70*/  @!P4 IMAD.IADD R9, R9, 0x1, -R6.reuse ;  /* 0x000000010909c824 */ /* 0x100fe200078e0a06 */
[C---:B------:R-:W-:Y:S01]  /*8f80*/  ISETP.GT.U32.AND P4, PT, R6.reuse, R69, PT ;  /* 0x000000450600720c */ /* 0x040fe20003f84070 */
        /* <DEDUP_REMOVED lines=90> */
[--C-:B------:R-:W-:Y:S01]  /*9530*/  @!P1 IMAD.IADD R26, R26, 0x1, -R6.reuse ;  /* 0x000000011a1a9824 */ /* 0x100fe200078e0a06 */
[----:B------:R-:W-:Y:S01]  /*9540*/  ISETP.GT.U32.AND P1, PT, R6, R21, PT ;  /* 0x000000150600720c */ /* 0x000fe20003f24070 */
[----:B-1----:R-:W-:Y:S02]  /*9550*/  VIADD R72, R78, 0xffffff99 ;  /* 0xffffff994e487836 */ /* 0x002fe40000000000 */
[----:B------:R-:W-:-:S03]  /*9560*/  @!P0 IMAD.IADD R17, R17, 0x1, -R6 ;  /* 0x0000000111118824 */ /* 0x000fc600078e0a06 */
[----:B------:R-:W-:Y:S01]  /*9570*/  ISETP.GE.U32.AND P0, PT, R72, 0x7fffff1a, PT ;  /* 0x7fffff1a4800780c */ /* 0x000fe20003f06070 */
[----:B------:R-:W-:Y:S02]  /*9580*/  IMAD R72, R4, 0x66, RZ ;  /* 0x0000006604487824 */ /* 0x000fe400078e02ff */
[--C-:B------:R-:W-:Y:S01]  /*9590*/  @!P2 IMAD.IADD R25, R25, 0x1, -R6.reuse ;  /* 0x000000011919a824 */ /* 0x100fe200078e0a06 */
[----:B------:R-:W-:Y:S01]  /*95a0*/  ISETP.GT.U32.AND P2, PT, R6, R20, PT ;  /* 0x000000140600720c */ /* 0x000fe20003f44070 */
[--C-:B------:R-:W-:Y:S01]  /*95b0*/  @!P5 IMAD.IADD R24, R24, 0x1, -R6.reuse ;  /* 0x000000011818d824 */ /* 0x100fe200078e0a06 */
[C---:B------:R-:W-:Y:S01]  /*95c0*/  ISETP.GT.U32.AND P5, PT, R6.reuse, R19, PT ;  /* 0x000000130600720c */ /* 0x040fe20003fa4070 */
[--C-:B------:R-:W-:Y:S01]  /*95d0*/  @!P4 IMAD.IADD R23, R23, 0x1, -R6.reuse ;  /* 0x000000011717c824 */ /* 0x100fe200078e0a06 */
[----:B------:R-:W-:Y:S02]  /*95e0*/  ISETP.GT.U32.AND P4, PT, R6, R18, PT ;  /* 0x000000120600720c */ /* 0x000fe40003f84070 */
[----:B------:R-:W-:Y:S01]  /*95f0*/  IADD3 R73, P6, PT, R72, R0, RZ ;  /* 0x0000000048497210 */ /* 0x000fe20007fde0ff */
[----:B------:R-:W-:Y:S01]  /*9600*/  @!P1 IMAD.IADD R21, R21, 0x1, -R6 ;  /* 0x0000000115159824 */ /* 0x000fe200078e0a06 */
[----:B------:R-:W-:-:S02]  /*9610*/  ISETP.GT.U32.AND P1, PT, R6, R16, PT ;  /* 0x000000100600720c */ /* 0x000fc40003f24070 */
[----:B------:R-:W-:Y:S01]  /*9620*/  LEA.HI.X.SX32 R77, R72, R2, 0x1, P6 ;  /* 0x00000002484d7211 */ /* 0x000fe200030f0eff */
[----:B------:R0:W-:Y:S01]  /*9630*/  STL [R1+0x488], R73 ;  /* 0x0004884901007387 */ /* 0x0001e20000100800 */
[----:B------:R-:W-:Y:S01]  /*9640*/  PRMT R74, RZ, 0x7610, R74 ;  /* 0x00007610ff4a7816 */ /* 0x000fe2000000004a */
[----:B------:R-:W-:Y:S02]  /*9650*/  @!P0 IMAD.MOV.U32 R72, RZ, RZ, R73 ;  /* 0x000000ffff488224 */ /* 0x000fe400078e0049 */
[--C-:B------:R-:W-:Y:S01]  /*9660*/  @!P2 IMAD.IADD R20, R20, 0x1, -R6.reuse ;  /* 0x000000011414a824 */ /* 0x100fe200078e0a06 */
[C---:B------:R-:W-:Y:S01]  /*9670*/  ISETP.GT.U32.AND P2, PT, R6.reuse, R15, PT ;  /* 0x0000000f0600720c */ /* 0x040fe20003f44070 */
[--C-:B------:R-:W-:Y:S02]  /*9680*/  @!P5 IMAD.IADD R19, R19, 0x1, -R6.reuse ;  /* 0x000000011313d824 */ /* 0x100fe400078e0a06 */
[----:B0-----:R-:W-:Y:S01]  /*9690*/  @!P0 IMAD.MOV.U32 R73, RZ, RZ, R77 ;  /* 0x000000ffff498224 */ /* 0x001fe200078e004d */
[----:B------:R-:W-:Y:S01]  /*96a0*/  ISETP.GT.U32.AND P5, PT, R6, R14, PT ;  /* 0x0000000e0600720c */ /* 0x000fe20003fa4070 */
[--C-:B------:R-:W-:Y:S01]  /*96b0*/  @!P4 IMAD.IADD R18, R18, 0x1, -R6.reuse ;  /* 0x000000011212c824 */ /* 0x100fe200078e0a06 */
[----:B------:R-:W-:Y:S01]  /*96c0*/  ISETP.GT.U32.AND P4, PT, R6, R13, PT ;  /* 0x0000000d0600720c */ /* 0x000fe20003f84070 */
[----:B------:R0:W-:Y:S01]  /*96d0*/  STL [R1+0x484], R77 ;  /* 0x0004844d01007387 */ /* 0x0001e20000100800 */
[----:B------:R-:W-:-:S03]  /*96e0*/  @!P1 IMAD.IADD R16, R16, 0x1, -R6 ;  /* 0x0000000110109824 */ /* 0x000fc600078e0a06 */
[----:B------:R1:W4:Y:S01]  /*96f0*/  @!P0 LDG.E.U8 R74, desc[UR18][R72.64] ;  /* 0x00000012484a8981 */ /* 0x000322000c1e1100 */
[C---:B------:R-:W-:Y:S01]  /*9700*/  ISETP.GT.U32.AND P1, PT, R6.reuse, R12, PT ;  /* 0x0000000c0600720c */ /* 0x040fe20003f24070 */
[--C-:B------:R-:W-:Y:S01]  /*9710*/  @!P2 IMAD.IADD R15, R15, 0x1, -R6.reuse ;  /* 0x000000010f0fa824 */ /* 0x100fe200078e0a06 */
[----:B------:R-:W-:Y:S01]  /*9720*/  ISETP.GT.U32.AND P6, PT, R6, R7, PT ;  /* 0x000000070600720c */ /* 0x000fe20003fc4070 */
[----:B------:R-:W4:Y:S02]  /*9730*/  LDL R78, [R1+0x760] ;  /* 0x00076000014e7983 */ /* 0x000f240000100800 */
[--C-:B------:R-:W-:Y:S02]  /*9740*/  @!P5 IMAD.IADD R14, R14, 0x1, -R6.reuse ;  /* 0x000000010e0ed824 */ /* 0x100fe400078e0a06 */
[----:B------:R-:W-:Y:S01]  /*9750*/  @!P4 IMAD.IADD R13, R13, 0x1, -R6 ;  /* 0x000000010d0dc824 */ /* 0x000fe200078e0a06 */
[----:B0-----:R-:W4:Y:S04]  /*9760*/  LDL R77, [R1+0x75c] ;  /* 0x00075c00014d7983 */ /* 0x001f280000100800 */
[----:B------:R-:W4:Y:S04]  /*9770*/  LDL R72, [R1+0x748] ;  /* 0x0007480001487983 */ /* 0x000f280000100800 */
[----:B------:R-:W4:Y:S01]  /*9780*/  LDL R73, [R1+0x74c] ;  /* 0x00074c0001497983 */ /* 0x000f220000100800 */
[----:B------:R-:W-:-:S02]  /*9790*/  ISETP.GT.U32.AND P2, PT, R6, R11, PT ;  /* 0x0000000b0600720c */ /* 0x000fc40003f44070 */
[C---:B------:R-:W-:Y:S01]  /*97a0*/  ISETP.GT.U32.AND P4, PT, R6.reuse, R10, PT ;  /* 0x0000000a0600720c */ /* 0x040fe20003f84070 */
[----:B------:R-:W4:Y:S01]  /*97b0*/  LDL R81, [R1+0x764] ;  /* 0x0007640001517983 */ /* 0x000f220000100800 */
[----:B------:R-:W-:Y:S01]  /*97c0*/  ISETP.GT.U32.AND P5, PT, R6, R9, PT ;  /* 0x000000090600720c */ /* 0x000fe20003fa4070 */
[--C-:B------:R-:W-:Y:S01]  /*97d0*/  @!P1 IMAD.IADD R12, R12, 0x1, -R6.reuse ;  /* 0x000000010c0c9824 */ /* 0x100fe200078e0a06 */
[----:B------:R-:W-:Y:S02]  /*97e0*/  ISETP.GE.AND P0, PT, R68, RZ, PT ;  /* 0x000000ff4400720c */ /* 0x000fe40003f06270 */
[----:B--2---:R-:W-:Y:S01]  /*97f0*/  ISETP.GE.AND P1, PT, R80, RZ, PT ;  /* 0x000000ff5000720c */ /* 0x004fe20003f26270 */
[----:B------:R-:W-:-:S04]  /*9800*/  @!P6 IMAD.IADD R7, R7, 0x1, -R6 ;  /* 0x000000010707e824 */ /* 0x000fc800078e0a06 */
[--C-:B------:R-:W-:Y:S02]  /*9810*/  @!P2 IMAD.IADD R11, R11, 0x1, -R6.reuse ;  /* 0x000000010b0ba824 */ /* 0x100fe400078e0a06 */
[--C-:B------:R-:W-:Y:S02]  /*9820*/  @!P4 IMAD.IADD R10, R10, 0x1, -R6.reuse ;  /* 0x000000010a0ac824 */ /* 0x100fe400078e0a06 */
[----:B------:R-:W-:Y:S02]  /*9830*/  @!P5 IMAD.IADD R9, R9, 0x1, -R6 ;  /* 0x000000010909d824 */ /* 0x000fe400078e0a06 */
[----:B------:R-:W2:Y:S01]  /*9840*/  LDL R6, [R1+0x744] ;  /* 0x0007440001067983 */ /* 0x000ea20000100800 */
[----:B---3--:R-:W-:Y:S01]  /*9850*/  ISETP.GE.AND P5, PT, R75, RZ, PT ;  /* 0x000000ff4b00720c */ /* 0x008fe20003fa6270 */
[----:B------:R-:W-:Y:S02]  /*9860*/  @!P0 IMAD.MOV R71, RZ, RZ, -R71 ;  /* 0x000000ffff478224 */ /* 0x000fe400078e0a47 */
[----:B------:R0:W-:Y:S01]  /*9870*/  STL [R1+0x804], R68 ;  /* 0x0008044401007387 */ /* 0x0001e20000100800 */
[----:B----4-:R-:W-:Y:S01]  /*9880*/  ISETP.GE.AND P0, PT, R76, RZ, PT ;  /* 0x000000ff4c00720c */ /* 0x010fe20003f06270 */
[----:B------:R-:W-:-:S02]  /*9890*/  @!P1 IMAD.MOV R69, RZ, RZ, -R69 ;  /* 0x000000ffff459224 */ /* 0x000fc400078e0a45 */
[----:B------:R-:W3:Y:S01]  /*98a0*/  LDL R80, [R1+0x76c] ;  /* 0x00076c0001507983 */ /* 0x000ee20000100800 */
[----:B------:R-:W-:-:S03]  /*98b0*/  ISETP.GE.AND P1, PT, R79, RZ, PT ;  /* 0x000000ff4f00720c */ /* 0x000fc60003f26270 */
[----:B------:R-:W4:Y:S04]  /*98c0*/  LDL R75, [R1+0x77c] ;  /* 0x00077c00014b7983 */ /* 0x000f280000100800 */
[----:B------:R-:W2:Y:S04]  /*98d0*/  LDL R76, [R1+0x774] ;  /* 0x00077400014c7983 */ /* 0x000ea80000100800 */
[----:B------:R-:W2:Y:S01]  /*98e0*/  LDL R79, [R1+0x770] ;  /* 0x00077000014f7983 */ /* 0x000ea20000100800 */
[----:B------:R-:W-:Y:S02]  /*98f0*/  @!P5 IMAD.MOV R66, RZ, RZ, -R66 ;  /* 0x000000ffff42d224 */ /* 0x000fe400078e0a42 */
[----:B------:R-:W-:Y:S01]  /*9900*/  @!P0 IMAD.MOV R64, RZ, RZ, -R64 ;  /* 0x000000ffff408224 */ /* 0x000fe200078e0a40 */
[----:B0-----:R-:W2:Y:S01]  /*9910*/  LDL R68, [R1+0x7a0] ;  /* 0x0007a00001447983 */ /* 0x001ea20000100800 */
[----:B------:R-:W-:Y:S01]  /*9920*/  @!P1 IMAD.MOV R63, RZ, RZ, -R63 ;  /* 0x000000ffff3f9224 */ /* 0x000fe200078e0a3f */
[----:B------:R-:W-:-:S02]  /*9930*/  ISETP.GE.AND P2, PT, R72, RZ, PT ;  /* 0x000000ff4800720c */ /* 0x000fc40003f46270 */
[----:B------:R-:W-:Y:S01]  /*9940*/  ISETP.GE.AND P4, PT, R73, RZ, PT ;  /* 0x000000ff4900720c */ /* 0x000fe20003f86270 */
[----:B------:R-:W2:Y:S04]  /*9950*/  LDL R72, [R1+0x798] ;  /* 0x0007980001487983 */ /* 0x000ea80000100800 */
[----:B------:R-:W2:Y:S01]  /*9960*/  LDL R73, [R1+0x778] ;  /* 0x0007780001497983 */ /* 0x000ea20000100800 */
[----:B------:R-:W-:-:S05]  /*9970*/  ISETP.GE.AND P5, PT, R78, RZ, PT ;  /* 0x000000ff4e00720c */ /* 0x000fca0003fa6270 */
[----:B------:R-:W-:Y:S01]  /*9980*/  @!P2 IMAD.MOV R67, RZ, RZ, -R67 ;  /* 0x000000ffff43a224 */ /* 0x000fe200078e0a43 */
[----:B------:R-:W-:Y:S01]  /*9990*/  ISETP.GE.AND P2, PT, R77, RZ, PT ;  /* 0x000000ff4d00720c */ /* 0x000fe20003f46270 */
[----:B------:R-:W2:Y:S01]  /*99a0*/  LDL R78, [R1+0x780] ;  /* 0x00078000014e7983 */ /* 0x000ea20000100800 */
[----:B------:R-:W-:-:S03]  /*99b0*/  @!P4 IMAD.MOV R65, RZ, RZ, -R65 ;  /* 0x000000ffff41c224 */ /* 0x000fc600078e0a41 */
[----:B------:R-:W2:Y:S01]  /*99c0*/  LDL R77, [R1+0x768] ;  /* 0x00076800014d7983 */ /* 0x000ea20000100800 */
[----:B------:R-:W-:-:S03]  /*99d0*/  ISETP.GE.AND P4, PT, R81, RZ, PT ;  /* 0x000000ff5100720c */ /* 0x000fc60003f86270 */
[----:B------:R-:W2:Y:S01]  /*99e0*/  LDL R81, [R1+0x790] ;  /* 0x0007900001517983 */ /* 0x000ea20000100800 */
[----:B------:R-:W-:Y:S01]  /*99f0*/  @!P5 IMAD.MOV R61, RZ, RZ, -R61 ;  /* 0x000000ffff3dd224 */ /* 0x000fe200078e0a3d */
[----:B---3--:R-:W-:-:S08]  /*9a00*/  ISETP.GE.AND P0, PT, R80, RZ, PT ;  /* 0x000000ff5000720c */ /* 0x008fd00003f06270 */
[----:B------:R-:W-:Y:S01]  /*9a10*/  @!P4 IMAD.MOV R60, RZ, RZ, -R60 ;  /* 0x000000ffff3cc224 */ /* 0x000fe200078e0a3c */
[----:B------:R-:W3:Y:S01]  /*9a20*/  LDL R80, [R1+0x78c] ;  /* 0x00078c0001507983 */ /* 0x000ee20000100800 */
[----:B----4-:R-:W-:-:S03]  /*9a30*/  ISETP.GE.AND P1, PT, R75, RZ, PT ;  /* 0x000000ff4b00720c */ /* 0x010fc60003f26270 */
[----:B------:R-:W4:Y:S01]  /*9a40*/  LDL R75, [R1+0x794] ;  /* 0x00079400014b7983 */ /* 0x000f220000100800 */
[----:B--2---:R-:W-:-:S03]  /*9a50*/  ISETP.GE.AND P5, PT, R76, RZ, PT ;  /* 0x000000ff4c00720c */ /* 0x004fc60003fa6270 */
[----:B------:R-:W2:Y:S01]  /*9a60*/  LDL R76, [R1+0x7a8] ;  /* 0x0007a800014c7983 */ /* 0x000ea20000100800 */
[----:B------:R-:W-:-:S03]  /*9a70*/  ISETP.GE.AND P4, PT, R79, RZ, PT ;  /* 0x000000ff4f00720c */ /* 0x000fc60003f86270 */
[----:B------:R-:W2:Y:S01]  /*9a80*/  LDL R79, [R1+0x7a4] ;  /* 0x0007a400014f7983 */ /* 0x000ea20000100800 */
[----:B------:R-:W-:Y:S02]  /*9a90*/  @!P2 IMAD.MOV R62, RZ, RZ, -R62 ;  /* 0x000000ffff3ea224 */ /* 0x000fe400078e0a3e */
[----:B------:R-:W-:Y:S02]  /*9aa0*/  @!P0 IMAD.MOV R59, RZ, RZ, -R59 ;  /* 0x000000ffff3b8224 */ /* 0x000fe400078e0a3b */
[----:B------:R-:W-:Y:S02]  /*9ab0*/  @!P1 IMAD.MOV R58, RZ, RZ, -R58 ;  /* 0x000000ffff3a9224 */ /* 0x000fe400078e0a3a */
[----:B------:R-:W-:-:S03]  /*9ac0*/  @!P5 IMAD.MOV R56, RZ, RZ, -R56 ;  /* 0x000000ffff38d224 */ /* 0x000fc600078e0a38 */
[----:B------:R-:W-:Y:S01]  /*9ad0*/  @!P4 IMAD.MOV R55, RZ, RZ, -R55 ;  /* 0x000000ffff37c224 */ /* 0x000fe200078e0a37 */
[----:B------:R-:W-:Y:S02]  /*9ae0*/  ISETP.GE.AND P2, PT, R73, RZ, PT ;  /* 0x000000ff4900720c */ /* 0x000fe40003f46270 */
[----:B------:R-:W2:Y:S01]  /*9af0*/  LDL R73, [R1+0x7c0] ;  /* 0x0007c00001497983 */ /* 0x000ea20000100800 */
[----:B------:R-:W-:-:S03]  /*9b00*/  ISETP.GE.AND P1, PT, R78, RZ, PT ;  /* 0x000000ff4e00720c */ /* 0x000fc60003f26270 */
[----:B------:R-:W2:Y:S01]  /*9b10*/  LDL R78, [R1+0x7b0] ;  /* 0x0007b000014e7983 */ /* 0x000ea20000100800 */
[----:B------:R-:W-:-:S03]  /*9b20*/  ISETP.GE.AND P0, PT, R77, RZ, PT ;  /* 0x000000ff4d00720c */ /* 0x000fc60003f06270 */
[----:B------:R-:W2:Y:S03]  /*9b30*/  LDL R77, [R1+0x7ac] ;  /* 0x0007ac00014d7983 */ /* 0x000ea60000100800 */
[----:B------:R-:W-:Y:S01]  /*9b40*/  @!P2 IMAD.MOV R57, RZ, RZ, -R57 ;  /* 0x000000ffff39a224 */ /* 0x000fe200078e0a39 */
[----:B------:R-:W-:Y:S02]  /*9b50*/  ISETP.GE.AND P2, PT, R81, RZ, PT ;  /* 0x000000ff5100720c */ /* 0x000fe40003f46270 */
[----:B------:R-:W2:Y:S01]  /*9b60*/  LDL R81, [R1+0x7bc] ;  /* 0x0007bc0001517983 */ /* 0x000ea20000100800 */
[----:B------:R-:W-:Y:S01]  /*9b70*/  @!P1 IMAD.MOV R53, RZ, RZ, -R53 ;  /* 0x000000ffff359224 */ /* 0x000fe200078e0a35 */
[----:B---3--:R-:W-:Y:S02]  /*9b80*/  ISETP.GE.AND P5, PT, R80, RZ, PT ;  /* 0x000000ff5000720c */ /* 0x008fe40003fa6270 */
[----:B------:R-:W3:Y:S07]  /*9b90*/  LDL R80, [R1+0x7c4] ;  /* 0x0007c40001507983 */ /* 0x000eee0000100800 */
[----:B------:R-:W-:Y:S01]  /*9ba0*/  @!P2 IMAD.MOV R52, RZ, RZ, -R52 ;  /* 0x000000ffff34a224 */ /* 0x000fe200078e0a34 */
[----:B----4-:R-:W-:-:S02]  /*9bb0*/  ISETP.GE.AND P4, PT, R75, RZ, PT ;  /* 0x000000ff4b00720c */ /* 0x010fc40003f86270 */
[----:B------:R-:W4:Y:S01]  /*9bc0*/  LDL R75, [R1+0x7c8] ;  /* 0x0007c800014b7983 */ /* 0x000f220000100800 */
[----:B--2---:R-:W-:-:S03]  /*9bd0*/  ISETP.GE.AND P1, PT, R76, RZ, PT ;  /* 0x000000ff4c00720c */ /* 0x004fc60003f26270 */
[----:B------:R-:W2:Y:S01]  /*9be0*/  LDL R76, [R1+0x7d8] ;  /* 0x0007d800014c7983 */ /* 0x000ea20000100800 */
[----:B------:R-:W-:-:S03]  /*9bf0*/  ISETP.GE.AND P2, PT, R79, RZ, PT ;  /* 0x000000ff4f00720c */ /* 0x000fc60003f46270 */
[----:B------:R-:W2:Y:S01]  /*9c00*/  LDL R79, [R1+0x7d4] ;  /* 0x0007d400014f7983 */ /* 0x000ea20000100800 */
[----:B------:R-:W-:Y:S01]  /*9c10*/  @!P0 IMAD.MOV R54, RZ, RZ, -R54 ;  /* 0x000000ffff368224 */ /* 0x000fe200078e0a36 */
[----:B------:R-:W-:Y:S01]  /*9c20*/  ISETP.GE.AND P0, PT, R72, RZ, PT ;  /* 0x000000ff4800720c */ /* 0x000fe20003f06270 */
[----:B------:R-:W-:Y:S01]  /*9c30*/  @!P5 IMAD.MOV R51, RZ, RZ, -R51 ;  /* 0x000000ffff33d224 */ /* 0x000fe200078e0a33 */
[----:B------:R-:W2:Y:S01]  /*9c40*/  LDL R72, [R1+0x7f0] ;  /* 0x0007f00001487983 */ /* 0x000ea20000100800 */
[----:B------:R-:W-:-:S10]  /*9c50*/  @!P4 IMAD.MOV R50, RZ, RZ, -R50 ;  /* 0x000000ffff32c224 */ /* 0x000fd400078e0a32 */
[----:B------:R-:W-:Y:S02]  /*9c60*/  @!P0 IMAD.MOV R49, RZ, RZ, -R49 ;  /* 0x000000ffff318224 */ /* 0x000fe400078e0a31 */
[----:B------:R-:W-:Y:S02]  /*9c70*/  @!P1 IMAD.MOV R48, RZ, RZ, -R48 ;  /* 0x000000ffff309224 */ /* 0x000fe400078e0a30 */
[----:B------:R-:W-:Y:S01]  /*9c80*/  @!P2 IMAD.MOV R47, RZ, RZ, -R47 ;  /* 0x000000ffff2fa224 */ /* 0x000fe200078e0a2f */
[----:B------:R-:W-:Y:S02]  /*9c90*/  ISETP.GE.AND P0, PT, R73, RZ, PT ;  /* 0x000000ff4900720c */ /* 0x000fe40003f06270 */
[----:B------:R-:W2:Y:S01]  /*9ca0*/  LDL R73, [R1+0x7ec] ;  /* 0x0007ec0001497983 */ /* 0x000ea20000100800 */
[----:B------:R-:W-:-:S03]  /*9cb0*/  ISETP.GE.AND P4, PT, R78, RZ, PT ;  /* 0x000000ff4e00720c */ /* 0x000fc60003f86270 */
[----:B------:R-:W2:Y:S01]  /*9cc0*/  LDL R78, [R1+0x7e0] ;  /* 0x0007e000014e7983 */ /* 0x000ea20000100800 */
[----:B------:R-:W-:-:S03]  /*9cd0*/  ISETP.GE.AND P5, PT, R77, RZ, PT ;  /* 0x000000ff4d00720c */ /* 0x000fc60003fa6270 */
[----:B------:R-:W2:Y:S01]  /*9ce0*/  LDL R77, [R1+0x7dc] ;  /* 0x0007dc00014d7983 */ /* 0x000ea20000100800 */
[----:B------:R-:W-:-:S03]  /*9cf0*/  ISETP.GE.AND P1, PT, R81, RZ, PT ;  /* 0x000000ff5100720c */ /* 0x000fc60003f26270 */
[----:B------:R-:W2:Y:S01]  /*9d00*/  LDL R81, [R1+0x7f4] ;  /* 0x0007f40001517983 */ /* 0x000ea20000100800 */
[----:B------:R-:W-:Y:S02]  /*9d10*/  @!P0 IMAD.MOV R44, RZ, RZ, -R44 ;  /* 0x000000ffff2c8224 */ /* 0x000fe400078e0a2c */
[----:B------:R-:W-:-:S03]  /*9d20*/  @!P4 IMAD.MOV R45, RZ, RZ, -R45 ;  /* 0x000000ffff2dc224 */ /* 0x000fc600078e0a2d */
[----:B------:R-:W-:Y:S01]  /*9d30*/  @!P5 IMAD.MOV R46, RZ, RZ, -R46 ;  /* 0x000000ffff2ed224 */ /* 0x000fe200078e0a2e */
[----:B---3--:R-:W-:Y:S02]  /*9d40*/  ISETP.GE.AND P2, PT, R80, RZ, PT ;  /* 0x000000ff5000720c */ /* 0x008fe40003f46270 */
        /* <DEDUP_REMOVED lines=9> */
[----:B------:R-:W-:Y:S01]  /*9de0*/  @!P5 IMAD.MOV R41, RZ, RZ, -R41 ;  /* 0x000000ffff29d224 */ /* 0x000fe200078e0a29 */
[----:B------:R-:W-:Y:S01]  /*9df0*/  ISETP.GE.AND P5, PT, R72, RZ, PT ;  /* 0x000000ff4800720c */ /* 0x000fe20003fa6270 */
[----:B------:R-:W-:Y:S01]  /*9e00*/  @!P4 IMAD.MOV R40, RZ, RZ, -R40 ;  /* 0x000000ffff28c224 */ /* 0x000fe200078e0a28 */
[----:B------:R-:W-:Y:S01]  /*9e10*/  ISETP.GE.AND P6, PT, R6, RZ, PT ;  /* 0x000000ff0600720c */ /* 0x000fe20003fc6270 */
[----:B------:R-:W2:Y:S04]  /*9e20*/  LDL R72, [R1+0x788] ;  /* 0x0007880001487983 */ /* 0x000ea80000100800 */
[----:B------:R-:W2:Y:S01]  /*9e30*/  LDL R6, [R1+0x79c] ;  /* 0x00079c0001067983 */ /* 0x000ea20000100800 */
[----:B------:R-:W-:-:S05]  /*9e40*/  @!P0 IMAD.MOV R39, RZ, RZ, -R39 ;  /* 0x000000ffff278224 */ /* 0x000fca00078e0a27 */
        /* <DEDUP_REMOVED lines=8> */
[----:B------:R-:W2:Y:S01]  /*9ed0*/  LDL.LU R81, [R1+0x8d8] ;  /* 0x0008d80001517983 */ /* 0x000ea20000300800 */
[----:B------:R-:W-:Y:S02]  /*9ee0*/  @!P4 IMAD.MOV R35, RZ, RZ, -R35 ;  /* 0x000000ffff23c224 */ /* 0x000fe400078e0a23 */
[----:B------:R-:W-:-:S03]  /*9ef0*/  @!P2 IMAD.MOV R37, RZ, RZ, -R37 ;  /* 0x000000ffff25a224 */ /* 0x000fc600078e0a25 */
[----:B------:R-:W-:Y:S01]  /*9f00*/  @!P1 IMAD.MOV R38, RZ, RZ, -R38 ;  /* 0x000000ffff269224 */ /* 0x000fe200078e0a26 */
[----:B---3--:R-:W-:Y:S02]  /*9f10*/  ISETP.GE.AND P1, PT, R80, RZ, PT ;  /* 0x000000ff5000720c */ /* 0x008fe40003f26270 */
[----:B------:R-:W3:Y:S01]  /*9f20*/  LDL.LU R80, [R1+0x8d4] ;  /* 0x0008d40001507983 */ /* 0x000ee20000300800 */
[----:B----4-:R-:W-:-:S03]  /*9f30*/  ISETP.GE.AND P2, PT, R75, RZ, PT ;  /* 0x000000ff4b00720c */ /* 0x010fc60003f46270 */
[----:B------:R-:W4:Y:S01]  /*9f40*/  LDL.LU R75, [R1+0x8d0] ;  /* 0x0008d000014b7983 */ /* 0x000f220000300800 */
[----:B--2---:R-:W-:-:S03]  /*9f50*/  ISETP.GE.AND P5, PT, R76, RZ, PT ;  /* 0x000000ff4c00720c */ /* 0x004fc60003fa6270 */
[----:B------:R-:W2:Y:S01]  /*9f60*/  LDL.LU R76, [R1+0x8cc] ;  /* 0x0008cc00014c7983 */ /* 0x000ea20000300800 */
[----:B------:R-:W-:-:S03]  /*9f70*/  ISETP.GE.AND P4, PT, R79, RZ, PT ;  /* 0x000000ff4f00720c */ /* 0x000fc60003f86270 */
[----:B------:R-:W2:Y:S01]  /*9f80*/  LDL.LU R79, [R1+0x8c8] ;  /* 0x0008c800014f7983 */ /* 0x000ea20000300800 */
[----:B------:R-:W-:Y:S02]  /*9f90*/  @!P0 IMAD.MOV R34, RZ, RZ, -R34 ;  /* 0x000000ffff228224 */ /* 0x000fe400078e0a22 */
[----:B------:R-:W-:Y:S02]  /*9fa0*/  @!P1 IMAD.MOV R33, RZ, RZ, -R33 ;  /* 0x000000ffff219224 */ /* 0x000fe400078e0a21 */
[----:B------:R-:W-:Y:S01]  /*9fb0*/  @!P2 IMAD.MOV R32, RZ, RZ, -R32 ;  /* 0x000000ffff20a224 */ /* 0x000fe200078e0a20 */
[----:B------:R-:W-:Y:S01]  /*9fc0*/  ISETP.GE.AND P2, PT, R68, RZ, PT ;  /* 0x000000ff4400720c */ /* 0x000fe20003f46270 */
[----:B------:R-:W-:Y:S01]  /*9fd0*/  @!P5 IMAD.MOV R31, RZ, RZ, -R31 ;  /* 0x000000ffff1fd224 */ /* 0x000fe200078e0a1f */
[----:B------:R-:W-:Y:S02]  /*9fe0*/  ISETP.GE.AND P5, PT, R6, RZ, PT ;  /* 0x000000ff0600720c */ /* 0x000fe40003fa6270 */
[----:B------:R-:W-:Y:S01]  /*9ff0*/  @!P4 IMAD.MOV R30, RZ, RZ, -R30 ;  /* 0x000000ffff1ec224 */ /* 0x000fe200078e0a1e */
[----:B------:R-:W-:-:S08]  /*a000*/  ISETP.GE.AND P4, PT, R72, RZ, PT ;  /* 0x000000ff4800720c */ /* 0x000fd00003f86270 */
[----:B------:R-:W-:Y:S02]  /*a010*/  @!P2 IMAD.MOV R27, RZ, RZ, -R27 ;  /* 0x000000ffff1ba224 */ /* 0x000fe400078e0a1b */
[----:B------:R-:W-:-:S03]  /*a020*/  @!P5 IMAD.MOV R26, RZ, RZ, -R26 ;  /* 0x000000ffff1ad224 */ /* 0x000fc600078e0a1a */
[----:B------:R-:W-:Y:S01]  /*a030*/  @!P4 IMAD.MOV R25, RZ, RZ, -R25 ;  /* 0x000000ffff19c224 */ /* 0x000fe200078e0a19 */
[----:B------:R-:W-:-:S13]  /*a040*/  ISETP.GE.AND P4, PT, R83, RZ, PT ;  /* 0x000000ff5300720c */ /* 0x000fda0003f86270 */
[----:B------:R-:W-:Y:S01]  /*a050*/  @!P4 IMAD.MOV R20, RZ, RZ, -R20 ;  /* 0x000000ffff14c224 */ /* 0x000fe200078e0a14 */
[----:B------:R-:W-:-:S13]  /*a060*/  ISETP.GE.AND P4, PT, R89, RZ, PT ;  /* 0x000000ff5900720c */ /* 0x000fda0003f86270 */
[----:B------:R-:W-:Y:S01]  /*a070*/  @!P4 IMAD.MOV R15, RZ, RZ, -R15 ;  /* 0x000000ffff0fc224 */ /* 0x000fe200078e0a0f */
[----:B------:R-:W-:Y:S02]  /*a080*/  ISETP.GE.AND P4, PT, R3, RZ, PT ;  /* 0x000000ff0300720c */ /* 0x000fe40003f86270 */
[----:B------:R-:W-:Y:S02]  /*a090*/  ISETP.GE.AND P1, PT, R78, RZ, PT ;  /* 0x000000ff4e00720c */ /* 0x000fe40003f26270 */
[----:B------:R-:W-:Y:S02]  /*a0a0*/  ISETP.GE.AND P0, PT, R77, RZ, PT ;  /* 0x000000ff4d00720c */ /* 0x000fe40003f06270 */
[----:B------:R-:W4:Y:S01]  /*a0b0*/  LDL.LU R77, [R1+0x8c4] ;  /* 0x0008c400014d7983 */ /* 0x000f220000300800 */
[----:B------:R-:W-:-:S03]  /*a0c0*/  ISETP.GE.AND P5, PT, R81, RZ, PT ;  /* 0x000000ff5100720c */ /* 0x000fc60003fa6270 */
[----:B------:R-:W4:Y:S05]  /*a0d0*/  LDL.LU R78, [R1+0x8c0] ;  /* 0x0008c000014e7983 */ /* 0x000f2a0000300800 */
[----:B------:R-:W-:Y:S02]  /*a0e0*/  @!P1 IMAD.MOV R28, RZ, RZ, -R28 ;  /* 0x000000ffff1c9224 */ /* 0x000fe400078e0a1c */
[----:B------:R-:W-:Y:S01]  /*a0f0*/  @!P0 IMAD.MOV R29, RZ, RZ, -R29 ;  /* 0x000000ffff1d8224 */ /* 0x000fe200078e0a1d */
[----:B------:R-:W-:Y:S02]  /*a100*/  ISETP.GE.AND P0, PT, R73, RZ, PT ;  /* 0x000000ff4900720c */ /* 0x000fe40003f06270 */
[----:B---3--:R-:W-:-:S02]  /*a110*/  ISETP.GE.AND P2, PT, R80, RZ, PT ;  /* 0x000000ff5000720c */ /* 0x008fc40003f46270 */
[----:B--2---:R-:W-:-:S09]  /*a120*/  ISETP.GE.AND P1, PT, R79, RZ, PT ;  /* 0x000000ff4f00720c */ /* 0x004fd20003f26270 */
[----:B------:R-:W-:Y:S01]  /*a130*/  @!P0 IMAD.MOV R24, RZ, RZ, -R24 ;  /* 0x000000ffff188224 */ /* 0x000fe200078e0a18 */
[----:B------:R-:W-:Y:S01]  /*a140*/  ISETP.GE.AND P0, PT, R85, RZ, PT ;  /* 0x000000ff5500720c */ /* 0x000fe20003f06270 */
[----:B------:R-:W-:Y:S01]  /*a150*/  @!P2 IMAD.MOV R22, RZ, RZ, -R22 ;  /* 0x000000ffff16a224 */ /* 0x000fe200078e0a16 */
[----:B------:R-:W-:Y:S01]  /*a160*/  ISETP.GE.AND P2, PT, R88, RZ, PT ;  /* 0x000000ff5800720c */ /* 0x000fe20003f46270 */
[----:B------:R-:W-:Y:S01]  /*a170*/  @!P5 IMAD.MOV R21, RZ, RZ, -R21 ;  /* 0x000000ffff15d224 */ /* 0x000fe200078e0a15 */
[----:B------:R-:W-:Y:S01]  /*a180*/  ISETP.GE.AND P5, PT, R90, RZ, PT ;  /* 0x000000ff5a00720c */ /* 0x000fe20003fa6270 */
[----:B------:R-:W2:Y:S04]  /*a190*/  LDL.LU R79, [R1+0x8bc] ;  /* 0x0008bc00014f7983 */ /* 0x000ea80000300800 */
[----:B------:R-:W3:Y:S01]  /*a1a0*/  LDL.LU R80, [R1+0x8b8] ;  /* 0x0008b80001507983 */ /* 0x000ee20000300800 */
[----:B------:R-:W-:Y:S01]  /*a1b0*/  @!P1 IMAD.MOV R23, RZ, RZ, -R23 ;  /* 0x000000ffff179224 */ /* 0x000fe200078e0a17 */
[----:B------:R-:W-:-:S02]  /*a1c0*/  ISETP.GE.AND P1, PT, R87, RZ, PT ;  /* 0x000000ff5700720c */ /* 0x000fc40003f26270 */
[----:B------:R-:W2:Y:S04]  /*a1d0*/  LDL.LU R81, [R1+0x8b4] ;  /* 0x0008b40001517983 */ /* 0x000ea80000300800 */
[----:B------:R-:W2:Y:S01]  /*a1e0*/  LDL.LU R83, [R1+0x8b0] ;  /* 0x0008b00001537983 */ /* 0x000ea20000300800 */
[----:B------:R-:W-:-:S03]  /*a1f0*/  @!P0 IMAD.MOV R19, RZ, RZ, -R19 ;  /* 0x000000ffff138224 */ /* 0x000fc600078e0a13 */
[----:B------:R-:W2:Y:S01]  /*a200*/  LDL.LU R85, [R1+0x8ac] ;  /* 0x0008ac0001557983 */ /* 0x000ea20000300800 */
[----:B------:R-:W-:-:S03]  /*a210*/  ISETP.GE.AND P0, PT, R91, RZ, PT ;  /* 0x000000ff5b00720c */ /* 0x000fc60003f06270 */
[----:B------:R-:W2:Y:S01]  /*a220*/  LDL.LU R87, [R1+0x8a8] ;  /* 0x0008a80001577983 */ /* 0x000ea20000300800 */
[----:B------:R-:W-:-:S03]  /*a230*/  @!P1 IMAD.MOV R18, RZ, RZ, -R18 ;  /* 0x000000ffff129224 */ /* 0x000fc600078e0a12 */
[----:B------:R-:W2:Y:S01]  /*a240*/  LDL.LU R88, [R1+0x8a4] ;  /* 0x0008a40001587983 */ /* 0x000ea20000300800 */
[----:B------:R-:W-:Y:S01]  /*a250*/  ISETP.GE.AND P1, PT, R92, RZ, PT ;  /* 0x000000ff5c00720c */ /* 0x000fe20003f26270 */
[----:B------:R-:W-:Y:S02]  /*a260*/  @!P2 IMAD.MOV R17, RZ, RZ, -R17 ;  /* 0x000000ffff11a224 */ /* 0x000fe400078e0a11 */
[----:B------:R-:W2:Y:S01]  /*a270*/  LDL.LU R90, [R1+0x8a0] ;  /* 0x0008a000015a7983 */ /* 0x000ea20000300800 */
[----:B------:R-:W-:Y:S01]  /*a280*/  ISETP.GE.AND P2, PT, R93, RZ, PT ;  /* 0x000000ff5d00720c */ /* 0x000fe20003f46270 */
[----:B------:R-:W-:Y:S02]  /*a290*/  @!P5 IMAD.MOV R16, RZ, RZ, -R16 ;  /* 0x000000ffff10d224 */ /* 0x000fe400078e0a10 */
[----:B------:R-:W2:Y:S01]  /*a2a0*/  LDL.LU R89, [R1+0x89c] ;  /* 0x00089c0001597983 */ /* 0x000ea20000300800 */
[----:B------:R-:W-:-:S03]  /*a2b0*/  ISETP.GE.AND P5, PT, R5, RZ, PT ;  /* 0x000000ff0500720c */ /* 0x000fc60003fa6270 */
[----:B------:R-:W2:Y:S04]  /*a2c0*/  LDL.LU R91, [R1+0x898] ;  /* 0x00089800015b7983 */ /* 0x000ea80000300800 */
[----:B------:R-:W2:Y:S04]  /*a2d0*/  LDL.LU R92, [R1+0x894] ;  /* 0x00089400015c7983 */ /* 0x000ea80000300800 */
[----:B------:R-:W2:Y:S04]  /*a2e0*/  LDL.LU R93, [R1+0x890] ;  /* 0x00089000015d7983 */ /* 0x000ea80000300800 */
[----:B------:R-:W2:Y:S04]  /*a2f0*/  LDL.LU R5, [R1+0x88c] ;  /* 0x00088c0001057983 */ /* 0x000ea80000300800 */
[----:B------:R-:W2:Y:S01]  /*a300*/  LDL.LU R3, [R1+0x888] ;  /* 0x0008880001037983 */ /* 0x000ea20000300800 */
[----:B------:R-:W-:-:S02]  /*a310*/  @!P2 IMAD.MOV R12, RZ, RZ, -R12 ;  /* 0x000000ffff0ca224 */ /* 0x000fc400078e0a0c */
[----:B------:R-:W-:Y:S01]  /*a320*/  @!P6 IMAD.MOV R70, RZ, RZ, -R70 ;  /* 0x000000ffff46e224 */ /* 0x000fe200078e0a46 */
[----:B--2---:R-:W-:Y:S02]  /*a330*/  ISETP.NE.AND P2, PT, R3, RZ, PT ;  /* 0x000000ff0300720c */ /* 0x004fe40003f45270 */
[----:B------:R-:W-:-:S04]  /*a340*/  LOP3.LUT R3, RZ, R3, RZ, 0x33, !PT ;  /* 0x00000003ff037212 */ /* 0x000fc800078e33ff */
[C---:B------:R-:W-:Y:S02]  /*a350*/  SEL R6, R3.reuse, R71, !P2 ;  /* 0x0000004703067207 */ /* 0x040fe40005000000 */
[----:B------:R-:W-:-:S03]  /*a360*/  SEL R68, R3, R70, !P2 ;  /* 0x0000004603447207 */ /* 0x000fc60005000000 */
[----:B------:R0:W-:Y:S01]  /*a370*/  STL [R1+0x210], R6 ;  /* 0x0002100601007387 */ /* 0x0001e20000100800 */
[C---:B------:R-:W-:Y:S02]  /*a380*/  SEL R67, R3.reuse, R67, !P2 ;  /* 0x0000004303437207 */ /* 0x040fe40005000000 */
[C---:B------:R-:W-:Y:S01]  /*a390*/  SEL R66, R3.reuse, R66, !P2 ;  /* 0x0000004203427207 */ /* 0x040fe20005000000 */
[----:B------:R-:W-:Y:S01]  /*a3a0*/  STL [R1+0x20c], R68 ;  /* 0x00020c4401007387 */ /* 0x000fe20000100800 */
[----:B0-----:R-:W-:-:S05]  /*a3b0*/  SEL R6, R3, R69, !P2 ;  /* 0x0000004503067207 */ /* 0x001fca0005000000 */
[----:B------:R0:W-:Y:S01]  /*a3c0*/  STL [R1+0x208], R6 ;  /* 0x0002080601007387 */ /* 0x0001e20000100800 */
[----:B------:R-:W-:-:S03]  /*a3d0*/  SEL R64, R3, R64, !P2 ;  /* 0x0000004003407207 */ /* 0x000fc60005000000 */
[----:B------:R-:W-:Y:S01]  /*a3e0*/  STL [R1+0x204], R67 ;  /* 0x0002044301007387 */ /* 0x000fe20000100800 */
[C---:B------:R-:W-:Y:S02]  /*a3f0*/  SEL R63, R3.reuse, R63, !P2 ;  /* 0x0000003f033f7207 */ /* 0x040fe40005000000 */
[C---:B0-----:R-:W-:Y:S01]  /*a400*/  SEL R6, R3.reuse, R65, !P2 ;  /* 0x0000004103067207 */ /* 0x041fe20005000000 */
[----:B------:R-:W-:Y:S04]  /*a410*/  STL [R1+0x200], R66 ;  /* 0x0002004201007387 */ /* 0x000fe80000100800 */
        /* <DEDUP_REMOVED lines=30> */
[----:B------:R0:W-:Y:S04]  /*a600*/  STL [R1+0xe0], R6 ;  /* 0x0000e00601007387 */ /* 0x0001e80000100800 */
[----:B------:R-:W-:Y:S01]  /*a610*/  STL [R1+0xdc], R49 ;  /* 0x0000dc3101007387 */ /* 0x000fe20000100800 */
[----:B0-----:R-:W-:-:S03]  /*a620*/  SEL R6, R3, R47, !P2 ;  /* 0x0000002f03067207 */ /* 0x001fc60005000000 */
[----:B------:R-:W-:Y:S04]  /*a630*/  STL [R1+0xd8], R48 ;  /* 0x0000d83001007387 */ /* 0x000fe80000100800 */
[----:B------:R0:W-:Y:S04]  /*a640*/  STL [R1+0xc8], R6 ;  /* 0x0000c80601007387 */ /* 0x0001e80000100800 */
[----:B0-----:R-:W2:Y:S01]  /*a650*/  LDL.LU R6, [R1+0x1a8] ;  /* 0x0001a80001067983 */ /* 0x001ea20000300800 */
[C---:B-1----:R-:W-:Y:S02]  /*a660*/  SEL R72, R3.reuse, R42, !P2 ;  /* 0x0000002a03487207 */ /* 0x042fe40005000000 */
[----:B------:R-:W-:-:S02]  /*a670*/  SEL R42, R3, R41, !P2 ;  /* 0x00000029032a7207 */ /* 0x000fc40005000000 */
[----:B------:R-:W0:Y:S01]  /*a680*/  S2R R41, SR_TID.X ;  /* 0x0000000000297919 */ /* 0x000e220000002100 */
[C---:B------:R-:W-:Y:S02]  /*a690*/  SEL R73, R3.reuse, R43, !P2 ;  /* 0x0000002b03497207 */ /* 0x040fe40005000000 */
[----:B------:R-:W-:Y:S02]  /*a6a0*/  SEL R43, R3, R40, !P2 ;  /* 0x00000028032b7207 */ /* 0x000fe40005000000 */
[----:B------:R-:W1:Y:S01]  /*a6b0*/  LDC R40, c[0x0][0x3a0] ;  /* 0x0000e800ff287b82 */ /* 0x000e620000000800 */
[----:B------:R-:W-:Y:S01]  /*a6c0*/  @!P0 IMAD.MOV R14, RZ, RZ, -R14 ;  /* 0x000000ffff0e8224 */ /* 0x000fe200078e0a0e */
[----:B------:R-:W-:Y:S01]  /*a6d0*/  ISETP.GE.AND P0, PT, R86, RZ, PT ;  /* 0x000000ff5600720c */ /* 0x000fe20003f06270 */
[----:B------:R-:W-:Y:S01]  /*a6e0*/  @!P1 IMAD.MOV R13, RZ, RZ, -R13 ;  /* 0x000000ffff0d9224 */ /* 0x000fe200078e0a0d */
[----:B------:R-:W-:Y:S02]  /*a6f0*/  ISETP.GE.AND P1, PT, R84, RZ, PT ;  /* 0x000000ff5400720c */ /* 0x000fe40003f26270 */
[----:B------:R-:W-:-:S02]  /*a700*/  ISETP.GE.AND P6, PT, R82, RZ, PT ;  /* 0x000000ff5200720c */ /* 0x000fc40003fc6270 */
[C---:B------:R-:W-:Y:S02]  /*a710*/  SEL R46, R3.reuse, R46, !P2 ;  /* 0x0000002e032e7207 */ /* 0x040fe40005000000 */
[C---:B------:R-:W-:Y:S02]  /*a720*/  SEL R45, R3.reuse, R45, !P2 ;  /* 0x0000002d032d7207 */ /* 0x040fe40005000000 */
[C---:B------:R-:W-:Y:S01]  /*a730*/  SEL R48, R3.reuse, R36, !P2 ;  /* 0x0000002403307207 */ /* 0x040fe20005000000 */
[----:B------:R0:W-:Y:S01]  /*a740*/  STL [R1+0xc4], R46 ;  /* 0x0000c42e01007387 */ /* 0x0001e20000100800 */
[----:B------:R-:W-:-:S03]  /*a750*/  SEL R49, R3, R35, !P2 ;  /* 0x0000002303317207 */ /* 0x000fc60005000000 */
[----:B------:R0:W-:Y:S01]  /*a760*/  STL [R1+0xc0], R45 ;  /* 0x0000c02d01007387 */ /* 0x0001e20000100800 */
[----:B------:R-:W-:-:S03]  /*a770*/  SEL R54, R3, R32, !P2 ;  /* 0x0000002003367207 */ /* 0x000fc60005000000 */
[----:B------:R-:W3:Y:S01]  /*a780*/  LDL.LU R36, [R1+0x1c8] ;  /* 0x0001c80001247983 */ /* 0x000ee20000300800 */
[----:B------:R-:W-:-:S03]  /*a790*/  SEL R55, R3, R31, !P2 ;  /* 0x0000001f03377207 */ /* 0x000fc60005000000 */
[----:B------:R-:W3:Y:S01]  /*a7a0*/  LDL.LU R35, [R1+0x1cc] ;  /* 0x0001cc0001237983 */ /* 0x000ee20000300800 */
[----:B------:R-:W-:-:S03]  /*a7b0*/  SEL R57, R3, R30, !P2 ;  /* 0x0000001e03397207 */ /* 0x000fc60005000000 */
[----:B------:R-:W3:Y:S01]  /*a7c0*/  LDL.LU R32, [R1+0x27c] ;  /* 0x00027c0001207983 */ /* 0x000ee20000300800 */
[----:B------:R-:W-:Y:S01]  /*a7d0*/  SEL R64, R3, R27, !P2 ;  /* 0x0000001b03407207 */ /* 0x000fe20005000000 */
[----:B------:R-:W-:Y:S02]  /*a7e0*/  @!P5 IMAD.MOV R11, RZ, RZ, -R11 ;  /* 0x000000ffff0bd224 */ /* 0x000fe400078e0a0b */
[----:B------:R-:W3:Y:S01]  /*a7f0*/  LDL.LU R31, [R1+0x1b8] ;  /* 0x0001b800011f7983 */ /* 0x000ee20000300800 */
[----:B------:R-:W-:Y:S02]  /*a800*/  @!P4 IMAD.MOV R10, RZ, RZ, -R10 ;  /* 0x000000ffff0ac224 */ /* 0x000fe400078e0a0a */
[----:B------:R-:W-:Y:S01]  /*a810*/  @!P0 IMAD.MOV R9, RZ, RZ, -R9 ;  /* 0x000000ffff098224 */ /* 0x000fe200078e0a09 */
[----:B------:R-:W3:Y:S01]  /*a820*/  LDL.LU R30, [R1+0x1bc] ;  /* 0x0001bc00011e7983 */ /* 0x000ee20000300800 */
[----:B------:R-:W-:Y:S02]  /*a830*/  @!P1 IMAD.MOV R7, RZ, RZ, -R7 ;  /* 0x000000ffff079224 */ /* 0x000fe400078e0a07 */
[----:B------:R-:W-:Y:S01]  /*a840*/  @!P6 IMAD.MOV R8, RZ, RZ, -R8 ;  /* 0x000000ffff08e224 */ /* 0x000fe200078e0a08 */
[----:B------:R-:W3:Y:S01]  /*a850*/  LDL.LU R27, [R1+0x280] ;  /* 0x00028000011b7983 */ /* 0x000ee20000300800 */
[----:B------:R-:W-:-:S04]  /*a860*/  @!UP1 UIADD3 UR4, UPT, UPT, -UR7, 0x100000, URZ ;  /* 0x0010000007049890 */ /* 0x000fc8000fffe1ff */
[----:B------:R-:W-:Y:S02]  /*a870*/  @!UP1 USHF.L.U32 UR5, UR4, 0xb, URZ ;  /* 0x0000000b04059899 */ /* 0x000fe400080006ff */
[----:B------:R-:W-:Y:S01]  /*a880*/  @!UP1 USHF.L.U32 UR4, UR4, 0x1, URZ ;  /* 0x0000000104049899 */ /* 0x000fe200080006ff */
[----:B------:R-:W-:Y:S01]  /*a890*/  VOTEU.ALL UP2, P3 ;  /* 0x0000000000ff7886 */ /* 0x000fe20001840000 */
[C---:B------:R-:W-:Y:S01]  /*a8a0*/  SEL R86, R3.reuse, R44, !P2 ;  /* 0x0000002c03567207 */ /* 0x040fe20005000000 */
[----:B------:R-:W1:Y:S01]  /*a8b0*/  LDCU UR7, c[0x0][0x3b0] ;  /* 0x00007600ff0777ac */ /* 0x000e620008000800 */
[C---:B0-----:R-:W-:Y:S02]  /*a8c0*/  SEL R46, R3.reuse, R37, !P2 ;  /* 0x00000025032e7207 */ /* 0x041fe40005000000 */
[C---:B------:R-:W-:Y:S02]  /*a8d0*/  SEL R51, R3.reuse, R34, !P2 ;  /* 0x0000002203337207 */ /* 0x040fe40005000000 */
[----:B------:R-:W-:-:S02]  /*a8e0*/  SEL R53, R3, R33, !P2 ;  /* 0x0000002103357207 */ /* 0x000fc40005000000 */
[C---:B------:R-:W-:Y:S02]  /*a8f0*/  SEL R44, R3.reuse, R39, !P2 ;  /* 0x00000027032c7207 */ /* 0x040fe40005000000 */
[C---:B------:R-:W-:Y:S01]  /*a900*/  SEL R45, R3.reuse, R38, !P2 ;  /* 0x00000026032d7207 */ /* 0x040fe20005000000 */
[----:B------:R0:W1:Y:S01]  /*a910*/  @!UP2 SYNCS.EXCH.64 URZ, [UR9+0xc008], UR4 ;  /* 0x00c0080409ffa5b2 */ /* 0x0000620008000100 */
[C---:B------:R-:W-:Y:S02]  /*a920*/  SEL R60, R3.reuse, R29, !P2 ;  /* 0x0000001d033c7207 */ /* 0x040fe40005000000 */
[C---:B------:R-:W-:Y:S02]  /*a930*/  SEL R61, R3.reuse, R28, !P2 ;  /* 0x0000001c033d7207 */ /* 0x040fe40005000000 */
[C---:B------:R-:W-:Y:S02]  /*a940*/  SEL R65, R3.reuse, R26, !P2 ;  /* 0x0000001a03417207 */ /* 0x040fe40005000000 */
[----:B------:R-:W-:-:S02]  /*a950*/  SEL R67, R3, R25, !P2 ;  /* 0x0000001903437207 */ /* 0x000fc40005000000 */
[C---:B------:R-:W-:Y:S02]  /*a960*/  SEL R71, R3.reuse, R24, !P2 ;  /* 0x0000001803477207 */ /* 0x040fe40005000000 */
[C---:B------:R-:W-:Y:S01]  /*a970*/  SEL R70, R3.reuse, R23, !P2 ;  /* 0x0000001703467207 */ /* 0x040fe20005000000 */
[----:B0-----:R-:W0:Y:S01]  /*a980*/  LDCU UR4, c[0x0][0x3b0] ;  /* 0x00007600ff0477ac */ /* 0x001e220008000800 */
[C---:B------:R-:W-:Y:S02]  /*a990*/  SEL R69, R3.reuse, R22, !P2 ;  /* 0x0000001603457207 */ /* 0x040fe40005000000 */
[C---:B------:R-:W-:Y:S01]  /*a9a0*/  SEL R66, R3.reuse, R21, !P2 ;  /* 0x0000001503427207 */ /* 0x040fe20005000000 */
[----:B------:R-:W0:Y:S01]  /*a9b0*/  LDCU UR5, c[0x0][0x3b0] ;  /* 0x00007600ff0577ac */ /* 0x000e220008000800 */
[C---:B------:R-:W-:Y:S02]  /*a9c0*/  SEL R63, R3.reuse, R20, !P2 ;  /* 0x00000014033f7207 */ /* 0x040fe40005000000 */
[----:B------:R-:W-:-:S02]  /*a9d0*/  SEL R62, R3, R19, !P2 ;  /* 0x00000013033e7207 */ /* 0x000fc40005000000 */
[C---:B------:R-:W-:Y:S02]  /*a9e0*/  SEL R59, R3.reuse, R18, !P2 ;  /* 0x00000012033b7207 */ /* 0x040fe40005000000 */
[C---:B------:R-:W-:Y:S02]  /*a9f0*/  SEL R58, R3.reuse, R17, !P2 ;  /* 0x00000011033a7207 */ /* 0x040fe40005000000 */
[C---:B------:R-:W-:Y:S02]  /*aa00*/  SEL R56, R3.reuse, R16, !P2 ;  /* 0x0000001003387207 */ /* 0x040fe40005000000 */
[C---:B------:R-:W-:Y:S02]  /*aa10*/  SEL R52, R3.reuse, R15, !P2 ;  /* 0x0000000f03347207 */ /* 0x040fe40005000000 */
[C---:B------:R-:W-:Y:S02]  /*aa20*/  SEL R50, R3.reuse, R14, !P2 ;  /* 0x0000000e03327207 */ /* 0x040fe40005000000 */
[----:B------:R-:W-:-:S02]  /*aa30*/  SEL R47, R3, R13, !P2 ;  /* 0x0000000d032f7207 */ /* 0x000fc40005000000 */
[C---:B------:R-:W-:Y:S02]  /*aa40*/  SEL R37, R3.reuse, R12, !P2 ;  /* 0x0000000c03257207 */ /* 0x040fe40005000000 */
[C---:B------:R-:W-:Y:S02]  /*aa50*/  SEL R34, R3.reuse, R11, !P2 ;  /* 0x0000000b03227207 */ /* 0x040fe40005000000 */
[C---:B------:R-:W-:Y:S02]  /*aa60*/  SEL R33, R3.reuse, R10, !P2 ;  /* 0x0000000a03217207 */ /* 0x040fe40005000000 */
[C---:B------:R-:W-:Y:S02]  /*aa70*/  SEL R84, R3.reuse, R9, !P2 ;  /* 0x0000000903547207 */ /* 0x040fe40005000000 */
[C---:B------:R-:W-:Y:S02]  /*aa80*/  SEL R82, R3.reuse, R7, !P2 ;  /* 0x0000000703527207 */ /* 0x040fe40005000000 */
[----:B------:R-:W-:Y:S01]  /*aa90*/  SEL R68, R3, R8, !P2 ;  /* 0x0000000803447207 */ /* 0x000fe20005000000 */
[----:B-1----:R-:W-:Y:S01]  /*aaa0*/  VIADD R3, R40, 0xffffff91 ;  /* 0xffffff9128037836 */ /* 0x002fe20000000000 */
[----:B------:R-:W-:-:S04]  /*aab0*/  LOP3.LUT R41, R41, 0x7f, RZ, 0xc0, !PT ;  /* 0x0000007f29297812 */ /* 0x000fc800078ec0ff */
[----:B------:R-:W-:Y:S01]  /*aac0*/  ISETP.GE.U32.AND P0, PT, R3, 0x7fffff12, PT ;  /* 0x7fffff120300780c */ /* 0x000fe20003f06070 */
[----:B------:R-:W-:Y:S01]  /*aad0*/  IMAD R3, R4, 0x6e, RZ ;  /* 0x0000006e04037824 */ /* 0x000fe200078e02ff */
[----:B--2---:R1:W-:Y:S04]  /*aae0*/  STS.U8 [R41+UR9], R6 ;  /* 0x0000000629007988 */ /* 0x0043e80008000009 */
[----:B-1----:R-:W-:-:S04]  /*aaf0*/  IADD3 R6, P1, PT, R3, R0, RZ ;  /* 0x0000000003067210 */ /* 0x002fc80007f3e0ff */
[----:B------:R-:W-:Y:S01]  /*ab00*/  LEA.HI.X.SX32 R7, R3, R2, 0x1, P1 ;  /* 0x0000000203077211 */ /* 0x000fe200008f0eff */
[----:B------:R1:W-:Y:S04]  /*ab10*/  STL [R1+0x1ac], R6 ;  /* 0x0001ac0601007387 */ /* 0x0003e80000100800 */
[----:B------:R2:W-:Y:S04]  /*ab20*/  STL [R1+0x1a8], R7 ;  /* 0x0001a80701007387 */ /* 0x0005e80000100800 */
[----:B------:R-:W4:Y:S04]  /*ab30*/  LDL.LU R38, [R1+0x274] ;  /* 0x0002740001267983 */ /* 0x000f280000300800 */
[----:B------:R-:W4:Y:S04]  /*ab40*/  LDL.LU R29, [R1+0x60] ;  /* 0x00006000011d7983 */ /* 0x000f280000300800 */
[----:B------:R-:W4:Y:S01]  /*ab50*/  LDL.LU R39, [R1+0x58] ;  /* 0x0000580001277983 */ /* 0x000f220000300800 */
[----:B------:R-:W-:Y:S01]  /*ab60*/  PRMT R9, RZ, 0x7610, R9 ;  /* 0x00007610ff097816 */ /* 0x000fe20000000009 */
[----:B------:R-:W-:-:S05]  /*ab70*/  VIADD R3, R40, 0xffffff89 ;  /* 0xffffff8928037836 */ /* 0x000fca0000000000 */
[----:B------:R1:W4:Y:S01]  /*ab80*/  @!P0 LDG.E.U8 R9, desc[UR18][R6.64] ;  /* 0x0000001206098981 */ /* 0x000322000c1e1100 */
[----:B------:R-:W-:Y:S01]  /*ab90*/  ISETP.GE.U32.AND P0, PT, R3, 0x7fffff0a, PT ;  /* 0x7fffff0a0300780c */ /* 0x000fe20003f06070 */
[----:B------:R-:W-:Y:S01]  /*aba0*/  IMAD R3, R4, 0x76, RZ ;  /* 0x0000007604037824 */ /* 0x000fe200078e02ff */
[----:B------:R-:W-:-:S04]  /*abb0*/  PRMT R8, RZ, 0x7610, R8 ;  /* 0x00007610ff087816 */ /* 0x000fc80000000008 */
[C---:B-1----:R-:W-:Y:S01]  /*abc0*/  IADD3 R6, P1, PT, R3.reuse, R0, RZ ;  /* 0x0000000003067210 */ /* 0x042fe20007f3e0ff */
[----:B---3--:R-:W-:Y:S03]  /*abd0*/  STS.U8 [R41+UR9+0x400], R27 ;  /* 0x0004001b29007988 */ /* 0x008fe60008000009 */
[----:B--2---:R-:W-:Y:S01]  /*abe0*/  LEA.HI.X.SX32 R7, R3, R2, 0x1, P1 ;  /* 0x0000000203077211 */ /* 0x004fe200008f0eff */
[----:B------:R1:W-:Y:S01]  /*abf0*/  STS.U8 [R41+UR9+0x800], R30 ;  /* 0x0008001e29007988 */ /* 0x0003e20008000009 */
[----:B------:R-:W-:-:S03]  /*ac00*/  VIADD R3, R40, 0xffffff81 ;  /* 0xffffff8128037836 */ /* 0x000fc60000000000 */
[----:B------:R2:W-:Y:S04]  /*ac10*/  STS.U8 [R41+UR9+0xc00], R31 ;  /* 0x000c001f29007988 */ /* 0x0005e80008000009 */
[----:B------:R3:W4:Y:S04]  /*ac20*/  @!P0 LDG.E.U8 R8, desc[UR18][R6.64] ;  /* 0x0000001206088981 */ /* 0x000728000c1e1100 */
[----:B-1----:R-:W4:Y:S04]  /*ac30*/  LDL.LU R30, [R1+0x278] ;  /* 0x00027800011e7983 */ /* 0x002f280000300800 */
[----:B--2---:R-:W2:Y:S01]  /*ac40*/  LDL.LU R31, [R1+0xf0] ;  /* 0x0000f000011f7983 */ /* 0x004ea20000300800 */
[----:B------:R-:W-:Y:S01]  /*ac50*/  ISETP.GE.U32.AND P0, PT, R3, 0x7fffff02, PT ;  /* 0x7fffff020300780c */ /* 0x000fe20003f06070 */
[----:B------:R-:W-:-:S02]  /*ac60*/  IMAD R3, R4, 0x7e, RZ ;  /* 0x0000007e04037824 */ /* 0x000fc400078e02ff */
[----:B------:R3:W-:Y:S04]  /*ac70*/  STL [R1+0x1bc], R6 ;  /* 0x0001bc0601007387 */ /* 0x0007e80000100800 */
[----:B------:R-:W-:Y:S01]  /*ac80*/  STL [R1+0x1b8], R7 ;  /* 0x0001b80701007387 */ /* 0x000fe20000100800 */
[----:B---3--:R-:W-:-:S03]  /*ac90*/  IADD3 R6, P1, PT, R3, R0, RZ ;  /* 0x0000000003067210 */ /* 0x008fc60007f3e0ff */
[----:B------:R1:W-:Y:S01]  /*aca0*/  STS.U8 [R41+UR9+0x1000], R32 ;  /* 0x0010002029007988 */ /* 0x0003e20008000009 */
[----:B------:R-:W-:-:S03]  /*acb0*/  LEA.HI.X.SX32 R10, R3, R2, 0x1, P1 ;  /* 0x00000002030a7211 */ /* 0x000fc600008f0eff */
[----:B------:R3:W-:Y:S04]  /*acc0*/  STS.U8 [R41+UR9+0x1400], R35 ;  /* 0x0014002329007988 */ /* 0x0007e80008000009 */
[----:B-1----:R-:W2:Y:S04]  /*acd0*/  LDL.LU R32, [R1+0xec] ;  /* 0x0000ec0001207983 */ /* 0x002ea80000300800 */
[----:B---3--:R-:W3:Y:S04]  /*ace0*/  LDL.LU R35, [R1+0x270] ;  /* 0x0002700001237983 */ /* 0x008ee80000300800 */
[----:B------:R-:W-:Y:S04]  /*acf0*/  STL [R1+0x1cc], R6 ;  /* 0x0001cc0601007387 */ /* 0x000fe80000100800 */
[----:B------:R1:W-:Y:S04]  /*ad00*/  STS.U8 [R41+UR9+0x1800], R36 ;  /* 0x0018002429007988 */ /* 0x0003e80008000009 */
[----:B------:R-:W-:Y:S04]  /*ad10*/  STL [R1+0x1c8], R10 ;  /* 0x0001c80a01007387 */ /* 0x000fe80000100800 */
[----:B-1----:R-:W3:Y:S04]  /*ad20*/  LDL.LU R36, [R1+0x26c] ;  /* 0x00026c0001247983 */ /* 0x002ee80000300800 */
[----:B----4-:R1:W-:Y:S04]  /*ad30*/  STS.U8 [R41+UR9+0x1c00], R38 ;  /* 0x001c002629007988 */ /* 0x0103e80008000009 */
[----:B------:R-:W-:Y:S04]  /*ad40*/  STS.U8 [R41+UR9+0x2000], R29 ;  /* 0x0020001d29007988 */ /* 0x000fe80008000009 */
[----:B-1----:R-:W4:Y:S04]  /*ad50*/  LDL.LU R38, [R1+0x150] ;  /* 0x0001500001267983 */ /* 0x002f280000300800 */
[----:B------:R1:W-:Y:S04]  /*ad60*/  STS.U8 [R41+UR9+0x2400], R39 ;  /* 0x0024002729007988 */ /* 0x0003e80008000009 */
[----:B-1----:R-:W4:Y:S01]  /*ad70*/  LDL.LU R39, [R1+0x14c] ;  /* 0x00014c0001277983 */ /* 0x002f220000300800 */
[----:B------:R-:W-:Y:S01]  /*ad80*/  PRMT R7, RZ, 0x7610, R7 ;  /* 0x00007610ff077816 */ /* 0x000fe20000000007 */
[----:B------:R-:W-:-:S02]  /*ad90*/  @!P0 IMAD.MOV.U32 R11, RZ, RZ, R10 ;  /* 0x000000ffff0b8224 */ /* 0x000fc400078e000a */
[----:B------:R-:W-:Y:S02]  /*ada0*/  @!P0 IMAD.MOV.U32 R10, RZ, RZ, R6 ;  /* 0x000000ffff0a8224 */ /* 0x000fe400078e0006 */
[----:B------:R-:W-:-:S03]  /*adb0*/  VIADD R3, R40, 0xfffffff8 ;  /* 0xfffffff828037836 */ /* 0x000fc60000000000 */
[----:B------:R1:W4:Y:S02]  /*adc0*/  @!P0 LDG.E.U8 R7, desc[UR18][R10.64] ;  /* 0x000000120a078981 */ /* 0x000324000c1e1100 */
[----:B------:R-:W-:Y:S01]  /*add0*/  ISETP.GE.U32.AND P0, PT, R3, 0x7fffff79, PT ;  /* 0x7fffff790300780c */ /* 0x000fe20003f06070 */
[----:B------:R-:W-:-:S05]  /*ade0*/  IMAD R3, R4, 0x7, RZ ;  /* 0x0000000704037824 */ /* 0x000fca00078e02ff */
[----:B------:R-:W-:-:S04]  /*adf0*/  IADD3 R6, P1, PT, R3, R0, RZ ;  /* 0x0000000003067210 */ /* 0x000fc80007f3e0ff */
[----:B-1----:R-:W-:Y:S01]  /*ae00*/  LEA.HI.X.SX32 R10, R3, R2, 0x1, P1 ;  /* 0x00000002030a7211 */ /* 0x002fe200008f0eff */
[----:B------:R-:W-:Y:S01]  /*ae10*/  STL [R1+0x60], R6 ;  /* 0x0000600601007387 */ /* 0x000fe20000100800 */
[----:B------:R-:W-:Y:S01]  /*ae20*/  PRMT R22, RZ, 0x7610, R22 ;  /* 0x00007610ff167816 */ /* 0x000fe20000000016 */
[----:B------:R-:W-:Y:S02]  /*ae30*/  VIADD R3, R40, 0xfffffff0 ;  /* 0xfffffff028037836 */ /* 0x000fe40000000000 */
[----:B------:R1:W-:Y:S01]  /*ae40*/  STL [R1+0x58], R10 ;  /* 0x0000580a01007387 */ /* 0x0003e20000100800 */
[----:B------:R-:W-:-:S03]  /*ae50*/  @!P0 IMAD.MOV.U32 R11, RZ, RZ, R10 ;  /* 0x000000ffff0b8224 */ /* 0x000fc600078e000a */
[----:B------:R0:W-:Y:S04]  /*ae60*/  STS.U8 [R41+UR9+0x2800], R30 ;  /* 0x0028001e29007988 */ /* 0x0001e80008000009 */
[----:B------:R-:W4:Y:S01]  /*ae70*/  LDL.LU R27, [R1+0x268] ;  /* 0x00026800011b7983 */ /* 0x000f220000300800 */
[----:B-1----:R-:W-:-:S03]  /*ae80*/  @!P0 IMAD.MOV.U32 R10, RZ, RZ, R6 ;  /* 0x000000ffff0a8224 */ /* 0x002fc600078e0006 */
[----:B--2---:R1:W-:Y:S04]  /*ae90*/  STS.U8 [R41+UR9+0x2c00], R31 ;  /* 0x002c001f29007988 */ /* 0x0043e80008000009 */
[----:B------:R2:W4:Y:S01]  /*aea0*/  @!P0 LDG.E.U8 R22, desc[UR18][R10.64] ;  /* 0x000000120a168981 */ /* 0x000522000c1e1100 */
[----:B------:R-:W-:Y:S01]  /*aeb0*/  ISETP.GE.U32.AND P0, PT, R3, 0x7fffff71, PT ;  /* 0x7fffff710300780c */ /* 0x000fe20003f06070 */
[----:B------:R-:W-:Y:S02]  /*aec0*/  IMAD R3, R4, 0xf, RZ ;  /* 0x0000000f04037824 */ /* 0x000fe400078e02ff */
[----:B0-----:R-:W4:Y:S03]  /*aed0*/  LDL.LU R30, [R1+0x15c] ;  /* 0x00015c00011e7983 */ /* 0x001f260000300800 */
[C---:B------:R-:W-:Y:S01]  /*aee0*/  IADD3 R6, P1, PT, R3.reuse, R0, RZ ;  /* 0x0000000003067210 */ /* 0x040fe20007f3e0ff */
[----:B-1----:R-:W4:Y:S03]  /*aef0*/  LDL.LU R31, [R1+0x158] ;  /* 0x00015800011f7983 */ /* 0x002f260000300800 */
[----:B--2---:R-:W-:Y:S01]  /*af00*/  LEA.HI.X.SX32 R10, R3, R2, 0x1, P1 ;  /* 0x00000002030a7211 */ /* 0x004fe200008f0eff */
[----:B------:R-:W-:Y:S01]  /*af10*/  STL [R1+0xf0], R6 ;  /* 0x0000f00601007387 */ /* 0x000fe20000100800 */
[----:B------:R-:W-:Y:S01]  /*af20*/  PRMT R21, RZ, 0x7610, R21 ;  /* 0x00007610ff157816 */ /* 0x000fe20000000015 */
[----:B------:R-:W-:-:S02]  /*af30*/  VIADD R3, R40, 0xffffffe8 ;  /* 0xffffffe828037836 */ /* 0x000fc40000000000 */
[----:B------:R0:W-:Y:S01]  /*af40*/  STL [R1+0xec], R10 ;  /* 0x0000ec0a01007387 */ /* 0x0001e20000100800 */
[----:B------:R-:W-:Y:S02]  /*af50*/  @!P0 IMAD.MOV.U32 R11, RZ, RZ, R10 ;  /* 0x000000ffff0b8224 */ /* 0x000fe400078e000a */
[----:B0-----:R-:W-:-:S05]  /*af60*/  @!P0 IMAD.MOV.U32 R10, RZ, RZ, R6 ;  /* 0x000000ffff0a8224 */ /* 0x001fca00078e0006 */
[----:B------:R0:W2:Y:S01]  /*af70*/  @!P0 LDG.E.U8 R21, desc[UR18][R10.64] ;  /* 0x000000120a158981 */ /* 0x0000a2000c1e1100 */
[----:B------:R-:W-:Y:S01]  /*af80*/  ISETP.GE.U32.AND P0, PT, R3, 0x7fffff69, PT ;  /* 0x7fffff690300780c */ /* 0x000fe20003f06070 */
[----:B------:R-:W-:Y:S02]  /*af90*/  IMAD R3, R4, 0x17, RZ ;  /* 0x0000001704037824 */ /* 0x000fe400078e02ff */
[----:B------:R1:W-:Y:S03]  /*afa0*/  STS.U8 [R41+UR9+0x3000], R32 ;  /* 0x0030002029007988 */ /* 0x0003e60008000009 */
[C---:B0-----:R-:W-:Y:S01]  /*afb0*/  IADD3 R10, P1, PT, R3.reuse, R0, RZ ;  /* 0x00000000030a7210 */ /* 0x041fe20007f3e0ff */
[----:B---3--:R0:W-:Y:S03]  /*afc0*/  STS.U8 [R41+UR9+0x3400], R35 ;  /* 0x0034002329007988 */ /* 0x0081e60008000009 */
[----:B------:R-:W-:Y:S01]  /*afd0*/  LEA.HI.X.SX32 R11, R3, R2, 0x1, P1 ;  /* 0x00000002030b7211 */ /* 0x000fe200008f0eff */
[----:B-1----:R-:W3:Y:S04]  /*afe0*/  LDL.LU R32, [R1+0x264] ;  /* 0x0002640001207983 */ /* 0x002ee80000300800 */
[----:B------:R1:W-:Y:S04]  /*aff0*/  STS.U8 [R41+UR9+0x3800], R36 ;  /* 0x0038002429007988 */ /* 0x0003e80008000009 */
[----:B0-----:R-:W2:Y:S01]  /*b000*/  LDL.LU R35, [R1+0x164] ;  /* 0x0001640001237983 */ /* 0x001ea20000300800 */
[----:B------:R-:W-:-:S03]  /*b010*/  LOP3.LUT R6, R41, 0x10, RZ, 0x3c, !PT ;  /* 0x0000001029067812 */ /* 0x000fc600078e3cff */
[----:B-1----:R-:W2:Y:S04]  /*b020*/  LDL.LU R36, [R1+0x160] ;  /* 0x0001600001247983 */ /* 0x002ea80000300800 */
[----:B------:R-:W-:Y:S04]  /*b030*/  STL [R1+0x150], R10 ;  /* 0x0001500a01007387 */ /* 0x000fe80000100800 */
[----:B------:R-:W-:Y:S04]  /*b040*/  STL [R1+0x14c], R11 ;  /* 0x00014c0b01007387 */ /* 0x000fe80000100800 */
[----:B----4-:R0:W-:Y:S04]  /*b050*/  STS.U8 [R41+UR9+0x3c00], R38 ;  /* 0x003c002629007988 */ /* 0x0101e80008000009 */
[----:B0-----:R-:W4:Y:S04]  /*b060*/  LDL.LU R38, [R1+0x260] ;  /* 0x0002600001267983 */ /* 0x001f280000300800 */
[----:B------:R0:W-:Y:S04]  /*b070*/  STS.U8 [R6+UR9+0x480], R39 ;  /* 0x0004802706007988 */ /* 0x0001e80008000009 */
[----:B------:R-:W4:Y:S04]  /*b080*/  LDL.LU R29, [R1+0x16c] ;  /* 0x00016c00011d7983 */ /* 0x000f280000300800 */
[----:B0-----:R-:W4:Y:S01]  /*b090*/  LDL.LU R39, [R1+0x168] ;  /* 0x0001680001277983 */ /* 0x001f220000300800 */
[----:B------:R-:W-:Y:S01]  /*b0a0*/  PRMT R20, RZ, 0x7610, R20 ;  /* 0x00007610ff147816 */ /* 0x000fe20000000014 */
[----:B------:R-:W-:-:S05]  /*b0b0*/  VIADD R3, R40, 0xffffffe0 ;  /* 0xffffffe028037836 */ /* 0x000fca0000000000 */
[----:B------:R0:W4:Y:S01]  /*b0c0*/  @!P0 LDG.E.U8 R20, desc[UR18][R10.64] ;  /* 0x000000120a148981 */ /* 0x000122000c1e1100 */
[----:B------:R-:W-:Y:S01]  /*b0d0*/  ISETP.GE.U32.AND P0, PT, R3, 0x7fffff61, PT ;  /* 0x7fffff610300780c */ /* 0x000fe20003f06070 */
[----:B------:R-:W-:Y:S01]  /*b0e0*/  IMAD R3, R4, 0x1f, RZ ;  /* 0x0000001f04037824 */ /* 0x000fe200078e02ff */
[----:B------:R-:W-:-:S04]  /*b0f0*/  PRMT R19, RZ, 0x7610, R19 ;  /* 0x00007610ff137816 */ /* 0x000fc80000000013 */
[----:B0-----:R-:W-:-:S04]  /*b100*/  IADD3 R10, P1, PT, R3, R0, RZ ;  /* 0x00000000030a7210 */ /* 0x001fc80007f3e0ff */
[----:B------:R-:W-:Y:S01]  /*b110*/  LEA.HI.X.SX32 R11, R3, R2, 0x1, P1 ;  /* 0x00000002030b7211 */ /* 0x000fe200008f0eff */
[----:B------:R-:W-:Y:S01]  /*b120*/  VIADD R3, R40, 0xffffffd8 ;  /* 0xffffffd828037836 */ /* 0x000fe20000000000 */
[----:B------:R-:W-:Y:S04]  /*b130*/  STS.U8 [R6+UR9+0x880], R27 ;  /* 0x0008801b06007988 */ /* 0x000fe80008000009 */
[----:B------:R0:W4:Y:S01]  /*b140*/  @!P0 LDG.E.U8 R19, desc[UR18][R10.64] ;  /* 0x000000120a138981 */ /* 0x000122000c1e1100 */
[----:B------:R-:W-:Y:S01]  /*b150*/  ISETP.GE.U32.AND P0, PT, R3, 0x7fffff59, PT ;  /* 0x7fffff590300780c */ /* 0x000fe20003f06070 */
[----:B------:R-:W-:Y:S02]  /*b160*/  IMAD R3, R4, 0x27, RZ ;  /* 0x0000002704037824 */ /* 0x000fe400078e02ff */
[----:B------:R1:W-:Y:S04]  /*b170*/  STS.U8 [R6+UR9+0xc80], R30 ;  /* 0x000c801e06007988 */ /* 0x0003e80008000009 */
[----:B------:R0:W-:Y:S04]  /*b180*/  STS.U8 [R6+UR9+0x1080], R31 ;  /* 0x0010801f06007988 */ /* 0x0001e80008000009 */
[----:B-1----:R-:W4:Y:S04]  /*b190*/  LDL.LU R30, [R1+0x25c] ;  /* 0x00025c00011e7983 */ /* 0x002f280000300800 */
[----:B0-----:R-:W4:Y:S04]  /*b1a0*/  LDL.LU R31, [R1+0x174] ;  /* 0x00017400011f7983 */ /* 0x001f280000300800 */
[----:B------:R0:W-:Y:S04]  /*b1b0*/  STL [R1+0x15c], R10 ;  /* 0x00015c0a01007387 */ /* 0x0001e80000100800 */
[----:B------:R1:W-:Y:S01]  /*b1c0*/  STL [R1+0x158], R11 ;  /* 0x0001580b01007387 */ /* 0x0003e20000100800 */
[----:B0-----:R-:W-:-:S04]  /*b1d0*/  IADD3 R10, P1, PT, R3, R0, RZ ;  /* 0x00000000030a7210 */ /* 0x001fc80007f3e0ff */
[----:B-1----:R-:W-:Y:S01]  /*b1e0*/  LEA.HI.X.SX32 R11, R3, R2, 0x1, P1 ;  /* 0x00000002030b7211 */ /* 0x002fe200008f0eff */
[----:B---3--:R0:W-:Y:S04]  /*b1f0*/  STS.U8 [R6+UR9+0x1480], R32 ;  /* 0x0014802006007988 */ /* 0x0081e80008000009 */
[----:B--2---:R1:W-:Y:S04]  /*b200*/  STS.U8 [R6+UR9+0x1880], R35 ;  /* 0x0018802306007988 */ /* 0x0043e80008000009 */
[----:B0-----:R-:W2:Y:S04]  /*b210*/  LDL.LU R32, [R1+0x170] ;  /* 0x0001700001207983 */ /* 0x001ea80000300800 */
[----:B-1----:R-:W3:Y:S04]  /*b220*/  LDL.LU R35, [R1+0x258] ;  /* 0x0002580001237983 */ /* 0x002ee80000300800 */
[----:B------:R-:W-:Y:S04]  /*b230*/  STL [R1+0x164], R10 ;  /* 0x0001640a01007387 */ /* 0x000fe80000100800 */
[----:B------:R0:W-:Y:S04]  /*b240*/  STS.U8 [R6+UR9+0x1c80], R36 ;  /* 0x001c802406007988 */ /* 0x0001e80008000009 */
[----:B------:R-:W-:Y:S04]  /*b250*/  STL [R1+0x160], R11 ;  /* 0x0001600b01007387 */ /* 0x000fe80000100800 */
[----:B0-----:R-:W3:Y:S04]  /*b260*/  LDL.LU R36, [R1+0x250] ;  /* 0x0002500001247983 */ /* 0x001ee80000300800 */
[----:B----4-:R0:W-:Y:S04]  /*b270*/  STS.U8 [R6+UR9+0x2080], R38 ;  /* 0x0020802606007988 */ /* 0x0101e80008000009 */
[----:B0-----:R-:W4:Y:S04]  /*b280*/  LDL.LU R38, [R1+0x17c] ;  /* 0x00017c0001267983 */ /* 0x001f280000300800 */
[----:B------:R-:W-:Y:S04]  /*b290*/  STS.U8 [R6+UR9+0x2480], R29 ;  /* 0x0024801d06007988 */ /* 0x000fe80008000009 */
[----:B------:R0:W-:Y:S04]  /*b2a0*/  STS.U8 [R6+UR9+0x2880], R39 ;  /* 0x0028802706007988 */ /* 0x0001e80008000009 */
        /* <DEDUP_REMOVED lines=9> */
[----:B------:R-:W-:-:S04]  /*b340*/  VIADD R3, R40, 0xffffffc8 ;  /* 0xffffffc828037836 */ /* 0x000fc80000000000 */
[----:B------:R0:W4:Y:S01]  /*b350*/  @!P0 LDG.E.U8 R17, desc[UR18][R10.64] ;  /* 0x000000120a118981 */ /* 0x000122000c1e1100 */
[----:B------:R-:W-:Y:S01]  /*b360*/  ISETP.GE.U32.AND P0, PT, R3, 0x7fffff49, PT ;  /* 0x7fffff490300780c */ /* 0x000fe20003f06070 */
[----:B------:R-:W-:Y:S02]  /*b370*/  IMAD R3, R4, 0x37, RZ ;  /* 0x0000003704037824 */ /* 0x000fe400078e02ff */
[----:B------:R0:W-:Y:S01]  /*b380*/  STL [R1+0x16c], R10 ;  /* 0x00016c0a01007387 */ /* 0x0001e20000100800 */
[----:B------:R-:W-:-:S03]  /*b390*/  PRMT R16, RZ, 0x7610, R16 ;  /* 0x00007610ff107816 */ /* 0x000fc60000000010 */
[----:B------:R1:W-:Y:S04]  /*b3a0*/  STL [R1+0x168], R11 ;  /* 0x0001680b01007387 */ /* 0x0003e80000100800 */
[----:B------:R1:W-:Y:S01]  /*b3b0*/  STS.U8 [R6+UR9+0x2c80], R30 ;  /* 0x002c801e06007988 */ /* 0x0003e20008000009 */
[----:B0-----:R-:W-:-:S03]  /*b3c0*/  IADD3 R10, P1, PT, R3, R0, RZ ;  /* 0x00000000030a7210 */ /* 0x001fc60007f3e0ff */
[----:B------:R-:W4:Y:S01]  /*b3d0*/  LDL.LU R27, [R1+0x254] ;  /* 0x00025400011b7983 */ /* 0x000f220000300800 */
[----:B-1----:R-:W-:Y:S01]  /*b3e0*/  LEA.HI.X.SX32 R11, R3, R2, 0x1, P1 ;  /* 0x00000002030b7211 */ /* 0x002fe200008f0eff */
[----:B------:R-:W-:Y:S02]  /*b3f0*/  VIADD R3, R40, 0xffffffc0 ;  /* 0xffffffc028037836 */ /* 0x000fe40000000000 */
[----:B------:R0:W-:Y:S04]  /*b400*/  STS.U8 [R6+UR9+0x3080], R31 ;  /* 0x0030801f06007988 */ /* 0x0001e80008000009 */
[----:B------:R-:W4:Y:S04]  /*b410*/  LDL.LU R30, [R1+0x184] ;  /* 0x00018400011e7983 */ /* 0x000f280000300800 */
[----:B------:R1:W4:Y:S04]  /*b420*/  @!P0 LDG.E.U8 R16, desc[UR18][R10.64] ;  /* 0x000000120a108981 */ /* 0x000328000c1e1100 */
[----:B0-----:R-:W4:Y:S01]  /*b430*/  LDL.LU R31, [R1+0x180] ;  /* 0x00018000011f7983 */ /* 0x001f220000300800 */
[----:B------:R-:W-:Y:S01]  /*b440*/  ISETP.GE.U32.AND P0, PT, R3, 0x7fffff41, PT ;  /* 0x7fffff410300780c */ /* 0x000fe20003f06070 */
[----:B------:R-:W-:-:S02]  /*b450*/  IMAD R3, R4, 0x3f, RZ ;  /* 0x0000003f04037824 */ /* 0x000fc400078e02ff */
[----:B------:R1:W-:Y:S04]  /*b460*/  STL [R1+0x174], R10 ;  /* 0x0001740a01007387 */ /* 0x0003e80000100800 */
[----:B------:R0:W-:Y:S01]  /*b470*/  STL [R1+0x170], R11 ;  /* 0x0001700b01007387 */ /* 0x0001e20000100800 */
[----:B-1----:R-:W-:-:S03]  /*b480*/  IADD3 R10, P1, PT, R3, R0, RZ ;  /* 0x00000000030a7210 */ /* 0x002fc60007f3e0ff */
[----:B--2---:R-:W-:Y:S04]  /*b490*/  STS.U8 [R6+UR9+0x3480], R32 ;  /* 0x0034802006007988 */ /* 0x004fe80008000009 */
[----:B---3--:R1:W-:Y:S01]  /*b4a0*/  STS.U8 [R6+UR9+0x3880], R35 ;  /* 0x0038802306007988 */ /* 0x0083e20008000009 */
[----:B0-----:R-:W-:-:S03]  /*b4b0*/  LEA.HI.X.SX32 R11, R3, R2, 0x1, P1 ;  /* 0x00000002030b7211 */ /* 0x001fc600008f0eff */
[----:B-1----:R-:W2:Y:S04]  /*b4c0*/  LDL.LU R35, [R1+0x24c] ;  /* 0x00024c0001237983 */ /* 0x002ea80000300800 */
[----:B------:R-:W3:Y:S04]  /*b4d0*/  LDL.LU R32, [R1+0x18c] ;  /* 0x00018c0001207983 */ /* 0x000ee80000300800 */
[----:B------:R0:W-:Y:S04]  /*b4e0*/  STS.U8 [R6+UR9+0x3c80], R36 ;  /* 0x003c802406007988 */ /* 0x0001e80008000009 */
[----:B0-----:R-:W3:Y:S04]  /*b4f0*/  LDL.LU R36, [R1+0x188] ;  /* 0x0001880001247983 */ /* 0x001ee80000300800 */
[----:B----4-:R0:W-:Y:S04]  /*b500*/  STS.U8 [R6+UR9+0x80], R38 ;  /* 0x0000802606007988 */ /* 0x0101e80008000009 */
[----:B0-----:R-:W4:Y:S01]  /*b510*/  LDL.LU R38, [R1+0x248] ;  /* 0x0002480001267983 */ /* 0x001f220000300800 */
[----:B------:R-:W-:-:S03]  /*b520*/  LOP3.LUT R6, R41, 0x20, RZ, 0x3c, !PT ;  /* 0x0000002029067812 */ /* 0x000fc600078e3cff */
[----:B------:R-:W-:Y:S04]  /*b530*/  STL [R1+0x17c], R10 ;  /* 0x00017c0a01007387 */ /* 0x000fe80000100800 */
[----:B------:R-:W-:Y:S04]  /*b540*/  STL [R1+0x178], R11 ;  /* 0x0001780b01007387 */ /* 0x000fe80000100800 */
        /* <DEDUP_REMOVED lines=15> */
[----:B------:R-:W-:Y:S04]  /*b640*/  STS.U8 [R6+UR9+0x500], R27 ;  /* 0x0005001b06007988 */ /* 0x000fe80008000009 */
        /* <DEDUP_REMOVED lines=8> */
[----:B--2---:R0:W-:Y:S04]  /*b6d0*/  STS.U8 [R6+UR9+0x1100], R35 ;  /* 0x0011002306007988 */ /* 0x0041e80008000009 */
[----:B---3--:R1:W-:Y:S04]  /*b6e0*/  STS.U8 [R6+UR9+0x1500], R32 ;  /* 0x0015002006007988 */ /* 0x0083e80008000009 */
[----:B0-----:R-:W2:Y:S04]  /*b6f0*/  LDL.LU R35, [R1+0x198] ;  /* 0x0001980001237983 */ /* 0x001ea80000300800 */
[----:B------:R-:W-:Y:S04]  /*b700*/  STL [R1+0x18c], R10 ;  /* 0x00018c0a01007387 */ /* 0x000fe80000100800 */
[----:B------:R-:W-:Y:S04]  /*b710*/  STL [R1+0x188], R11 ;  /* 0x0001880b01007387 */ /* 0x000fe80000100800 */
[----:B------:R0:W-:Y:S04]  /*b720*/  STS.U8 [R6+UR9+0x1900], R36 ;  /* 0x0019002406007988 */ /* 0x0001e80008000009 */
[----:B-1----:R-:W3:Y:S04]  /*b730*/  LDL.LU R32, [R1+0x240] ;  /* 0x0002400001207983 */ /* 0x002ee80000300800 */
[----:B0-----:R-:W3:Y:S01]  /*b740*/  LDL.LU R36, [R1+0x238] ;  /* 0x0002380001247983 */ /* 0x001ee20000300800 */
[----:B------:R-:W-:Y:S01]  /*b750*/  PRMT R13, RZ, 0x7610, R13 ;  /* 0x00007610ff0d7816 */ /* 0x000fe2000000000d */
[----:B------:R-:W-:-:S05]  /*b760*/  VIADD R3, R40, 0xffffffa8 ;  /* 0xffffffa828037836 */ /* 0x000fca0000000000 */
[----:B------:R0:W3:Y:S01]  /*b770*/  @!P0 LDG.E.U8 R13, desc[UR18][R10.64] ;  /* 0x000000120a0d8981 */ /* 0x0000e2000c1e1100 */
[----:B------:R-:W-:Y:S01]  /*b780*/  ISETP.GE.U32.AND P0, PT, R3, 0x7fffff29, PT ;  /* 0x7fffff290300780c */ /* 0x000fe20003f06070 */
[----:B------:R-:W-:-:S05]  /*b790*/  IMAD R3, R4, 0x57, RZ ;  /* 0x0000005704037824 */ /* 0x000fca00078e02ff */
[----:B0-----:R-:W-:-:S04]  /*b7a0*/  IADD3 R10, P1, PT, R3, R0, RZ ;  /* 0x00000000030a7210 */ /* 0x001fc80007f3e0ff */
[----:B------:R-:W-:Y:S01]  /*b7b0*/  LEA.HI.X.SX32 R11, R3, R2, 0x1, P1 ;  /* 0x00000002030b7211 */ /* 0x000fe200008f0eff */
[----:B----4-:R0:W-:Y:S04]  /*b7c0*/  STS.U8 [R6+UR9+0x1d00], R38 ;  /* 0x001d002606007988 */ /* 0x0101e80008000009 */
[----:B0-----:R-:W4:Y:S04]  /*b7d0*/  LDL.LU R38, [R1+0x1a4] ;  /* 0x0001a40001267983 */ /* 0x001f280000300800 */
[----:B------:R-:W-:Y:S04]  /*b7e0*/  STS.U8 [R6+UR9+0x2100], R29 ;  /* 0x0021001d06007988 */ /* 0x000fe80008000009 */
[----:B------:R0:W-:Y:S04]  /*b7f0*/  STS.U8 [R6+UR9+0x2500], R39 ;  /* 0x0025002706007988 */ /* 0x0001e80008000009 */
[----:B0-----:R-:W4:Y:S04]  /*b800*/  LDL.LU R39, [R1+0x1a0] ;  /* 0x0001a00001277983 */ /* 0x001f280000300800 */
[----:B------:R-:W-:Y:S04]  /*b810*/  STL [R1+0x194], R10 ;  /* 0x0001940a01007387 */ /* 0x000fe80000100800 */
[----:B------:R0:W-:Y:S04]  /*b820*/  STL [R1+0x190], R11 ;  /* 0x0001900b01007387 */ /* 0x0001e80000100800 */
[----:B------:R-:W4:Y:S01]  /*b830*/  LDL.LU R26, [R1+0x23c] ;  /* 0x00023c00011a7983 */ /* 0x000f220000300800 */
[----:B------:R-:W-:Y:S01]  /*b840*/  PRMT R12, RZ, 0x7610, R12 ;  /* 0x00007610ff0c7816 */ /* 0x000fe2000000000c */
[----:B------:R-:W-:-:S02]  /*b850*/  VIADD R3, R40, 0xffffffa0 ;  /* 0xffffffa028037836 */ /* 0x000fc40000000000 */
[----:B------:R-:W4:Y:S04]  /*b860*/  LDL.LU R27, [R1+0x1b4] ;  /* 0x0001b400011b7983 */ /* 0x000f280000300800 */
[----:B------:R0:W4:Y:S01]  /*b870*/  @!P0 LDG.E.U8 R12, desc[UR18][R10.64] ;  /* 0x000000120a0c8981 */ /* 0x000122000c1e1100 */
[----:B------:R-:W-:Y:S01]  /*b880*/  ISETP.GE.U32.AND P0, PT, R3, 0x7fffff21, PT ;  /* 0x7fffff210300780c */ /* 0x000fe20003f06070 */
[----:B------:R-:W-:Y:S02]  /*b890*/  IMAD R3, R4, 0x5f, RZ ;  /* 0x0000005f04037824 */ /* 0x000fe400078e02ff */
[----:B------:R-:W4:Y:S03]  /*b8a0*/  LDL.LU R29, [R1+0x1b0] ;  /* 0x0001b000011d7983 */ /* 0x000f260000300800 */
[----:B------:R-:W-:-:S02]  /*b8b0*/  IADD3 R24, P1, PT, R3, R0, RZ ;  /* 0x0000000003187210 */ /* 0x000fc40007f3e0ff */
[----:B0-----:R-:W-:Y:S02]  /*b8c0*/  PRMT R11, RZ, 0x7610, R11 ;  /* 0x00007610ff0b7816 */ /* 0x001fe4000000000b */
[----:B------:R-:W-:Y:S01]  /*b8d0*/  LEA.HI.X.SX32 R25, R3, R2, 0x1, P1 ;  /* 0x0000000203197211 */ /* 0x000fe200008f0eff */
[----:B------:R-:W-:-:S04]  /*b8e0*/  VIADD R3, R40, 0xffffff98 ;  /* 0xffffff9828037836 */ /* 0x000fc80000000000 */
[----:B------:R0:W4:Y:S01]  /*b8f0*/  @!P0 LDG.E.U8 R11, desc[UR18][R24.64] ;  /* 0x00000012180b8981 */ /* 0x000122000c1e1100 */
[----:B------:R-:W-:Y:S01]  /*b900*/  ISETP.GE.U32.AND P0, PT, R3, 0x7fffff19, PT ;  /* 0x7fffff190300780c */ /* 0x000fe20003f06070 */
[----:B------:R-:W-:Y:S02]  /*b910*/  IMAD R3, R4, 0x67, RZ ;  /* 0x0000006704037824 */ /* 0x000fe400078e02ff */
[----:B------:R1:W-:Y:S04]  /*b920*/  STS.U8 [R6+UR9+0x2900], R30 ;  /* 0x0029001e06007988 */ /* 0x0003e80008000009 */
[----:B------:R0:W-:Y:S04]  /*b930*/  STS.U8 [R6+UR9+0x2d00], R31 ;  /* 0x002d001f06007988 */ /* 0x0001e80008000009 */
[----:B------:R-:W-:Y:S04]  /*b940*/  STL [R1+0x19c], R24 ;  /* 0x00019c1801007387 */ /* 0x000fe80000100800 */
[----:B------:R-:W-:Y:S04]  /*b950*/  STL [R1+0x198], R25 ;  /* 0x0001981901007387 */ /* 0x000fe80000100800 */
[----:B-1----:R-:W4:Y:S04]  /*b960*/  LDL.LU R30, [R1+0x234] ;  /* 0x00023400011e7983 */ /* 0x002f280000300800 */
[----:B0-----:R-:W4:Y:S01]  /*b970*/  LDL.LU R31, [R1+0x1c4] ;  /* 0x0001c400011f7983 */ /* 0x001f220000300800 */
[----:B------:R-:W-:-:S03]  /*b980*/  PRMT R10, RZ, 0x7610, R10 ;  /* 0x00007610ff0a7816 */ /* 0x000fc6000000000a */
[----:B--2---:R0:W-:Y:S04]  /*b990*/  STS.U8 [R6+UR9+0x3100], R35 ;  /* 0x0031002306007988 */ /* 0x0041e80008000009 */
[----:B0-----:R-:W2:Y:S04]  /*b9a0*/  LDL.LU R35, [R1+0x1c0] ;  /* 0x0001c00001237983 */ /* 0x001ea80000300800 */
[----:B---3--:R0:W-:Y:S04]  /*b9b0*/  STS.U8 [R6+UR9+0x3500], R32 ;  /* 0x0035002006007988 */ /* 0x0081e80008000009 */
[----:B------:R1:W-:Y:S01]  /*b9c0*/  STS.U8 [R6+UR9+0x3900], R36 ;  /* 0x0039002406007988 */ /* 0x0003e20008000009 */
[----:B0-----:R-:W-:-:S03]  /*b9d0*/  LOP3.LUT R32, R41, 0x30, RZ, 0x3c, !PT ;  /* 0x0000003029207812 */ /* 0x001fc600078e3cff */
[----:B-1----:R-:W3:Y:S01]  /*b9e0*/  LDL.LU R36, [R1+0x230] ;  /* 0x0002300001247983 */ /* 0x002ee20000300800 */
[----:B------:R-:W-:-:S03]  /*b9f0*/  PRMT R28, RZ, 0x7610, R28 ;  /* 0x00007610ff1c7816 */ /* 0x000fc6000000001c */
[----:B----4-:R0:W-:Y:S02]  /*ba00*/  STS.U8 [R6+UR9+0x3d00], R38 ;  /* 0x003d002606007988 */ /* 0x0101e40008000009 */
[C---:B0-----:R-:W-:Y:S02]  /*ba10*/  IADD3 R6, P1, PT, R3.reuse, R0, RZ ;  /* 0x0000000003067210 */ /* 0x041fe40007f3e0ff */
[----:B------:R-:W4:Y:S02]  /*ba20*/  LDL.LU R38, [R1+0x1d4] ;  /* 0x0001d40001267983 */ /* 0x000f240000300800 */
[----:B------:R-:W-:Y:S01]  /*ba30*/  LEA.HI.X.SX32 R24, R3, R2, 0x1, P1 ;  /* 0x0000000203187211 */ /* 0x000fe200008f0eff */
[----:B------:R-:W-:-:S04]  /*ba40*/  VIADD R3, R40, 0xffffff90 ;  /* 0xffffff9028037836 */ /* 0x000fc80000000000 */
[----:B------:R-:W-:Y:S01]  /*ba50*/  @!P0 IMAD.MOV.U32 R25, RZ, RZ, R24 ;  /* 0x000000ffff198224 */ /* 0x000fe200078e0018 */
[----:B------:R0:W-:Y:S04]  /*ba60*/  STS.U8 [R32+UR9+0x180], R39 ;  /* 0x0001802720007988 */ /* 0x0001e80008000009 */
[----:B0-----:R-:W4:Y:S04]  /*ba70*/  LDL.LU R39, [R1+0x1d0] ;  /* 0x0001d00001277983 */ /* 0x001f280000300800 */
[----:B------:R-:W-:Y:S04]  /*ba80*/  STL [R1+0x1a4], R6 ;  /* 0x0001a40601007387 */ /* 0x000fe80000100800 */
[----:B------:R0:W-:Y:S02]  /*ba90*/  STL [R1+0x1a0], R24 ;  /* 0x0001a01801007387 */ /* 0x0001e40000100800 */
[----:B0-----:R-:W-:-:S05]  /*baa0*/  @!P0 IMAD.MOV.U32 R24, RZ, RZ, R6 ;  /* 0x000000ffff188224 */ /* 0x001fca00078e0006 */
[----:B------:R0:W4:Y:S01]  /*bab0*/  @!P0 LDG.E.U8 R10, desc[UR18][R24.64] ;  /* 0x00000012180a8981 */ /* 0x000122000c1e1100 */
[----:B------:R-:W-:Y:S01]  /*bac0*/  ISETP.GE.U32.AND P0, PT, R3, 0x7fffff11, PT ;  /* 0x7fffff110300780c */ /* 0x000fe20003f06070 */
[----:B------:R-:W-:-:S05]  /*bad0*/  IMAD R3, R4, 0x6f, RZ ;  /* 0x0000006f04037824 */ /* 0x000fca00078e02ff */
[----:B------:R-:W-:-:S04]  /*bae0*/  IADD3 R6, P1, PT, R3, R0, RZ ;  /* 0x0000000003067210 */ /* 0x000fc80007f3e0ff */
[----:B0-----:R-:W-:Y:S01]  /*baf0*/  LEA.HI.X.SX32 R24, R3, R2, 0x1, P1 ;  /* 0x0000000203187211 */ /* 0x001fe200008f0eff */
[----:B------:R-:W-:Y:S01]  /*bb00*/  STL [R1+0x1b4], R6 ;  /* 0x0001b40601007387 */ /* 0x000fe20000100800 */
[----:B------:R-:W-:-:S03]  /*bb10*/  VIADD R3, R40, 0xffffff88 ;  /* 0xffffff8828037836 */ /* 0x000fc60000000000 */
[----:B------:R0:W-:Y:S01]  /*bb20*/  STL [R1+0x1b0], R24 ;  /* 0x0001b01801007387 */ /* 0x0001e20000100800 */
[----:B------:R-:W-:Y:S02]  /*bb30*/  @!P0 IMAD.MOV.U32 R25, RZ, RZ, R24 ;  /* 0x000000ffff198224 */ /* 0x000fe400078e0018 */
[----:B0-----:R-:W-:-:S05]  /*bb40*/  @!P0 IMAD.MOV.U32 R24, RZ, RZ, R6 ;  /* 0x000000ffff188224 */ /* 0x001fca00078e0006 */
[----:B------:R0:W4:Y:S01]  /*bb50*/  @!P0 LDG.E.U8 R28, desc[UR18][R24.64] ;  /* 0x00000012181c8981 */ /* 0x000122000c1e1100 */
[----:B------:R-:W-:Y:S01]  /*bb60*/  ISETP.GE.U32.AND P0, PT, R3, 0x7fffff09, PT ;  /* 0x7fffff090300780c */ /* 0x000fe20003f06070 */
[----:B------:R-:W-:-:S05]  /*bb70*/  IMAD R3, R4, 0x77, RZ ;  /* 0x0000007704037824 */ /* 0x000fca00078e02ff */
[----:B------:R-:W-:-:S04]  /*bb80*/  IADD3 R6, P1, PT, R3, R0, RZ ;  /* 0x0000000003067210 */ /* 0x000fc80007f3e0ff */
[----:B0-----:R-:W-:Y:S01]  /*bb90*/  LEA.HI.X.SX32 R25, R3, R2, 0x1, P1 ;  /* 0x0000000203197211 */ /* 0x001fe200008f0eff */
[----:B------:R0:W-:Y:S04]  /*bba0*/  STS.U8 [R32+UR9+0x580], R26 ;  /* 0x0005801a20007988 */ /* 0x0001e80008000009 */
[----:B------:R1:W-:Y:S04]  /*bbb0*/  STL [R1+0x1c4], R6 ;  /* 0x0001c40601007387 */ /* 0x0003e80000100800 */
[----:B------:R-:W-:Y:S01]  /*bbc0*/  STL [R1+0x1c0], R25 ;  /* 0x0001c01901007387 */ /* 0x000fe20000100800 */
[----:B0-----:R-:W-:-:S03]  /*bbd0*/  @!P0 IMAD.MOV.U32 R26, RZ, RZ, R6 ;  /* 0x000000ffff1a8224 */ /* 0x001fc600078e0006 */
[----:B-1----:R-:W4:Y:S01]  /*bbe0*/  LDL.LU R6, [R1+0x22c] ;  /* 0x00022c0001067983 */ /* 0x002f220000300800 */
[----:B------:R-:W-:Y:S01]  /*bbf0*/  PRMT R24, RZ, 0x7610, R24 ;  /* 0x00007610ff187816 */ /* 0x000fe20000000018 */
[----:B------:R-:W-:Y:S02]  /*bc00*/  VIADD R3, R40, 0xffffff80 ;  /* 0xffffff8028037836 */ /* 0x000fe40000000000 */
[----:B------:R0:W-:Y:S02]  /*bc10*/  STS.U8 [R32+UR9+0x980], R27 ;  /* 0x0009801b20007988 */ /* 0x0001e40008000009 */
[----:B0-----:R-:W-:-:S05]  /*bc20*/  @!P0 IMAD.MOV.U32 R27, RZ, RZ, R25 ;  /* 0x000000ffff1b8224 */ /* 0x001fca00078e0019 */
[----:B------:R0:W4:Y:S01]  /*bc30*/  @!P0 LDG.E.U8 R24, desc[UR18][R26.64] ;  /* 0x000000121a188981 */ /* 0x000122000c1e1100 */
[----:B------:R-:W-:Y:S01]  /*bc40*/  ISETP.GE.U32.AND P0, PT, R3, 0x7fffff01, PT ;  /* 0x7fffff010300780c */ /* 0x000fe20003f06070 */
[----:B------:R-:W-:Y:S02]  /*bc50*/  IMAD R3, R4, 0x7f, RZ ;  /* 0x0000007f04037824 */ /* 0x000fe400078e02ff */
[----:B------:R1:W-:Y:S03]  /*bc60*/  STS.U8 [R32+UR9+0xd80], R29 ;  /* 0x000d801d20007988 */ /* 0x0003e60008000009 */
[C---:B------:R-:W-:Y:S01]  /*bc70*/  IADD3 R25, P1, PT, R3.reuse, R0, RZ ;  /* 0x0000000003197210 */ /* 0x040fe20007f3e0ff */
[----:B------:R2:W-:Y:S04]  /*bc80*/  STS.U8 [R32+UR9+0x1180], R30 ;  /* 0x0011801e20007988 */ /* 0x0005e80008000009 */
[----:B------:R3:W-:Y:S04]  /*bc90*/  STS.U8 [R32+UR9+0x1580], R31 ;  /* 0x0015801f20007988 */ /* 0x0007e80008000009 */
[----:B-1----:R-:W4:Y:S01]  /*bca0*/  LDL.LU R29, [R1+0x228] ;  /* 0x00022800011d7983 */ /* 0x002f220000300800 */
[----:B0-----:R-:W-:-:S03]  /*bcb0*/  LEA.HI.X.SX32 R26, R3, R2, 0x1, P1 ;  /* 0x00000002031a7211 */ /* 0x001fc600008f0eff */
[----:B--2---:R-:W2:Y:S04]  /*bcc0*/  LDL.LU R30, [R1+0x220] ;  /* 0x00022000011e7983 */ /* 0x004ea80000300800 */
[----:B------:R0:W-:Y:S04]  /*bcd0*/  STS.U8 [R32+UR9+0x1980], R35 ;  /* 0x0019802320007988 */ /* 0x0001e80008000009 */
[----:B---3--:R-:W3:Y:S04]  /*bce0*/  LDL.LU R31, [R1+0x218] ;  /* 0x00021800011f7983 */ /* 0x008ee80000300800 */
[----:B0-----:R-:W3:Y:S04]  /*bcf0*/  LDL.LU R35, [R1+0x1dc] ;  /* 0x0001dc0001237983 */ /* 0x001ee80000300800 */
[----:B------:R0:W-:Y:S04]  /*bd00*/  STL [R1+0x808], R4 ;  /* 0x0008080401007387 */ /* 0x0001e80000100800 */
[----:B------:R1:W-:Y:S04]  /*bd10*/  STS.U8 [R32+UR9+0x1d80], R36 ;  /* 0x001d802420007988 */ /* 0x0003e80008000009 */
[----:B0-----:R-:W3:Y:S04]  /*bd20*/  LDL.LU R4, [R1+0x1f4] ;  /* 0x0001f40001047983 */ /* 0x001ee80000300800 */
[----:B------:R-:W-:Y:S04]  /*bd30*/  STL [R1+0x80c], R0 ;  /* 0x00080c0001007387 */ /* 0x000fe80000100800 */
[----:B------:R-:W-:Y:S04]  /*bd40*/  STL [R1+0x810], R2 ;  /* 0x0008100201007387 */ /* 0x000fe80000100800 */
[----:B------:R-:W-:Y:S04]  /*bd50*/  STL [R1+0x1d4], R25 ;  /* 0x0001d41901007387 */ /* 0x000fe80000100800 */
[----:B------:R0:W-:Y:S04]  /*bd60*/  STL [R1+0x1d0], R26 ;  /* 0x0001d01a01007387 */ /* 0x0001e80000100800 */
[----:B-1----:R-:W3:Y:S01]  /*bd70*/  LDL.LU R36, [R1+0x1e4] ;  /* 0x0001e40001247983 */ /* 0x002ee20000300800 */
[----:B------:R-:W-:-:S02]  /*bd80*/  @!P0 IMAD.MOV.U32 R27, RZ, RZ, R26 ;  /* 0x000000ffff1b8224 */ /* 0x000fc400078e001a */
[----:B0-----:R-:W-:Y:S01]  /*bd90*/  @!P0 IMAD.MOV.U32 R26, RZ, RZ, R25 ;  /* 0x000000ffff1a8224 */ /* 0x001fe200078e0019 */
[----:B----4-:R0:W-:Y:S04]  /*bda0*/  STS.U8 [R32+UR9+0x2180], R38 ;  /* 0x0021802620007988 */ /* 0x0101e80008000009 */
[----:B0-----:R-:W4:Y:S04]  /*bdb0*/  LDL.LU R38, [R1+0xe4] ;  /* 0x0000e40001267983 */ /* 0x001f280000300800 */
[----:B------:R0:W-:Y:S04]  /*bdc0*/  STS.U8 [R32+UR9+0x2580], R39 ;  /* 0x0025802720007988 */ /* 0x0001e80008000009 */
[----:B0-----:R-:W4:Y:S04]  /*bdd0*/  LDL.LU R39, [R1+0xbc] ;  /* 0x0000bc0001277983 */ /* 0x001f280000300800 */
[----:B------:R-:W4:Y:S04]  /*bde0*/  LDL.LU R40, [R1+0xa8] ;  /* 0x0000a80001287983 */ /* 0x000f280000300800 */
[----:B------:R-:W4:Y:S04]  /*bdf0*/  LDL.LU R25, [R1+0xa4] ;  /* 0x0000a40001197983 */ /* 0x000f280000300800 */
[----:B------:R0:W-:Y:S04]  /*be00*/  STS.U8 [R32+UR9+0x2980], R6 ;  /* 0x0029800620007988 */ /* 0x0001e80008000009 */
[----:B0-----:R-:W4:Y:S01]  /*be10*/  LDL.LU R6, [R1+0x9c] ;  /* 0x00009c0001067983 */ /* 0x001f220000300800 */
[----:B------:R-:W-:-:S03]  /*be20*/  LOP3.LUT R0, R41, 0x40, RZ, 0x3c, !PT ;  /* 0x0000004029007812 */ /* 0x000fc600078e3cff */
[----:B------:R0:W-:Y:S04]  /*be30*/  STS.U8 [R32+UR9+0x2d80], R29 ;  /* 0x002d801d20007988 */ /* 0x0001e80008000009 */
[----:B--2---:R1:W-:Y:S04]  /*be40*/  STS.U8 [R32+UR9+0x3180], R30 ;  /* 0x0031801e20007988 */ /* 0x0043e80008000009 */
[----:B0-----:R-:W2:Y:S04]  /*be50*/  LDL.LU R29, [R1+0x90] ;  /* 0x00009000011d7983 */ /* 0x001ea80000300800 */
[----:B---3--:R0:W-:Y:S04]  /*be60*/  STS.U8 [R32+UR9+0x3580], R31 ;  /* 0x0035801f20007988 */ /* 0x0081e80008000009 */
[----:B-1----:R-:W3:Y:S04]  /*be70*/  LDL.LU R30, [R1+0x8c] ;  /* 0x00008c00011e7983 */ /* 0x002ee80000300800 */
[----:B0-----:R-:W3:Y:S04]  /*be80*/  LDL.LU R31, [R1+0x84] ;  /* 0x00008400011f7983 */ /* 0x001ee80000300800 */
[----:B------:R-:W-:Y:S04]  /*be90*/  STS.U8 [R32+UR9+0x3980], R4 ;  /* 0x0039800420007988 */ /* 0x000fe80008000009 */
[----:B------:R0:W-:Y:S04]  /*bea0*/  STS.U8 [R32+UR9+0x3d80], R35 ;  /* 0x003d802320007988 */ /* 0x0001e80008000009 */
[----:B0-----:R-:W3:Y:S04]  /*beb0*/  LDL.LU R32, [R1+0x80] ;  /* 0x0000800001207983 */ /* 0x001ee80000300800 */
[----:B------:R-:W3:Y:S04]  /*bec0*/  LDL.LU R35, [R1+0x7c] ;  /* 0x00007c0001237983 */ /* 0x000ee80000300800 */
[----:B------:R0:W-:Y:S04]  /*bed0*/  STS.U8 [R0+UR9+0x200], R36 ;  /* 0x0002002400007988 */ /* 0x0001e80008000009 */
[----:B0-----:R-:W3:Y:S04]  /*bee0*/  LDL.LU R36, [R1+0x70] ;  /* 0x0000700001247983 */ /* 0x001ee80000300800 */
[----:B----4-:R0:W-:Y:S04]  /*bef0*/  STS.U8 [R0+UR9+0x600], R38 ;  /* 0x0006002600007988 */ /* 0x0101e80008000009 */
[----:B0-----:R-:W4:Y:S04]  /*bf00*/  LDL.LU R38, [R1+0x6c] ;  /* 0x00006c0001267983 */ /* 0x001f280000300800 */
[----:B------:R0:W-:Y:S04]  /*bf10*/  STS.U8 [R0+UR9+0xa00], R39 ;  /* 0x000a002700007988 */ /* 0x0001e80008000009 */
[----:B------:R1:W-:Y:S04]  /*bf20*/  STS.U8 [R0+UR9+0xe00], R40 ;  /* 0x000e002800007988 */ /* 0x0003e80008000009 */
[----:B0-----:R-:W4:Y:S04]  /*bf30*/  LDL.LU R39, [R1+0x68] ;  /* 0x0000680001277983 */ /* 0x001f280000300800 */
[----:B-1----:R-:W4:Y:S04]  /*bf40*/  LDL.LU R40, [R1+0x5c] ;  /* 0x00005c0001287983 */ /* 0x002f280000300800 */
[----:B------:R0:W-:Y:S04]  /*bf50*/  STS.U8 [R0+UR9+0x1200], R25 ;  /* 0x0012001900007988 */ /* 0x0001e80008000009 */
[----:B------:R-:W4:Y:S04]  /*bf60*/  LDL.LU R4, [R1+0x50] ;  /* 0x0000500001047983 */ /* 0x000f280000300800 */
[----:B0-----:R-:W4:Y:S04]  /*bf70*/  LDL.LU R25, [R1+0x54] ;  /* 0x0000540001197983 */ /* 0x001f280000300800 */
[----:B------:R0:W-:Y:S04]  /*bf80*/  STS.U8 [R0+UR9+0x1600], R6 ;  /* 0x0016000600007988 */ /* 0x0001e80008000009 */
[----:B0-----:R-:W4:Y:S01]  /*bf90*/  LDL.LU R6, [R1+0x4c] ;  /* 0x00004c0001067983 */ /* 0x001f220000300800 */
[----:B------:R-:W-:-:S03]  /*bfa0*/  LOP3.LUT R2, R41, 0x50, RZ, 0x3c, !PT ;  /* 0x0000005029027812 */ /* 0x000fc600078e3cff */
[----:B--2---:R0:W-:Y:S04]  /*bfb0*/  STS.U8 [R0+UR9+0x1a00], R29 ;  /* 0x001a001d00007988 */ /* 0x0041e80008000009 */
[----:B---3--:R1:W-:Y:S04]  /*bfc0*/  STS.U8 [R0+UR9+0x1e00], R30 ;  /* 0x001e001e00007988 */ /* 0x0083e80008000009 */
[----:B0-----:R-:W2:Y:S04]  /*bfd0*/  LDL.LU R29, [R1+0x40] ;  /* 0x00004000011d7983 */ /* 0x001ea80000300800 */
[----:B------:R0:W-:Y:S04]  /*bfe0*/  STS.U8 [R0+UR9+0x2200], R31 ;  /* 0x0022001f00007988 */ /* 0x0001e80008000009 */
[----:B-1----:R-:W3:Y:S04]  /*bff0*/  LDL.LU R30, [R1+0x34] ;  /* 0x00003400011e7983 */ /* 0x002ee80000300800 */
[----:B0-----:R-:W3:Y:S04]  /*c000*/  LDL.LU R31, [R1+0x2c] ;  /* 0x00002c00011f7983 */ /* 0x001ee80000300800 */
[----:B------:R0:W-:Y:S04]  /*c010*/  STS.U8 [R0+UR9+0x2600], R32 ;  /* 0x0026002000007988 */ /* 0x0001e80008000009 */
[----:B------:R1:W-:Y:S04]  /*c020*/  STS.U8 [R0+UR9+0x2a00], R35 ;  /* 0x002a002300007988 */ /* 0x0003e80008000009 */
[----:B0-----:R-:W3:Y:S04]  /*c030*/  LDL.LU R32, [R1+0x28] ;  /* 0x0000280001207983 */ /* 0x001ee80000300800 */
[----:B-1----:R-:W3:Y:S04]  /*c040*/  LDL.LU R35, [R1+0x20] ;  /* 0x0000200001237983 */ /* 0x002ee80000300800 */
        /* <DEDUP_REMOVED lines=8> */
[----:B------:R-:W-:Y:S04]  /*c0d0*/  STS.U8 [R0+UR9+0x3e00], R4 ;  /* 0x003e000400007988 */ /* 0x000fe80008000009 */
[----:B------:R-:W-:Y:S04]  /*c0e0*/  STS.U8 [R2+UR9+0x280], R25 ;  /* 0x0002801902007988 */ /* 0x000fe80008000009 */
[----:B------:R-:W-:Y:S04]  /*c0f0*/  STS.U8 [R2+UR9+0x680], R6 ;  /* 0x0006800602007988 */ /* 0x000fe80008000009 */
[----:B------:R0:W-:Y:S04]  /*c100*/  STS.U8 [R2+UR9+0xa80], R5 ;  /* 0x000a800502007988 */ /* 0x0001e80008000009 */
[----:B0-----:R-:W4:Y:S01]  /*c110*/  LDL.LU R5, [R1+0x884] ;  /* 0x0008840001057983 */ /* 0x001f220000300800 */
[----:B------:R-:W-:-:S03]  /*c120*/  LOP3.LUT R0, R41, 0x60, RZ, 0x3c, !PT ;  /* 0x0000006029007812 */ /* 0x000fc600078e3cff */
[----:B--2---:R-:W-:Y:S04]  /*c130*/  STS.U8 [R2+UR9+0xe80], R29 ;  /* 0x000e801d02007988 */ /* 0x004fe80008000009 */
[----:B---3--:R-:W-:Y:S04]  /*c140*/  STS.U8 [R2+UR9+0x1280], R30 ;  /* 0x0012801e02007988 */ /* 0x008fe80008000009 */
[----:B------:R-:W-:Y:S01]  /*c150*/  STS.U8 [R2+UR9+0x1680], R31 ;  /* 0x0016801f02007988 */ /* 0x000fe20008000009 */
[----:B------:R-:W-:-:S06]  /*c160*/  PRMT R23, RZ, 0x7610, R23 ;  /* 0x00007610ff177816 */ /* 0x000fcc0000000017 */
[----:B------:R0:W2:Y:S04]  /*c170*/  @!P0 LDG.E.U8 R23, desc[UR18][R26.64] ;  /* 0x000000121a178981 */ /* 0x0000a8000c1e1100 */
[----:B------:R-:W-:Y:S04]  /*c180*/  STS.U8 [R2+UR9+0x1a80], R32 ;  /* 0x001a802002007988 */ /* 0x000fe80008000009 */
[----:B------:R-:W-:Y:S04]  /*c190*/  STS.U8 [R2+UR9+0x1e80], R35 ;  /* 0x001e802302007988 */ /* 0x000fe80008000009 */
[----:B------:R-:W-:Y:S04]  /*c1a0*/  STS.U8 [R2+UR9+0x2280], R36 ;  /* 0x0022802402007988 */ /* 0x000fe80008000009 */
[----:B----4-:R-:W-:Y:S04]  /*c1b0*/  STS.U8 [R2+UR9+0x2680], R38 ;  /* 0x0026802602007988 */ /* 0x010fe80008000009 */
[----:B------:R-:W-:Y:S04]  /*c1c0*/  STS.U8 [R2+UR9+0x2a80], R39 ;  /* 0x002a802702007988 */ /* 0x000fe80008000009 */
        /* <DEDUP_REMOVED lines=10> */
[----:B------:R1:W-:Y:S04]  /*c270*/  STS.U8 [R0+UR9+0x1700], R81 ;  /* 0x0017005100007988 */ /* 0x0003e80008000009 */
[----:B------:R-:W-:Y:S04]  /*c280*/  STS.U8 [R0+UR9+0x1b00], R80 ;  /* 0x001b005000007988 */ /* 0x000fe80008000009 */
[----:B------:R-:W-:Y:S04]  /*c290*/  STS.U8 [R0+UR9+0x1f00], R79 ;  /* 0x001f004f00007988 */ /* 0x000fe80008000009 */
[----:B------:R-:W-:Y:S04]  /*c2a0*/  STS.U8 [R0+UR9+0x2300], R78 ;  /* 0x0023004e00007988 */ /* 0x000fe80008000009 */
[----:B------:R-:W-:Y:S04]  /*c2b0*/  STS.U8 [R0+UR9+0x2700], R77 ;  /* 0x0027004d00007988 */ /* 0x000fe80008000009 */
[----:B------:R-:W-:Y:S04]  /*c2c0*/  STS.U8 [R0+UR9+0x2b00], R76 ;  /* 0x002b004c00007988 */ /* 0x000fe80008000009 */
[----:B------:R-:W-:Y:S04]  /*c2d0*/  STS.U8 [R0+UR9+0x2f00], R75 ;  /* 0x002f004b00007988 */ /* 0x000fe80008000009 */
[----:B------:R-:W-:Y:S04]  /*c2e0*/  STS.U8 [R0+UR9+0x3300], R74 ;  /* 0x0033004a00007988 */ /* 0x000fe80008000009 */
[----:B------:R3:W-:Y:S04]  /*c2f0*/  STL [R1+0x814], R5 ;  /* 0x0008140501007387 */ /* 0x0007e80000100800 */
[----:B-1----:R-:W4:Y:S04]  /*c300*/  LDL.LU R81, [R1+0x210] ;  /* 0x0002100001517983 */ /* 0x002f280000300800 */
[----:B------:R-:W2:Y:S04]  /*c310*/  LDL.LU R83, [R1+0x20c] ;  /* 0x00020c0001537983 */ /* 0x000ea80000300800 */
[----:B------:R-:W2:Y:S04]  /*c320*/  LDL.LU R85, [R1+0x208] ;  /* 0x0002080001557983 */ /* 0x000ea80000300800 */
[----:B------:R-:W2:Y:S04]  /*c330*/  LDL.LU R87, [R1+0x204] ;  /* 0x0002040001577983 */ /* 0x000ea80000300800 */
[----:B------:R-:W2:Y:S01]  /*c340*/  LDL.LU R88, [R1+0x200] ;  /* 0x0002000001587983 */ /* 0x000ea20000300800 */
[----:B------:R-:W-:-:S03]  /*c350*/  IMAD R3, R41, R5, RZ ;  /* 0x0000000529037224 */ /* 0x000fc600078e02ff */
[----:B------:R-:W2:Y:S04]  /*c360*/  LDL.LU R90, [R1+0x1fc] ;  /* 0x0001fc00015a7983 */ /* 0x000ea80000300800 */
[----:B------:R-:W2:Y:S04]  /*c370*/  LDL.LU R89, [R1+0x1f8] ;  /* 0x0001f80001597983 */ /* 0x000ea80000300800 */
[----:B------:R-:W2:Y:S04]  /*c380*/  LDL.LU R91, [R1+0x1f0] ;  /* 0x0001f000015b7983 */ /* 0x000ea80000300800 */
[----:B------:R-:W2:Y:S04]  /*c390*/  LDL.LU R92, [R1+0x1ec] ;  /* 0x0001ec00015c7983 */ /* 0x000ea80000300800 */
[----:B---3--:R-:W3:Y:S04]  /*c3a0*/  LDL.LU R5, [R1+0x1e8] ;  /* 0x0001e80001057983 */ /* 0x008ee80000300800 */
[----:B------:R-:W-:Y:S04]  /*c3b0*/  STS.U8 [R0+UR9+0x3700], R9 ;  /* 0x0037000900007988 */ /* 0x000fe80008000009 */
[----:B------:R-:W3:Y:S04]  /*c3c0*/  LDL.LU R26, [R1+0x1e0] ;  /* 0x0001e000011a7983 */ /* 0x000ee80000300800 */
[----:B------:R-:W-:Y:S04]  /*c3d0*/  STS.U8 [R0+UR9+0x3b00], R8 ;  /* 0x003b000800007988 */ /* 0x000fe80008000009 */
[----:B------:R-:W3:Y:S04]  /*c3e0*/  LDL.LU R27, [R1+0x1d8] ;  /* 0x0001d800011b7983 */ /* 0x000ee80000300800 */
[----:B------:R1:W-:Y:S04]  /*c3f0*/  STS.U8 [R0+UR9+0x3f00], R7 ;  /* 0x003f000700007988 */ /* 0x0003e80008000009 */
[----:B------:R-:W3:Y:S04]  /*c400*/  LDL.LU R2, [R1+0x11c] ;  /* 0x00011c0001027983 */ /* 0x000ee80000300800 */
[----:B-1----:R-:W3:Y:S04]  /*c410*/  LDL.LU R0, [R1+0x118] ;  /* 0x0001180001007983 */ /* 0x002ee80000300800 */
[----:B------:R-:W3:Y:S04]  /*c420*/  LDL.LU R4, [R1+0x114] ;  /* 0x0001140001047983 */ /* 0x000ee80000300800 */
[----:B------:R-:W3:Y:S04]  /*c430*/  LDL.LU R25, [R1+0x110] ;  /* 0x0001100001197983 */ /* 0x000ee80000300800 */
[----:B------:R-:W3:Y:S04]  /*c440*/  LDL.LU R29, [R1+0x100] ;  /* 0x00010000011d7983 */ /* 0x000ee80000300800 */
[----:B------:R-:W0:Y:S04]  /*c450*/  LDL.LU R30, [R1+0xfc] ;  /* 0x0000fc00011e7983 */ /* 0x000e280000300800 */
[----:B------:R-:W3:Y:S04]  /*c460*/  LDL.LU R31, [R1+0xf8] ;  /* 0x0000f800011f7983 */ /* 0x000ee80000300800 */
[----:B------:R-:W3:Y:S04]  /*c470*/  LDL.LU R32, [R1+0xf4] ;  /* 0x0000f40001207983 */ /* 0x000ee80000300800 */
[----:B------:R-:W3:Y:S04]  /*c480*/  LDL.LU R35, [R1+0xe0] ;  /* 0x0000e00001237983 */ /* 0x000ee80000300800 */
[----:B------:R-:W3:Y:S04]  /*c490*/  LDL.LU R36, [R1+0xdc] ;  /* 0x0000dc0001247983 */ /* 0x000ee80000300800 */
[----:B------:R-:W3:Y:S04]  /*c4a0*/  LDL.LU R38, [R1+0xd8] ;  /* 0x0000d80001267983 */ /* 0x000ee80000300800 */
[----:B------:R-:W3:Y:S04]  /*c4b0*/  LDL.LU R39, [R1+0xc8] ;  /* 0x0000c80001277983 */ /* 0x000ee80000300800 */
[----:B------:R-:W3:Y:S01]  /*c4c0*/  LDL.LU R40, [R1+0xc4] ;  /* 0x0000c40001287983 */ /* 0x000ee20000300800 */
[----:B------:R-:W-:-:S03]  /*c4d0*/  LOP3.LUT R93, R41, 0x70, RZ, 0x3c, !PT ;  /* 0x00000070295d7812 */ /* 0x000fc600078e3cff */
[----:B------:R-:W3:Y:S01]  /*c4e0*/  LDL.LU R41, [R1+0xc0] ;  /* 0x0000c00001297983 */ /* 0x000ee20000300800 */
[C---:B------:R-:W-:Y:S01]  /*c4f0*/  IADD3 R6, P0, PT, R3.reuse, UR14, RZ ;  /* 0x0000000e03067c10 */ /* 0x040fe2000ff1e0ff */
[----:B------:R-:W-:Y:S01]  /*c500*/  IMAD R74, R68, UR61, RZ ;  /* 0x0000003d444a7c24 */ /* 0x000fe2000f8e02ff */
[----:B------:R-:W1:Y:S01]  /*c510*/  LDCU UR14, c[0x0][0x3b0] ;  /* 0x00007600ff0e77ac */ /* 0x000e620008000800 */
[----:B------:R-:W-:Y:S04]  /*c520*/  STS.U8 [R93+UR9+0x380], R22 ;  /* 0x000380165d007988 */ /* 0x000fe80008000009 */
[----:B------:R-:W-:Y:S04]  /*c530*/  STS.U8 [R93+UR9+0x780], R21 ;  /* 0x000780155d007988 */ /* 0x000fe80008000009 */
[----:B------:R-:W-:Y:S04]  /*c540*/  STS.U8 [R93+UR9+0xb80], R20 ;  /* 0x000b80145d007988 */ /* 0x000fe80008000009 */
[----:B------:R-:W-:Y:S01]  /*c550*/  STS.U8 [R93+UR9+0xf80], R19 ;  /* 0x000f80135d007988 */ /* 0x000fe20008000009 */
[----:B------:R-:W-:Y:S01]  /*c560*/  LEA.HI.X.SX32 R3, R3, UR15, 0x1, P0 ;  /* 0x0000000f03037c11 */ /* 0x000fe200080f0eff */
[----:B------:R-:W-:Y:S01]  /*c570*/  IMAD R42, R42, UR29, RZ ;  /* 0x0000001d2a2a7c24 */ /* 0x000fe2000f8e02ff */
[----:B------:R-:W0:Y:S01]  /*c580*/  LDCU UR15, c[0x0][0x3b0] ;  /* 0x00007600ff0f77ac */ /* 0x000e220008000800 */
        /* <DEDUP_REMOVED lines=8> */
[----:B------:R1:W-:Y:S01]  /*c610*/  STS.U8 [R93+UR9+0x3380], R10 ;  /* 0x0033800a5d007988 */ /* 0x0003e20008000009 */
[----:B------:R-:W-:-:S02]  /*c620*/  IMAD R43, R43, UR30, RZ ;  /* 0x0000001e2b2b7c24 */ /* 0x000fc4000f8e02ff */
[----:B------:R-:W-:Y:S02]  /*c630*/  IMAD R44, R44, UR31, RZ ;  /* 0x0000001f2c2c7c24 */ /* 0x000fe4000f8e02ff */
[----:B------:R-:W-:Y:S02]  /*c640*/  IMAD R45, R45, UR32, RZ ;  /* 0x000000202d2d7c24 */ /* 0x000fe4000f8e02ff */
[----:B----4-:R-:W-:Y:S02]  /*c650*/  IMAD R7, R81, UR4, RZ ;  /* 0x0000000451077c24 */ /* 0x010fe4000f8e02ff */
[----:B--2---:R-:W-:Y:S02]  /*c660*/  IMAD R8, R83, UR4, RZ ;  /* 0x0000000453087c24 */ /* 0x004fe4000f8e02ff */
[----:B------:R-:W-:Y:S02]  /*c670*/  IMAD R9, R85, UR4, RZ ;  /* 0x0000000455097c24 */ /* 0x000fe4000f8e02ff */
[----:B-1----:R-:W-:-:S02]  /*c680*/  IMAD R10, R87, UR4, RZ ;  /* 0x00000004570a7c24 */ /* 0x002fc4000f8e02ff */
[----:B------:R-:W-:Y:S02]  /*c690*/  IMAD R11, R88, UR4, RZ ;  /* 0x00000004580b7c24 */ /* 0x000fe4000f8e02ff */
[----:B------:R-:W-:Y:S02]  /*c6a0*/  IMAD R12, R90, UR4, RZ ;  /* 0x000000045a0c7c24 */ /* 0x000fe4000f8e02ff */
[----:B------:R-:W-:Y:S02]  /*c6b0*/  IMAD R13, R89, UR4, RZ ;  /* 0x00000004590d7c24 */ /* 0x000fe4000f8e02ff */
[----:B------:R-:W-:Y:S02]  /*c6c0*/  IMAD R14, R91, UR4, RZ ;  /* 0x000000045b0e7c24 */ /* 0x000fe4000f8e02ff */
[----:B------:R-:W-:Y:S02]  /*c6d0*/  IMAD R15, R92, UR4, RZ ;  /* 0x000000045c0f7c24 */ /* 0x000fe4000f8e02ff */
[----:B---3--:R-:W-:-:S02]  /*c6e0*/  IMAD R17, R26, UR4, RZ ;  /* 0x000000041a117c24 */ /* 0x008fc4000f8e02ff */
[----:B------:R-:W-:Y:S02]  /*c6f0*/  IMAD R19, R2, UR4, RZ ;  /* 0x0000000402137c24 */ /* 0x000fe4000f8e02ff */
[----:B------:R-:W-:Y:S01]  /*c700*/  IMAD R20, R0, UR4, RZ ;  /* 0x0000000400147c24 */ /* 0x000fe2000f8e02ff */
[----:B------:R-:W-:Y:S01]  /*c710*/  IADD3 R0, P0, PT, R7, R6, RZ ;  /* 0x0000000607007210 */ /* 0x000fe20007f1e0ff */
[----:B------:R-:W-:-:S03]  /*c720*/  IMAD R21, R4, UR5, RZ ;  /* 0x0000000504157c24 */ /* 0x000fc6000f8e02ff */
[----:B------:R-:W-:Y:S02]  /*c730*/  LEA.HI.X.SX32 R4, R7, R3, 0x1, P0 ;  /* 0x0000000307047211 */ /* 0x000fe400000f0eff */
[-C--:B------:R-:W-:Y:S01]  /*c740*/  IADD3 R2, P2, PT, R8, R6.reuse, RZ ;  /* 0x0000000608027210 */ /* 0x080fe20007f5e0ff */
[----:B------:R1:W-:Y:S04]  /*c750*/  STL [R1+0x1dc], R0 ;  /* 0x0001dc0001007387 */ /* 0x0003e80000100800 */
[----:B------:R2:W-:Y:S04]  /*c760*/  STL [R1+0x1d8], R4 ;  /* 0x0001d80401007387 */ /* 0x0005e80000100800 */
[----:B------:R3:W-:Y:S01]  /*c770*/  STL [R1+0x1e4], R2 ;  /* 0x0001e40201007387 */ /* 0x0007e20000100800 */
[----:B-1----:R-:W-:-:S02]  /*c780*/  IADD3 R0, P6, PT, R9, R6, RZ ;  /* 0x0000000609007210 */ /* 0x002fc40007fde0ff */
[----:B--2---:R-:W-:-:S03]  /*c790*/  IADD3 R4, P5, PT, R10, R6, RZ ;  /* 0x000000060a047210 */ /* 0x004fc60007fbe0ff */
[----:B------:R1:W-:Y:S01]  /*c7a0*/  STL [R1+0x1ec], R0 ;  /* 0x0001ec0001007387 */ /* 0x0003e20000100800 */
[-C--:B---3--:R-:W-:Y:S01]  /*c7b0*/  IADD3 R2, P1, PT, R11, R6.reuse, RZ ;  /* 0x000000060b027210 */ /* 0x088fe20007f3e0ff */
[----:B0-----:R-:W-:Y:S02]  /*c7c0*/  IMAD R26, R30, UR13, RZ ;  /* 0x0000000d1e1a7c24 */ /* 0x001fe4000f8e02ff */
[----:B------:R-:W-:Y:S01]  /*c7d0*/  STL [R1+0x210], R4 ;  /* 0x0002100401007387 */ /* 0x000fe20000100800 */
[----:B------:R-:W-:Y:S01]  /*c7e0*/  IMAD R30, R35, UR20, RZ ;  /* 0x00000014231e7c24 */ /* 0x000fe2000f8e02ff */
[-C--:B-1----:R-:W-:Y:S02]  /*c7f0*/  IADD3 R0, P0, PT, R12, R6.reuse, RZ ;  /* 0x000000060c007210 */ /* 0x082fe40007f1e0ff */
[----:B------:R0:W-:Y:S01]  /*c800*/  STL [R1+0x218], R2 ;  /* 0x0002180201007387 */ /* 0x0001e20000100800 */
[----:B------:R-:W-:Y:S02]  /*c810*/  IMAD R35, R39, UR23, RZ ;  /* 0x0000001727237c24 */ /* 0x000fe4000f8e02ff */
[----:B------:R-:W-:Y:S01]  /*c820*/  IMAD R39, R86, UR26, RZ ;  /* 0x0000001a56277c24 */ /* 0x000fe2000f8e02ff */
[----:B------:R-:W-:-:S02]  /*c830*/  IADD3 R86, P4, PT, R13, R6, RZ ;  /* 0x000000060d567210 */ /* 0x000fc40007f9e0ff */
[-C--:B0-----:R-:W-:Y:S01]  /*c840*/  LEA.HI.X.SX32 R2, R8, R3.reuse, 0x1, P2 ;  /* 0x0000000308027211 */ /* 0x081fe200010f0eff */
[----:B------:R0:W-:Y:S01]  /*c850*/  STL [R1+0x220], R0 ;  /* 0x0002200001007387 */ /* 0x0001e20000100800 */
[----:B------:R-:W-:Y:S01]  /*c860*/  IADD3 R91, P2, PT, R14, R6, RZ ;  /* 0x000000060e5b7210 */ /* 0x000fe20007f5e0ff */
[----:B------:R-:W-:Y:S02]  /*c870*/  IMAD R16, R5, UR4, RZ ;  /* 0x0000000405107c24 */ /* 0x000fe4000f8e02ff */
[----:B------:R1:W-:Y:S01]  /*c880*/  STL [R1+0x1e0], R2 ;  /* 0x0001e00201007387 */ /* 0x0003e20000100800 */
[----:B0-----:R-:W-:-:S03]  /*c890*/  LEA.HI.X.SX32 R0, R9, R3, 0x1, P6 ;  /* 0x0000000309007211 */ /* 0x001fc600030f0eff */
[----:B------:R-:W-:Y:S01]  /*c8a0*/  STL [R1+0x228], R86 ;  /* 0x0002285601007387 */ /* 0x000fe20000100800 */
[----:B-1----:R-:W-:-:S03]  /*c8b0*/  IADD3 R2, P6, PT, R15, R6, RZ ;  /* 0x000000060f027210 */ /* 0x002fc60007fde0ff */
[----:B------:R-:W-:Y:S04]  /*c8c0*/  STL [R1+0x818], R86 ;  /* 0x0008185601007387 */ /* 0x000fe80000100800 */
[----:B------:R0:W-:Y:S01]  /*c8d0*/  STL [R1+0x1e8], R0 ;  /* 0x0001e80001007387 */ /* 0x0001e20000100800 */
[----:B------:R-:W-:-:S03]  /*c8e0*/  IMAD R18, R27, UR4, RZ ;  /* 0x000000041b127c24 */ /* 0x000fc6000f8e02ff */
[----:B------:R-:W-:Y:S04]  /*c8f0*/  STL [R1+0x230], R91 ;  /* 0x0002305b01007387 */ /* 0x000fe80000100800 */
[----:B------:R1:W-:Y:S01]  /*c900*/  STL [R1+0x238], R2 ;  /* 0x0002380201007387 */ /* 0x0003e20000100800 */
[-C--:B0-----:R-:W-:Y:S02]  /*c910*/  LEA.HI.X.SX32 R0, R10, R3.reuse, 0x1, P5 ;  /* 0x000000030a007211 */ /* 0x081fe400028f0eff */
[----:B------:R-:W-:Y:S01]  /*c920*/  IADD3 R4, P5, PT, R16, R6, RZ ;  /* 0x0000000610047210 */ /* 0x000fe20007fbe0ff */
[----:B------:R0:W-:Y:S01]  /*c930*/  STL [R1+0x81c], R91 ;  /* 0x00081c5b01007387 */ /* 0x0001e20000100800 */
[----:B-1----:R-:W-:-:S03]  /*c940*/  LEA.HI.X.SX32 R2, R11, R3, 0x1, P1 ;  /* 0x000000030b027211 */ /* 0x002fc600008f0eff */
[----:B------:R1:W-:Y:S04]  /*c950*/  STL [R1+0x1f0], R0 ;  /* 0x0001f00001007387 */ /* 0x0003e80000100800 */
[----:B------:R-:W-:Y:S01]  /*c960*/  STL [R1+0x240], R4 ;  /* 0x0002400401007387 */ /* 0x000fe20000100800 */
[----:B0-----:R-:W-:-:S03]  /*c970*/  LEA.HI.X.SX32 R91, R12, R3, 0x1, P0 ;  /* 0x000000030c5b7211 */ /* 0x001fc600000f0eff */
[----:B------:R0:W-:Y:S01]  /*c980*/  STL [R1+0x214], R2 ;  /* 0x0002140201007387 */ /* 0x0001e20000100800 */
[----:B-1----:R-:W-:Y:S02]  /*c990*/  IADD3 R0, P1, PT, R17, R6, RZ ;  /* 0x0000000611007210 */ /* 0x002fe40007f3e0ff */
[----:B------:R-:W-:-:S03]  /*c9a0*/  LEA.HI.X.SX32 R68, R13, R3, 0x1, P4 ;  /* 0x000000030d447211 */ /* 0x000fc600020f0eff */
[----:B------:R1:W-:Y:S01]  /*c9b0*/  STL [R1+0x248], R0 ;  /* 0x0002480001007387 */ /* 0x0003e20000100800 */
[----:B0-----:R-:W-:Y:S02]  /*c9c0*/  IADD3 R2, P0, PT, R18, R6, RZ ;  /* 0x0000000612027210 */ /* 0x001fe40007f1e0ff */
[----:B------:R-:W-:-:S03]  /*c9d0*/  LEA.HI.X.SX32 R92, R14, R3, 0x1, P2 ;  /* 0x000000030e5c7211 */ /* 0x000fc600010f0eff */
[----:B------:R-:W-:Y:S01]  /*c9e0*/  STL [R1+0x250], R2 ;  /* 0x0002500201007387 */ /* 0x000fe20000100800 */
[----:B-1----:R-:W-:-:S03]  /*c9f0*/  IADD3 R0, P4, PT, R19, R6, RZ ;  /* 0x0000000613007210 */ /* 0x002fc60007f9e0ff */
[----:B------:R-:W-:Y:S01]  /*ca00*/  STL [R1+0x21c], R91 ;  /* 0x00021c5b01007387 */ /* 0x000fe20000100800 */
[----:B------:R-:W-:Y:S01]  /*ca10*/  IADD3 R5, P2, PT, R20, R6, RZ ;  /* 0x0000000614057210 */ /* 0x000fe20007f5e0ff */
[----:B------:R-:W-:Y:S02]  /*ca20*/  IMAD R27, R31, UR16, RZ ;  /* 0x000000101f1b7c24 */ /* 0x000fe4000f8e02ff */
[----:B------:R-:W-:Y:S01]  /*ca30*/  STL [R1+0x820], R91 ;  /* 0x0008205b01007387 */ /* 0x000fe20000100800 */
[----:B------:R-:W-:-:S03]  /*ca40*/  IMAD R31, R36, UR21, RZ ;  /* 0x00000015241f7c24 */ /* 0x000fc6000f8e02ff */
[----:B------:R0:W-:Y:S01]  /*ca50*/  STL [R1+0x258], R0 ;  /* 0x0002580001007387 */ /* 0x0001e20000100800 */
[----:B------:R-:W-:Y:S02]  /*ca60*/  IMAD R36, R40, UR24, RZ ;  /* 0x0000001828247c24 */ /* 0x000fe4000f8e02ff */
[----:B------:R-:W-:Y:S01]  /*ca70*/  IMAD R40, R73, UR27, RZ ;  /* 0x0000001b49287c24 */ /* 0x000fe2000f8e02ff */
[----:B------:R-:W-:Y:S01]  /*ca80*/  STL [R1+0x224], R68 ;  /* 0x0002244401007387 */ /* 0x000fe20000100800 */
[----:B------:R-:W-:Y:S01]  /*ca90*/  IMAD R22, R25, UR7, RZ ;  /* 0x0000000719167c24 */ /* 0x000fe2000f8e02ff */
[-C--:B0-----:R-:W-:Y:S02]  /*caa0*/  LEA.HI.X.SX32 R0, R15, R3.reuse, 0x1, P6 ;  /* 0x000000030f007211 */ /* 0x081fe400030f0eff */
[----:B------:R-:W-:Y:S01]  /*cab0*/  STL [R1+0x824], R68 ;  /* 0x0008244401007387 */ /* 0x000fe20000100800 */
[----:B------:R-:W-:Y:S01]  /*cac0*/  IMAD R73, R82, UR60, RZ ;  /* 0x0000003c52497c24 */ /* 0x000fe2000f8e02ff */
[----:B------:R-:W-:Y:S01]  /*cad0*/  IADD3 R82, P6, PT, R21, R6, RZ ;  /* 0x0000000615527210 */ /* 0x000fe20007fde0ff */
[----:B------:R-:W-:Y:S01]  /*cae0*/  IMAD R25, R29, UR12, RZ ;  /* 0x0000000c1d197c24 */ /* 0x000fe2000f8e02ff */
[----:B------:R-:W-:Y:S01]  /*caf0*/  STL [R1+0x260], R5 ;  /* 0x0002600501007387 */ /* 0x000fe20000100800 */
[----:B------:R-:W-:-:S03]  /*cb00*/  LEA.HI.X.SX32 R4, R17, R3, 0x1, P1 ;  /* 0x0000000311047211 */ /* 0x000fc600008f0eff */
[----:B------:R0:W-:Y:S01]  /*cb10*/  STL [R1+0x234], R0 ;  /* 0x0002340001007387 */ /* 0x0001e20000100800 */
[----:B------:R-:W-:-:S03]  /*cb20*/  IADD3 R2, P1, PT, R25, R6, RZ ;  /* 0x0000000619027210 */ /* 0x000fc60007f3e0ff */
[----:B------:R-:W-:Y:S04]  /*cb30*/  STL [R1+0x828], R5 ;  /* 0x0008280501007387 */ /* 0x000fe80000100800 */
[----:B------:R-:W-:Y:S01]  /*cb40*/  STL [R1+0x22c], R92 ;  /* 0x00022c5c01007387 */ /* 0x000fe20000100800 */
[----:B0-----:R-:W-:-:S03]  /*cb50*/  LEA.HI.X.SX32 R0, R16, R3, 0x1, P5 ;  /* 0x0000000310007211 */ /* 0x001fc600028f0eff */
[----:B------:R-:W-:Y:S01]  /*cb60*/  STL [R1+0x82c], R92 ;  /* 0x00082c5c01007387 */ /* 0x000fe20000100800 */
[----:B------:R-:W-:-:S03]  /*cb70*/  IADD3 R89, P5, PT, R22, R6, RZ ;  /* 0x0000000616597210 */ /* 0x000fc60007fbe0ff */
[----:B------:R-:W-:Y:S04]  /*cb80*/  STL [R1+0x268], R82 ;  /* 0x0002685201007387 */ /* 0x000fe80000100800 */
[----:B------:R0:W-:Y:S04]  /*cb90*/  STL [R1+0x23c], R0 ;  /* 0x00023c0001007387 */ /* 0x0001e80000100800 */
[----:B------:R1:W-:Y:S04]  /*cba0*/  STL [R1+0x830], R82 ;  /* 0x0008305201007387 */ /* 0x0003e80000100800 */
[----:B------:R-:W-:Y:S01]  /*cbb0*/  STL [R1+0x244], R4 ;  /* 0x0002440401007387 */ /* 0x000fe20000100800 */
[----:B0-----:R-:W-:-:S03]  /*cbc0*/  LEA.HI.X.SX32 R0, R18, R3, 0x1, P0 ;  /* 0x0000000312007211 */ /* 0x001fc600000f0eff */
[----:B------:R-:W-:Y:S04]  /*cbd0*/  STL [R1+0x270], R89 ;  /* 0x0002705901007387 */ /* 0x000fe80000100800 */
[----:B------:R0:W-:Y:S01]  /*cbe0*/  STL [R1+0x278], R2 ;  /* 0x0002780201007387 */ /* 0x0001e20000100800 */
[----:B------:R-:W-:-:S03]  /*cbf0*/  IMAD R29, R32, UR17, RZ ;  /* 0x00000011201d7c24 */ /* 0x000fc6000f8e02ff */
[----:B------:R-:W-:Y:S01]  /*cc00*/  STL [R1+0x834], R89 ;  /* 0x0008345901007387 */ /* 0x000fe20000100800 */
[----:B-1----:R-:W-:-:S03]  /*cc10*/  LEA.HI.X.SX32 R82, R19, R3, 0x1, P4 ;  /* 0x0000000313527211 */ /* 0x002fc600020f0eff */
[----:B------:R1:W-:Y:S01]  /*cc20*/  STL [R1+0x24c], R0 ;  /* 0x00024c0001007387 */ /* 0x0003e20000100800 */
[----:B------:R-:W-:Y:S01]  /*cc30*/  IMAD R32, R38, UR22, RZ ;  /* 0x0000001626207c24 */ /* 0x000fe2000f8e02ff */
[-C--:B0-----:R-:W-:Y:S01]  /*cc40*/  IADD3 R2, P4, PT, R27, R6.reuse, RZ ;  /* 0x000000061b027210 */ /* 0x081fe20007f9e0ff */
[----:B------:R-:W-:Y:S01]  /*cc50*/  IMAD R38, R41, UR25, RZ ;  /* 0x0000001929267c24 */ /* 0x000fe2000f8e02ff */
[-C--:B------:R-:W-:Y:S02]  /*cc60*/  LEA.HI.X.SX32 R86, R20, R3.reuse, 0x1, P2 ;  /* 0x0000000314567211 */ /* 0x080fe400010f0eff */
[----:B-1----:R-:W-:Y:S01]  /*cc70*/  IADD3 R0, P0, PT, R26, R6, RZ ;  /* 0x000000061a007210 */ /* 0x002fe20007f1e0ff */
[----:B------:R-:W-:Y:S02]  /*cc80*/  IMAD R41, R72, UR28, RZ ;  /* 0x0000001c48297c24 */ /* 0x000fe4000f8e02ff */
[----:B------:R-:W-:Y:S02]  /*cc90*/  IMAD R72, R84, UR59, RZ ;  /* 0x0000003b54487c24 */ /* 0x000fe4000f8e02ff */
[----:B------:R0:W-:Y:S01]  /*cca0*/  STL [R1+0x280], R0 ;  /* 0x0002800001007387 */ /* 0x0001e20000100800 */
[----:B------:R-:W-:-:S02]  /*ccb0*/  LEA.HI.X.SX32 R84, R21, R3, 0x1, P6 ;  /* 0x0000000315547211 */ /* 0x000fc400030f0eff */
[-C--:B------:R-:W-:Y:S01]  /*ccc0*/  IADD3 R5, P6, PT, R30, R6.reuse, RZ ;  /* 0x000000061e057210 */ /* 0x080fe20007fde0ff */
[----:B------:R1:W-:Y:S01]  /*ccd0*/  STL [R1+0x288], R2 ;  /* 0x0002880201007387 */ /* 0x0003e20000100800 */
[----:B0-----:R-:W-:-:S03]  /*cce0*/  IADD3 R0, P2, PT, R29, R6, RZ ;  /* 0x000000061d007210 */ /* 0x001fc60007f5e0ff */
[----:B------:R-:W-:Y:S01]  /*ccf0*/  STL [R1+0x254], R82 ;  /* 0x0002545201007387 */ /* 0x000fe20000100800 */
[----:B------:R-:W-:-:S03]  /*cd00*/  LEA.HI.X.SX32 R90, R22, R3, 0x1, P5 ;  /* 0x00000003165a7211 */ /* 0x000fc600028f0eff */
[----:B------:R-:W-:Y:S01]  /*cd10*/  STL [R1+0x838], R82 ;  /* 0x0008385201007387 */ /* 0x000fe20000100800 */
[----:B-1----:R-:W-:-:S03]  /*cd20*/  LEA.HI.X.SX32 R2, R25, R3, 0x1, P1 ;  /* 0x0000000319027211 */ /* 0x002fc600008f0eff */
[----:B------:R0:W-:Y:S04]  /*cd30*/  STL [R1+0x290], R0 ;  /* 0x0002900001007387 */ /* 0x0001e80000100800 */
[----:B------:R-:W-:Y:S04]  /*cd40*/  STL [R1+0x25c], R86 ;  /* 0x00025c5601007387 */ /* 0x000fe80000100800 */
[----:B------:R-:W-:Y:S01]  /*cd50*/  STL [R1+0x83c], R86 ;  /* 0x00083c5601007387 */ /* 0x000fe20000100800 */
[----:B0-----:R-:W-:-:S03]  /*cd60*/  IADD3 R0, P5, PT, R31, R6, RZ ;  /* 0x000000061f007210 */ /* 0x001fc60007fbe0ff */
[----:B------:R-:W-:Y:S04]  /*cd70*/  STL [R1+0x298], R5 ;  /* 0x0002980501007387 */ /* 0x000fe80000100800 */
[----:B------:R-:W-:Y:S04]  /*cd80*/  STL [R1+0x840], R5 ;  /* 0x0008400501007387 */ /* 0x000fe80000100800 */
[----:B------:R-:W-:Y:S01]  /*cd90*/  STL [R1+0x264], R84 ;  /* 0x0002645401007387 */ /* 0x000fe20000100800 */
[----:B------:R-:W-:-:S03]  /*cda0*/  IADD3 R21, P1, PT, R32, R6, RZ ;  /* 0x0000000620157210 */ /* 0x000fc60007f3e0ff */
[----:B------:R-:W-:Y:S04]  /*cdb0*/  STL [R1+0x844], R84 ;  /* 0x0008445401007387 */ /* 0x000fe80000100800 */
[----:B------:R-:W-:Y:S04]  /*cdc0*/  STL [R1+0x2a0], R0 ;  /* 0x0002a00001007387 */ /* 0x000fe80000100800 */
[----:B------:R0:W-:Y:S04]  /*cdd0*/  STL [R1+0x274], R2 ;  /* 0x0002740201007387 */ /* 0x0001e80000100800 */
[----:B------:R1:W-:Y:S04]  /*cde0*/  STL [R1+0x848], R0 ;  /* 0x0008480001007387 */ /* 0x0003e80000100800 */
[----:B------:R-:W-:Y:S01]  /*cdf0*/  STL [R1+0x26c], R90 ;  /* 0x00026c5a01007387 */ /* 0x000fe20000100800 */
[----:B0-----:R-:W-:-:S02]  /*ce00*/  LEA.HI.X.SX32 R2, R27, R3, 0x1, P4 ;  /* 0x000000031b027211 */ /* 0x001fc400020f0eff */
[----:B-1----:R-:W-:Y:S01]  /*ce10*/  LEA.HI.X.SX32 R0, R26, R3, 0x1, P0 ;  /* 0x000000031a007211 */ /* 0x002fe200000f0eff */
[----:B------:R-:W-:Y:S01]  /*ce20*/  STL [R1+0x84c], R90 ;  /* 0x00084c5a01007387 */ /* 0x000fe20000100800 */
[----:B------:R-:W-:-:S03]  /*ce30*/  IADD3 R87, P0, PT, R35, R6, RZ ;  /* 0x0000000623577210 */ /* 0x000fc60007f1e0ff */
[----:B------:R-:W-:Y:S04]  /*ce40*/  STL [R1+0x2a8], R21 ;  /* 0x0002a81501007387 */ /* 0x000fe80000100800 */
[----:B------:R0:W-:Y:S01]  /*ce50*/  STL [R1+0x27c], R0 ;  /* 0x00027c0001007387 */ /* 0x0001e20000100800 */
[----:B------:R-:W-:-:S03]  /*ce60*/  LEA.HI.X.SX32 R84, R29, R3, 0x1, P2 ;  /* 0x000000031d547211 */ /* 0x000fc600010f0eff */
[----:B------:R-:W-:Y:S01]  /*ce70*/  STL [R1+0x850], R21 ;  /* 0x0008501501007387 */ /* 0x000fe20000100800 */
[----:B0-----:R-:W-:-:S03]  /*ce80*/  IADD3 R0, P4, PT, R36, R6, RZ ;  /* 0x0000000624007210 */ /* 0x001fc60007f9e0ff */
[----:B------:R-:W-:Y:S04]  /*ce90*/  STL [R1+0x284], R2 ;  /* 0x0002840201007387 */ /* 0x000fe80000100800 */
[----:B------:R-:W-:Y:S04]  /*cea0*/  STL [R1+0x2b0], R87 ;  /* 0x0002b05701007387 */ /* 0x000fe80000100800 */
[----:B------:R0:W-:Y:S01]  /*ceb0*/  STL [R1+0x2b8], R0 ;  /* 0x0002b80001007387 */ /* 0x0001e20000100800 */
[----:B------:R-:W-:-:S03]  /*cec0*/  LEA.HI.X.SX32 R92, R30, R3, 0x1, P6 ;  /* 0x000000031e5c7211 */ /* 0x000fc600030f0eff */
[----:B------:R-:W-:Y:S01]  /*ced0*/  STL [R1+0x854], R87 ;  /* 0x0008545701007387 */ /* 0x000fe20000100800 */
[----:B0-----:R-:W-:-:S03]  /*cee0*/  IADD3 R0, P2, PT, R38, R6, RZ ;  /* 0x0000000626007210 */ /* 0x001fc60007f5e0ff */
[----:B------:R-:W-:Y:S01]  /*cef0*/  STL [R1+0x28c], R84 ;  /* 0x00028c5401007387 */ /* 0x000fe20000100800 */
[----:B------:R-:W-:-:S03]  /*cf00*/  LEA.HI.X.SX32 R2, R31, R3, 0x1, P5 ;  /* 0x000000031f027211 */ /* 0x000fc600028f0eff */
[----:B------:R0:W-:Y:S01]  /*cf10*/  STL [R1+0x2c0], R0 ;  /* 0x0002c00001007387 */ /* 0x0001e20000100800 */
[----:B------:R-:W-:-:S03]  /*cf20*/  IADD3 R86, P5, PT, R40, R6, RZ ;  /* 0x0000000628567210 */ /* 0x000fc60007fbe0ff */
[----:B------:R-:W-:Y:S01]  /*cf30*/  STL [R1+0x858], R84 ;  /* 0x0008585401007387 */ /* 0x000fe20000100800 */
[----:B0-----:R-:W-:Y:S02]  /*cf40*/  IADD3 R0, P6, PT, R39, R6, RZ ;  /* 0x0000000627007210 */ /* 0x001fe40007fde0ff */
[----:B------:R-:W-:-:S03]  /*cf50*/  LEA.HI.X.SX32 R22, R32, R3, 0x1, P1 ;  /* 0x0000000320167211 */ /* 0x000fc600008f0eff */
[----:B------:R0:W-:Y:S01]  /*cf60*/  STL [R1+0x2c8], R0 ;  /* 0x0002c80001007387 */ /* 0x0001e20000100800 */
[----:B------:R-:W-:-:S03]  /*cf70*/  IADD3 R91, P1, PT, R41, R6, RZ ;  /* 0x00000006295b7210 */ /* 0x000fc60007f3e0ff */
[----:B------:R-:W-:Y:S01]  /*cf80*/  STL [R1+0x294], R92 ;  /* 0x0002945c01007387 */ /* 0x000fe20000100800 */
[----:B------:R-:W-:-:S03]  /*cf90*/  LEA.HI.X.SX32 R88, R35, R3, 0x1, P0 ;  /* 0x0000000323587211 */ /* 0x000fc600000f0eff */
[----:B------:R-:W-:Y:S01]  /*cfa0*/  STL [R1+0x85c], R92 ;  /* 0x00085c5c01007387 */ /* 0x000fe20000100800 */
[----:B------:R-:W-:-:S03]  /*cfb0*/  IADD3 R4, P0, PT, R42, R6, RZ ;  /* 0x000000062a047210 */ /* 0x000fc60007f1e0ff */
[----:B------:R-:W-:Y:S01]  /*cfc0*/  STL [R1+0x2d0], R86 ;  /* 0x0002d05601007387 */ /* 0x000fe20000100800 */
[----:B0-----:R-:W-:-:S03]  /*cfd0*/  LEA.HI.X.SX32 R0, R36, R3, 0x1, P4 ;  /* 0x0000000324007211 */ /* 0x001fc600020f0eff */
[----:B------:R-:W-:Y:S04]  /*cfe0*/  STL [R1+0x860], R86 ;  /* 0x0008605601007387 */ /* 0x000fe80000100800 */
[----:B------:R-:W-:Y:S04]  /*cff0*/  STL [R1+0x29c], R2 ;  /* 0x00029c0201007387 */ /* 0x000fe80000100800 */
[----:B------:R-:W-:Y:S04]  /*d000*/  STL [R1+0x864], R2 ;  /* 0x0008640201007387 */ /* 0x000fe80000100800 */
[----:B------:R-:W-:Y:S04]  /*d010*/  STL [R1+0x2d8], R91 ;  /* 0x0002d85b01007387 */ /* 0x000fe80000100800 */
[----:B------:R-:W-:Y:S01]  /*d020*/  STL [R1+0x868], R91 ;  /* 0x0008685b01007387 */ /* 0x000fe20000100800 */
[----:B------:R-:W-:-:S03]  /*d030*/  IADD3 R19, P4, PT, R43, R6, RZ ;  /* 0x000000062b137210 */ /* 0x000fc60007f9e0ff */
[----:B------:R-:W-:Y:S04]  /*d040*/  STL [R1+0x2a4], R22 ;  /* 0x0002a41601007387 */ /* 0x000fe80000100800 */
[----:B------:R-:W-:Y:S04]  /*d050*/  STL [R1+0x86c], R22 ;  /* 0x00086c1601007387 */ /* 0x000fe80000100800 */
[----:B------:R-:W-:Y:S04]  /*d060*/  STL [R1+0x2e0], R4 ;  /* 0x0002e00401007387 */ /* 0x000fe80000100800 */
[----:B------:R0:W-:Y:S04]  /*d070*/  STL [R1+0x2b4], R0 ;  /* 0x0002b40001007387 */ /* 0x0001e80000100800 */
[----:B------:R-:W-:Y:S01]  /*d080*/  STL [R1+0x870], R4 ;  /* 0x0008700401007387 */ /* 0x000fe20000100800 */
[----:B------:R-:W-:-:S03]  /*d090*/  LEA.HI.X.SX32 R84, R39, R3, 0x1, P6 ;  /* 0x0000000327547211 */ /* 0x000fc600030f0eff */
[----:B------:R-:W-:Y:S01]  /*d0a0*/  STL [R1+0x2ac], R88 ;  /* 0x0002ac5801007387 */ /* 0x000fe20000100800 */
[----:B0-----:R-:W-:-:S03]  /*d0b0*/  LEA.HI.X.SX32 R0, R38, R3, 0x1, P2 ;  /* 0x0000000326007211 */ /* 0x001fc600010f0eff */
[----:B------:R-:W-:Y:S01]  /*d0c0*/  STL [R1+0x874], R88 ;  /* 0x0008745801007387 */ /* 0x000fe20000100800 */
[----:B------:R-:W-:-:S03]  /*d0d0*/  IADD3 R83, P2, PT, R44, R6, RZ ;  /* 0x000000062c537210 */ /* 0x000fc60007f5e0ff */
[----:B------:R-:W-:Y:S01]  /*d0e0*/  STL [R1+0x2e8], R19 ;  /* 0x0002e81301007387 */ /* 0x000fe20000100800 */
[----:B------:R-:W-:-:S03]  /*d0f0*/  IMAD R46, R46, UR33, RZ ;  /* 0x000000212e2e7c24 */ /* 0x000fc6000f8e02ff */
[----:B------:R0:W-:Y:S01]  /*d100*/  STL [R1+0x2bc], R0 ;  /* 0x0002bc0001007387 */ /* 0x0001e20000100800 */
[----:B------:R-:W-:-:S03]  /*d110*/  LEA.HI.X.SX32 R5, R40, R3, 0x1, P5 ;  /* 0x0000000328057211 */ /* 0x000fc600028f0eff */
[----:B------:R-:W-:Y:S01]  /*d120*/  STL [R1+0x878], R19 ;  /* 0x0008781301007387 */ /* 0x000fe20000100800 */
[-C--:B------:R-:W-:Y:S02]  /*d130*/  LEA.HI.X.SX32 R68, R41, R3.reuse, 0x1, P1 ;  /* 0x0000000329447211 */ /* 0x080fe400008f0eff */
[-C--:B0-----:R-:W-:Y:S01]  /*d140*/  IADD3 R0, P6, PT, R45, R6.reuse, RZ ;  /* 0x000000062d007210 */ /* 0x081fe20007fde0ff */
[----:B------:R-:W-:Y:S01]  /*d150*/  STL [R1+0x2f0], R83 ;  /* 0x0002f05301007387 */ /* 0x000fe20000100800 */
[-C--:B------:R-:W-:Y:S01]  /*d160*/  LEA.HI.X.SX32 R42, R42, R3.reuse, 0x1, P0 ;  /* 0x000000032a2a7211 */ /* 0x080fe200000f0eff */
[----:B------:R-:W-:Y:S01]  /*d170*/  IMAD R48, R48, UR34, RZ ;  /* 0x0000002230307c24 */ /* 0x000fe2000f8e02ff */
[----:B------:R-:W-:Y:S01]  /*d180*/  IADD3 R91, P0, PT, R46, R6, RZ ;  /* 0x000000062e5b7210 */ /* 0x000fe20007f1e0ff */
[----:B------:R0:W-:Y:S01]  /*d190*/  STL [R1+0x2f8], R0 ;  /* 0x0002f80001007387 */ /* 0x0001e20000100800 */
[----:B------:R-:W-:Y:S01]  /*d1a0*/  IMAD R49, R49, UR35, RZ ;  /* 0x0000002331317c24 */ /* 0x000fe2000f8e02ff */
[----:B------:R-:W-:-:S02]  /*d1b0*/  LEA.HI.X.SX32 R20, R43, R3, 0x1, P4 ;  /* 0x000000032b147211 */ /* 0x000fc400020f0eff */
[----:B------:R1:W-:Y:S01]  /*d1c0*/  STL [R1+0x87c], R83 ;  /* 0x00087c5301007387 */ /* 0x0003e20000100800 */
[----:B------:R-:W-:-:S03]  /*d1d0*/  IMAD R51, R51, UR36, RZ ;  /* 0x0000002433337c24 */ /* 0x000fc6000f8e02ff */
[----:B------:R-:W-:Y:S01]  /*d1e0*/  STL [R1+0x2c4], R84 ;  /* 0x0002c45401007387 */ /* 0x000fe20000100800 */
[-C--:B------:R-:W-:Y:S02]  /*d1f0*/  LEA.HI.X.SX32 R85, R44, R3.reuse, 0x1, P2 ;  /* 0x000000032c557211 */ /* 0x080fe400010f0eff */
[-C--:B0-----:R-:W-:Y:S01]  /*d200*/  LEA.HI.X.SX32 R0, R45, R3.reuse, 0x1, P6 ;  /* 0x000000032d007211 */ /* 0x081fe200030f0eff */
[----:B------:R-:W-:Y:S01]  /*d210*/  STL [R1+0x880], R84 ;  /* 0x0008805401007387 */ /* 0x000fe20000100800 */
[----:B------:R-:W-:-:S03]  /*d220*/  LEA.HI.X.SX32 R22, R46, R3, 0x1, P0 ;  /* 0x000000032e167211 */ /* 0x000fc600000f0eff */
[----:B------:R-:W-:Y:S01]  /*d230*/  STL [R1+0x2cc], R5 ;  /* 0x0002cc0501007387 */ /* 0x000fe20000100800 */
[----:B------:R-:W-:-:S03]  /*d240*/  IADD3 R21, P0, PT, R48, R6, RZ ;  /* 0x0000000630157210 */ /* 0x000fc60007f1e0ff */
[----:B------:R-:W-:Y:S01]  /*d250*/  STL [R1+0x2d4], R68 ;  /* 0x0002d44401007387 */ /* 0x000fe20000100800 */
[----:B------:R-:W-:Y:S01]  /*d260*/  IMAD R53, R53, UR37, RZ ;  /* 0x0000002535357c24 */ /* 0x000fe2000f8e02ff */
[-C--:B------:R-:W-:Y:S02]  /*d270*/  IADD3 R89, P1, PT, R49, R6.reuse, RZ ;  /* 0x0000000631597210 */ /* 0x080fe40007f3e0ff */
[----:B------:R-:W-:Y:S01]  /*d280*/  STL [R1+0x300], R91 ;  /* 0x0003005b01007387 */ /* 0x000fe20000100800 */
[----:B------:R-:W-:-:S03]  /*d290*/  IADD3 R46, P2, PT, R51, R6, RZ ;  /* 0x00000006332e7210 */ /* 0x000fc60007f5e0ff */
[----:B------:R-:W-:Y:S01]  /*d2a0*/  STL [R1+0x2dc], R42 ;  /* 0x0002dc2a01007387 */ /* 0x000fe20000100800 */
[----:B------:R-:W-:Y:S01]  /*d2b0*/  IMAD R54, R54, UR38, RZ ;  /* 0x0000002636367c24 */ /* 0x000fe2000f8e02ff */
[----:B------:R-:W-:Y:S02]  /*d2c0*/  LEA.HI.X.SX32 R87, R48, R3, 0x1, P0 ;  /* 0x0000000330577211 */ /* 0x000fe400000f0eff */
[----:B------:R-:W-:Y:S01]  /*d2d0*/  STL [R1+0x2e4], R20 ;  /* 0x0002e41401007387 */ /* 0x000fe20000100800 */
[----:B------:R-:W-:-:S03]  /*d2e0*/  IMAD R55, R55, UR39, RZ ;  /* 0x0000002737377c24 */ /* 0x000fc6000f8e02ff */
[----:B------:R0:W-:Y:S01]  /*d2f0*/  STL [R1+0x2f4], R0 ;  /* 0x0002f40001007387 */ /* 0x0001e20000100800 */
[----:B------:R-:W-:-:S03]  /*d300*/  LEA.HI.X.SX32 R82, R49, R3, 0x1, P1 ;  /* 0x0000000331527211 */ /* 0x000fc600008f0eff */
[----:B------:R-:W-:Y:S01]  /*d310*/  STL [R1+0x2ec], R85 ;  /* 0x0002ec5501007387 */ /* 0x000fe20000100800 */
[----:B------:R-:W-:-:S03]  /*d320*/  LEA.HI.X.SX32 R51, R51, R3, 0x1, P2 ;  /* 0x0000000333337211 */ /* 0x000fc600010f0eff */
[----:B------:R-:W-:Y:S01]  /*d330*/  STL [R1+0x2fc], R22 ;  /* 0x0002fc1601007387 */ /* 0x000fe20000100800 */
[-C--:B------:R-:W-:Y:S01]  /*d340*/  IADD3 R35, P0, PT, R53, R6.reuse, RZ ;  /* 0x0000000635237210 */ /* 0x080fe20007f1e0ff */
[----:B------:R-:W-:Y:S02]  /*d350*/  IMAD R57, R57, UR40, RZ ;  /* 0x0000002839397c24 */ /* 0x000fe4000f8e02ff */
[----:B------:R-:W-:Y:S01]  /*d360*/  STL [R1+0x308], R21 ;  /* 0x0003081501007387 */ /* 0x000fe20000100800 */
[----:B------:R-:W-:-:S03]  /*d370*/  IADD3 R17, P1, PT, R54, R6, RZ ;  /* 0x0000000636117210 */ /* 0x000fc60007f3e0ff */
[----:B------:R-:W2:Y:S01]  /*d380*/  LDL R48, [R1+0x2f8] ;  /* 0x0002f80001307983 */ /* 0x000ea20000100800 */
[----:B------:R-:W-:-:S03]  /*d390*/  IMAD R60, R60, UR41, RZ ;  /* 0x000000293c3c7c24 */ /* 0x000fc6000f8e02ff */
[----:B------:R-:W3:Y:S01]  /*d3a0*/  LDL R49, [R1+0x2b8] ;  /* 0x0002b80001317983 */ /* 0x000ee20000100800 */
[----:B------:R-:W-:-:S03]  /*d3b0*/  IADD3 R80, P2, PT, R55, R6, RZ ;  /* 0x0000000637507210 */ /* 0x000fc60007f5e0ff */
[----:B------:R-:W-:Y:S01]  /*d3c0*/  STL [R1+0x310], R89 ;  /* 0x0003105901007387 */ /* 0x000fe20000100800 */
[----:B------:R-:W-:Y:S01]  /*d3d0*/  IMAD R61, R61, UR42, RZ ;  /* 0x0000002a3d3d7c24 */ /* 0x000fe2000f8e02ff */
[-C--:B------:R-:W-:Y:S02]  /*d3e0*/  LEA.HI.X.SX32 R36, R53, R3.reuse, 0x1, P0 ;  /* 0x0000000335247211 */ /* 0x080fe400000f0eff */
[----:B------:R-:W-:Y:S01]  /*d3f0*/  STL [R1+0x304], R87 ;  /* 0x0003045701007387 */ /* 0x000fe20000100800 */
[----:B------:R-:W-:-:S03]  /*d400*/  LEA.HI.X.SX32 R18, R54, R3, 0x1, P1 ;  /* 0x0000000336127211 */ /* 0x000fc600008f0eff */
[----:B------:R-:W-:Y:S01]  /*d410*/  STL [R1+0x318], R46 ;  /* 0x0003182e01007387 */ /* 0x000fe20000100800 */
[----:B-1----:R-:W-:-:S03]  /*d420*/  IADD3 R83, P0, PT, R57, R6, RZ ;  /* 0x0000000639537210 */ /* 0x002fc60007f1e0ff */
[----:B------:R-:W-:Y:S01]  /*d430*/  STL [R1+0x30c], R82 ;  /* 0x00030c5201007387 */ /* 0x000fe20000100800 */
[----:B------:R-:W-:-:S03]  /*d440*/  LEA.HI.X.SX32 R81, R55, R3, 0x1, P2 ;  /* 0x0000000337517211 */ /* 0x000fc600010f0eff */
[----:B------:R-:W-:Y:S01]  /*d450*/  STL [R1+0x314], R51 ;  /* 0x0003143301007387 */ /* 0x000fe20000100800 */
[----:B------:R-:W-:-:S03]  /*d460*/  IADD3 R86, P1, PT, R60, R6, RZ ;  /* 0x000000063c567210 */ /* 0x000fc60007f3e0ff */
[----:B------:R-:W4:Y:S01]  /*d470*/  LDL R53, [R1+0x2b4] ;  /* 0x0002b40001357983 */ /* 0x000f220000100800 */
[----:B------:R-:W-:Y:S01]  /*d480*/  IMAD R64, R64, UR43, RZ ;  /* 0x0000002b40407c24 */ /* 0x000fe2000f8e02ff */
[----:B0-----:R-:W-:Y:S02]  /*d490*/  IADD3 R0, P2, PT, R61, R6, RZ ;  /* 0x000000063d007210 */ /* 0x001fe40007f5e0ff */
[----:B------:R-:W-:Y:S01]  /*d4a0*/  STL [R1+0x320], R35 ;  /* 0x0003202301007387 */ /* 0x000fe20000100800 */
[----:B------:R-:W-:-:S03]  /*d4b0*/  LEA.HI.X.SX32 R84, R57, R3, 0x1, P0 ;  /* 0x0000000339547211 */ /* 0x000fc600000f0eff */
[----:B------:R-:W-:Y:S01]  /*d4c0*/  STL [R1+0x328], R17 ;  /* 0x0003281101007387 */ /* 0x000fe20000100800 */
[----:B------:R-:W-:-:S03]  /*d4d0*/  IMAD R65, R65, UR44, RZ ;  /* 0x0000002c41417c24 */ /* 0x000fc6000f8e02ff */
[----:B------:R-:W-:Y:S01]  /*d4e0*/  STL [R1+0x31c], R36 ;  /* 0x00031c2401007387 */ /* 0x000fe20000100800 */
[----:B------:R-:W-:Y:S01]  /*d4f0*/  IMAD R67, R67, UR45, RZ ;  /* 0x0000002d43437c24 */ /* 0x000fe2000f8e02ff */
[-C--:B------:R-:W-:Y:S02]  /*d500*/  LEA.HI.X.SX32 R2, R60, R3.reuse, 0x1, P1 ;  /* 0x000000033c027211 */ /* 0x080fe400008f0eff */
[----:B------:R-:W-:Y:S01]  /*d510*/  STL [R1+0x330], R80 ;  /* 0x0003305001007387 */ /* 0x000fe20000100800 */
[----:B------:R-:W-:-:S03]  /*d520*/  LEA.HI.X.SX32 R90, R61, R3, 0x1, P2 ;  /* 0x000000033d5a7211 */ /* 0x000fc600010f0eff */
[----:B------:R-:W-:Y:S01]  /*d530*/  STL [R1+0x324], R18 ;  /* 0x0003241201007387 */ /* 0x000fe20000100800 */
[----:B------:R-:W-:-:S03]  /*d540*/  IADD3 R60, P0, PT, R64, R6, RZ ;  /* 0x00000006403c7210 */ /* 0x000fc60007f1e0ff */
[----:B------:R-:W-:Y:S01]  /*d550*/  STL [R1+0x32c], R81 ;  /* 0x00032c5101007387 */ /* 0x000fe20000100800 */
[----:B------:R-:W-:-:S03]  /*d560*/  IMAD R71, R71, UR46, RZ ;  /* 0x0000002e47477c24 */ /* 0x000fc6000f8e02ff */
[----:B------:R-:W-:Y:S01]  /*d570*/  STL [R1+0x338], R83 ;  /* 0x0003385301007387 */ /* 0x000fe20000100800 */
[----:B------:R-:W-:-:S03]  /*d580*/  IADD3 R44, P1, PT, R65, R6, RZ ;  /* 0x00000006412c7210 */ /* 0x000fc60007f3e0ff */
[----:B------:R-:W-:Y:S01]  /*d590*/  STL [R1+0x340], R86 ;  /* 0x0003405601007387 */ /* 0x000fe20000100800 */
[----:B------:R-:W-:Y:S01]  /*d5a0*/  IMAD R70, R70, UR47, RZ ;  /* 0x0000002f46467c24 */ /* 0x000fe2000f8e02ff */
[----:B------:R-:W-:Y:S02]  /*d5b0*/  IADD3 R31, P2, PT, R67, R6, RZ ;  /* 0x00000006431f7210 */ /* 0x000fe40007f5e0ff */
[----:B------:R-:W-:Y:S01]  /*d5c0*/  STL [R1+0x334], R84 ;  /* 0x0003345401007387 */ /* 0x000fe20000100800 */
[----:B------:R-:W-:Y:S01]  /*d5d0*/  IMAD R69, R69, UR48, RZ ;  /* 0x0000003045457c24 */ /* 0x000fe2000f8e02ff */
[-C--:B------:R-:W-:Y:S02]  /*d5e0*/  LEA.HI.X.SX32 R61, R64, R3.reuse, 0x1, P0 ;  /* 0x00000003403d7211 */ /* 0x080fe400000f0eff */
[----:B------:R-:W-:Y:S01]  /*d5f0*/  STL [R1+0x348], R0 ;  /* 0x0003480001007387 */ /* 0x000fe20000100800 */
[----:B------:R-:W-:-:S03]  /*d600*/  LEA.HI.X.SX32 R45, R65, R3, 0x1, P1 ;  /* 0x00000003412d7211 */ /* 0x000fc600008f0eff */
[----:B------:R-:W-:Y:S01]  /*d610*/  STL [R1+0x33c], R2 ;  /* 0x00033c0201007387 */ /* 0x000fe20000100800 */
[----:B------:R-:W-:-:S03]  /*d620*/  LEA.HI.X.SX32 R32, R67, R3, 0x1, P2 ;  /* 0x0000000343207211 */ /* 0x000fc600010f0eff */
[----:B------:R-:W-:Y:S01]  /*d630*/  STL [R1+0x344], R90 ;  /* 0x0003445a01007387 */ /* 0x000fe20000100800 */
[----:B------:R-:W-:-:S03]  /*d640*/  IADD3 R15, P0, PT, R71, R6, RZ ;  /* 0x00000006470f7210 */ /* 0x000fc60007f1e0ff */
[----:B------:R-:W2:Y:S01]  /*d650*/  LDL R64, [R1+0x2f4] ;  /* 0x0002f40001407983 */ /* 0x000ea20000100800 */
[----:B------:R-:W-:-:S03]  /*d660*/  IADD3 R78, P1, PT, R70, R6, RZ ;  /* 0x00000006464e7210 */ /* 0x000fc60007f3e0ff */
[----:B------:R-:W-:Y:S01]  /*d670*/  STL [R1+0x350], R60 ;  /* 0x0003503c01007387 */ /* 0x000fe20000100800 */
[----:B------:R-:W-:Y:S01]  /*d680*/  IMAD R66, R66, UR49, RZ ;  /* 0x0000003142427c24 */ /* 0x000fe2000f8e02ff */
[----:B------:R-:W-:Y:S02]  /*d690*/  IADD3 R88, P2, PT, R69, R6, RZ ;  /* 0x0000000645587210 */ /* 0x000fe40007f5e0ff */
[----:B------:R-:W2:Y:S01]  /*d6a0*/  LDL R65, [R1+0x278] ;  /* 0x0002780001417983 */ /* 0x000ea20000100800 */
[----:B------:R-:W-:-:S03]  /*d6b0*/  IMAD R63, R63, UR14, RZ ;  /* 0x0000000e3f3f7c24 */ /* 0x000fc6000f8e02ff */
[----:B------:R-:W-:Y:S01]  /*d6c0*/  STL [R1+0x358], R44 ;  /* 0x0003582c01007387 */ /* 0x000fe20000100800 */
[----:B------:R-:W-:-:S03]  /*d6d0*/  LEA.HI.X.SX32 R16, R71, R3, 0x1, P0 ;  /* 0x0000000347107211 */ /* 0x000fc600000f0eff */
        /* <DEDUP_REMOVED lines=13> */
[----:B------:R-:W-:-:S03]  /*d7b0*/  IMAD R58, R58, UR51, RZ ;  /* 0x000000333a3a7c24 */ /* 0x000fc6000f8e02ff */
[----:B------:R-:W-:Y:S01]  /*d7c0*/  STL [R1+0x370], R78 ;  /* 0x0003704e01007387 */ /* 0x000fe20000100800 */
[----:B------:R-:W-:-:S03]  /*d7d0*/  LEA.HI.X.SX32 R92, R66, R3, 0x1, P0 ;  /* 0x00000003425c7211 */ /* 0x000fc600000f0eff */
[----:B------:R-:W-:Y:S01]  /*d7e0*/  STL [R1+0x364], R16 ;  /* 0x0003641001007387 */ /* 0x000fe20000100800 */
[----:B------:R-:W-:Y:S01]  /*d7f0*/  IMAD R56, R56, UR52, RZ ;  /* 0x0000003438387c24 */ /* 0x000fe2000f8e02ff */
[----:B------:R-:W-:Y:S02]  /*d800*/  LEA.HI.X.SX32 R69, R63, R3, 0x1, P1 ;  /* 0x000000033f457211 */ /* 0x000fe400008f0eff */
[----:B------:R-:W-:Y:S01]  /*d810*/  STL [R1+0x36c], R79 ;  /* 0x00036c4f01007387 */ /* 0x000fe20000100800 */
[----:B------:R-:W-:-:S03]  /*d820*/  IADD3 R25, P0, PT, R59, R6, RZ ;  /* 0x000000063b197210 */ /* 0x000fc60007f1e0ff */
[----:B------:R-:W-:Y:S01]  /*d830*/  STL [R1+0x374], R19 ;  /* 0x0003741301007387 */ /* 0x000fe20000100800 */
[----:B------:R-:W-:-:S03]  /*d840*/  LEA.HI.X.SX32 R57, R62, R3, 0x1, P2 ;  /* 0x000000033e397211 */ /* 0x000fc600010f0eff */
[----:B------:R-:W-:Y:S01]  /*d850*/  STL [R1+0x380], R67 ;  /* 0x0003804301007387 */ /* 0x000fe20000100800 */
[----:B------:R-:W-:-:S03]  /*d860*/  IADD3 R29, P1, PT, R58, R6, RZ ;  /* 0x000000063a1d7210 */ /* 0x000fc60007f3e0ff */
[----:B------:R-:W2:Y:S04]  /*d870*/  LDL R66, [R1+0x274] ;  /* 0x0002740001427983 */ /* 0x000ea80000100800 */
[----:B------:R-:W2:Y:S01]  /*d880*/  LDL R63, [R1+0x238] ;  /* 0x00023800013f7983 */ /* 0x000ea20000100800 */
[----:B------:R-:W-:-:S03]  /*d890*/  IMAD R52, R52, UR53, RZ ;  /* 0x0000003534347c24 */ /* 0x000fc6000f8e02ff */
[----:B------:R-:W-:Y:S01]  /*d8a0*/  STL [R1+0x388], R70 ;  /* 0x0003884601007387 */ /* 0x000fe20000100800 */
[----:B------:R-:W-:-:S03]  /*d8b0*/  IADD3 R13, P2, PT, R56, R6, RZ ;  /* 0x00000006380d7210 */ /* 0x000fc60007f5e0ff */
[----:B------:R-:W2:Y:S01]  /*d8c0*/  LDL R62, [R1+0x234] ;  /* 0x00023400013e7983 */ /* 0x000ea20000100800 */
[----:B------:R-:W-:-:S03]  /*d8d0*/  LEA.HI.X.SX32 R43, R59, R3, 0x1, P0 ;  /* 0x000000033b2b7211 */ /* 0x000fc600000f0eff */
[----:B------:R-:W-:Y:S01]  /*d8e0*/  STL [R1+0x37c], R92 ;  /* 0x00037c5c01007387 */ /* 0x000fe20000100800 */
[----:B------:R-:W-:-:S03]  /*d8f0*/  LEA.HI.X.SX32 R30, R58, R3, 0x1, P1 ;  /* 0x000000033a1e7211 */ /* 0x000fc600008f0eff */
[----:B------:R-:W-:Y:S01]  /*d900*/  STL [R1+0x390], R55 ;  /* 0x0003903701007387 */ /* 0x000fe20000100800 */
[----:B------:R-:W-:-:S03]  /*d910*/  LEA.HI.X.SX32 R14, R56, R3, 0x1, P2 ;  /* 0x00000003380e7211 */ /* 0x000fc600010f0eff */
[----:B------:R-:W-:Y:S01]  /*d920*/  STL [R1+0x384], R69 ;  /* 0x0003844501007387 */ /* 0x000fe20000100800 */
[----:B------:R-:W-:-:S03]  /*d930*/  IADD3 R76, P0, PT, R52, R6, RZ ;  /* 0x00000006344c7210 */ /* 0x000fc60007f1e0ff */
[----:B------:R-:W-:Y:S04]  /*d940*/  STL [R1+0x38c], R57 ;  /* 0x00038c3901007387 */ /* 0x000fe80000100800 */
[----:B------:R-:W-:Y:S04]  /*d950*/  STL [R1+0x398], R25 ;  /* 0x0003981901007387 */ /* 0x000fe80000100800 */
[----:B------:R-:W-:Y:S04]  /*d960*/  STL [R1+0x3a0], R29 ;  /* 0x0003a01d01007387 */ /* 0x000fe80000100800 */
[----:B------:R-:W-:Y:S01]  /*d970*/  STL [R1+0x394], R43 ;  /* 0x0003942b01007387 */ /* 0x000fe20000100800 */
[----:B------:R-:W-:-:S03]  /*d980*/  LEA.HI.X.SX32 R77, R52, R3, 0x1, P0 ;  /* 0x00000003344d7211 */ /* 0x000fc600000f0eff */
[----:B------:R-:W2:Y:S04]  /*d990*/  LDL R56, [R1+0x1dc] ;  /* 0x0001dc0001387983 */ /* 0x000ea80000100800 */
[----:B------:R-:W-:Y:S04]  /*d9a0*/  STL [R1+0x3a8], R13 ;  /* 0x0003a80d01007387 */ /* 0x000fe80000100800 */
[----:B------:R-:W-:Y:S04]  /*d9b0*/  STL [R1+0x39c], R30 ;  /* 0x00039c1e01007387 */ /* 0x000fe80000100800 */
[----:B------:R-:W-:Y:S04]  /*d9c0*/  STL [R1+0x3a4], R14 ;  /* 0x0003a40e01007387 */ /* 0x000fe80000100800 */
[----:B------:R-:W3:Y:S01]  /*d9d0*/  LDL R52, [R1+0x1d8] ;  /* 0x0001d80001347983 */ /* 0x000ee20000100800 */
[----:B------:R-:W-:Y:S01]  /*d9e0*/  IMAD R47, R47, UR55, RZ ;  /* 0x000000372f2f7c24 */ /* 0x000fe2000f8e02ff */
[----:B------:R-:W0:Y:S04]  /*d9f0*/  S2R R10, SR_TID.X ;  /* 0x00000000000a7919 */ /* 0x000e280000002100 */
[----:B------:R-:W-:-:S04]  /*da00*/  IADD3 R59, P2, PT, R47, R6, RZ ;  /* 0x000000062f3b7210 */ /* 0x000fc80007f5e0ff */
[----:B------:R-:W-:Y:S02]  /*da10*/  LEA.HI.X.SX32 R58, R47, R3, 0x1, P2 ;  /* 0x000000032f3a7211 */ /* 0x000fe400010f0eff */
[----:B------:R-:W1:Y:S01]  /*da20*/  LDC R47, c[0x0][0x3a0] ;  /* 0x0000e800ff2f7b82 */ /* 0x000e620000000800 */
[----:B------:R-:W-:Y:S02]  /*da30*/  IMAD R37, R37, UR56, RZ ;  /* 0x0000003825257c24 */ /* 0x000fe4000f8e02ff */
[----:B------:R-:W-:-:S03]  /*da40*/  IMAD R50, R50, UR54, RZ ;  /* 0x0000003632327c24 */ /* 0x000fc6000f8e02ff */
[CC--:B------:R-:W-:Y:S02]  /*da50*/  IADD3 R38, P0, PT, R37.reuse, R6.reuse, RZ ;  /* 0x0000000625267210 */ /* 0x0c0fe40007f1e0ff */
[-C--:B------:R-:W-:Y:S01]  /*da60*/  IADD3 R4, P1, PT, R50, R6.reuse, RZ ;  /* 0x0000000632047210 */ /* 0x080fe20007f3e0ff */
[----:B------:R-:W-:Y:S01]  /*da70*/  IMAD R34, R34, UR57, RZ ;  /* 0x0000003922227c24 */ /* 0x000fe2000f8e02ff */
[-C--:B------:R-:W-:Y:S01]  /*da80*/  LEA.HI.X.SX32 R71, R37, R3.reuse, 0x1, P0 ;  /* 0x0000000325477211 */ /* 0x080fe200000f0eff */
[----:B------:R-:W-:Y:S01]  /*da90*/  IMAD R33, R33, UR58, RZ ;  /* 0x0000003a21217c24 */ /* 0x000fe2000f8e02ff */
[----:B------:R-:W-:Y:S01]  /*daa0*/  LEA.HI.X.SX32 R50, R50, R3, 0x1, P1 ;  /* 0x0000000332327211 */ /* 0x000fe200008f0eff */
[----:B------:R-:W-:Y:S01]  /*dab0*/  STL [R1+0x3b8], R4 ;  /* 0x0003b80401007387 */ /* 0x000fe20000100800 */
[----:B------:R-:W-:-:S03]  /*dac0*/  IADD3 R39, P1, PT, R34, R6, RZ ;  /* 0x0000000622277210 */ /* 0x000fc60007f3e0ff */
[----:B------:R-:W-:Y:S01]  /*dad0*/  STL [R1+0x3b0], R76 ;  /* 0x0003b04c01007387 */ /* 0x000fe20000100800 */
[----:B-1----:R-:W-:Y:S01]  /*dae0*/  VIADD R75, R47, 0x7f ;  /* 0x0000007f2f4b7836 */ /* 0x002fe20000000000 */
[----:B0-----:R-:W-:Y:S02]  /*daf0*/  LOP3.LUT R10, R10, 0x7f, RZ, 0xc0, !PT ;  /* 0x0000007f0a0a7812 */ /* 0x001fe400078ec0ff */
[----:B------:R-:W-:Y:S02]  /*db00*/  STL [R1+0x3c0], R59 ;  /* 0x0003c03b01007387 */ /* 0x000fe40000100800 */
[----:B------:R-:W-:Y:S02]  /*db10*/  ISETP.GT.AND P0, PT, R75, 0x7f, PT ;  /* 0x0000007f4b00780c */ /* 0x000fe40003f04270 */
[----:B------:R-:W-:Y:S01]  /*db20*/  STL [R1+0x3ac], R77 ;  /* 0x0003ac4d01007387 */ /* 0x000fe20000100800 */
[-C--:B------:R-:W-:Y:S02]  /*db30*/  IADD3 R40, P2, PT, R33, R6.reuse, RZ ;  /* 0x0000000621287210 */ /* 0x080fe40007f5e0ff */
[----:B------:R-:W-:Y:S01]  /*db40*/  ISETP.LT.AND P0, PT, R10, R47, P0 ;  /* 0x0000002f0a00720c */ /* 0x000fe20000701270 */
[----:B------:R-:W-:Y:S01]  /*db50*/  STL [R1+0x3b4], R50 ;  /* 0x0003b43201007387 */ /* 0x000fe20000100800 */
[----:B------:R-:W-:-:S02]  /*db60*/  IADD3 R26, P4, PT, R72, R6, RZ ;  /* 0x00000006481a7210 */ /* 0x000fc40007f9e0ff */
[-C--:B------:R-:W-:Y:S01]  /*db70*/  IADD3 R8, P6, PT, R74, R6.reuse, RZ ;  /* 0x000000064a087210 */ /* 0x080fe20007fde0ff */
[----:B------:R-:W-:Y:S01]  /*db80*/  STL [R1+0x3bc], R58 ;  /* 0x0003bc3a01007387 */ /* 0x000fe20000100800 */
[----:B------:R-:W-:-:S03]  /*db90*/  IADD3 R11, P5, PT, R73, R6, RZ ;  /* 0x00000006490b7210 */ /* 0x000fc60007fbe0ff */
[----:B------:R-:W-:Y:S01]  /*dba0*/  STL [R1+0x3c4], R38 ;  /* 0x0003c42601007387 */ /* 0x000fe20000100800 */
[----:B------:R-:W-:-:S03]  /*dbb0*/  LEA.HI.X.SX32 R54, R34, R3, 0x1, P1 ;  /* 0x0000000322367211 */ /* 0x000fc600008f0eff */
[----:B------:R-:W-:Y:S01]  /*dbc0*/  STL [R1+0x3c8], R39 ;  /* 0x0003c82701007387 */ /* 0x000fe20000100800 */
[----:B------:R-:W-:-:S03]  /*dbd0*/  LEA.HI.X.SX32 R41, R33, R3, 0x1, P2 ;  /* 0x0000000321297211 */ /* 0x000fc600010f0eff */
[----:B------:R-:W-:Y:S01]  /*dbe0*/  STL [R1+0x3cc], R40 ;  /* 0x0003cc2801007387 */ /* 0x000fe20000100800 */
[-C--:B------:R-:W-:Y:S02]  /*dbf0*/  LEA.HI.X.SX32 R27, R72, R3.reuse, 0x1, P4 ;  /* 0x00000003481b7211 */ /* 0x080fe400020f0eff */
[----:B------:R-:W-:Y:S01]  /*dc00*/  PRMT R7, RZ, 0x7610, R7 ;  /* 0x00007610ff077816 */ /* 0x000fe20000000007 */
[----:B------:R-:W-:Y:S01]  /*dc10*/  STL [R1+0x3d0], R26 ;  /* 0x0003d01a01007387 */ /* 0x000fe20000100800 */
[----:B------:R-:W-:-:S03]  /*dc20*/  LEA.HI.X.SX32 R9, R74, R3, 0x1, P6 ;  /* 0x000000034a097211 */ /* 0x000fc600030f0eff */
[----:B------:R2:W-:Y:S04]  /*dc30*/  STL [R1+0x20c], R8 ;  /* 0x00020c0801007387 */ /* 0x0005e80000100800 */
[----:B------:R-:W-:Y:S01]  /*dc40*/  STL [R1+0x3d4], R11 ;  /* 0x0003d40b01007387 */ /* 0x000fe20000100800 */
[----:B------:R-:W-:-:S03]  /*dc50*/  LEA.HI.X.SX32 R12, R73, R3, 0x1, P5 ;  /* 0x00000003490c7211 */ /* 0x000fc600028f0eff */
[----:B------:R-:W-:Y:S01]  /*dc60*/  STL [R1+0x1f4], R71 ;  /* 0x0001f44701007387 */ /* 0x000fe20000100800 */
[----:B------:R-:W-:-:S03]  /*dc70*/  PRMT R3, RZ, 0x7610, R3 ;  /* 0x00007610ff037816 */ /* 0x000fc60000000003 */
[----:B------:R-:W-:Y:S04]  /*dc80*/  STL [R1+0x1fc], R54 ;  /* 0x0001fc3601007387 */ /* 0x000fe80000100800 */
[----:B------:R-:W-:Y:S04]  /*dc90*/  STL [R1+0x200], R41 ;  /* 0x0002002901007387 */ /* 0x000fe80000100800 */
[----:B------:R-:W-:Y:S04]  /*dca0*/  STL [R1+0x204], R27 ;  /* 0x0002041b01007387 */ /* 0x000fe80000100800 */
[----:B------:R3:W-:Y:S04]  /*dcb0*/  STL [R1+0x1f8], R9 ;  /* 0x0001f80901007387 */ /* 0x0007e80000100800 */
[----:B------:R2:W4:Y:S02]  /*dcc0*/  @P0 LDG.E.U8 R7, desc[UR18][R8.64] ;  /* 0x0000001208070981 */ /* 0x000524000c1e1100 */
[----:B--2---:R-:W-:-:S02]  /*dcd0*/  @P0 IMAD.MOV.U32 R8, RZ, RZ, R56 ;  /* 0x000000ffff080224 */ /* 0x004fc400078e0038 */
[----:B---3--:R-:W-:-:S05]  /*dce0*/  @P0 IMAD.MOV.U32 R9, RZ, RZ, R52 ;  /* 0x000000ffff090224 */ /* 0x008fca00078e0034 */
[----:B------:R0:W2:Y:S04]  /*dcf0*/  @P0 LDG.E.U8 R3, desc[UR18][R8.64] ;  /* 0x0000001208030981 */ /* 0x0000a8000c1e1100 */
[----:B------:R-:W-:Y:S04]  /*dd00*/  STS.U8 [R93+UR9+0x3780], R28 ;  /* 0x0037801c5d007988 */ /* 0x000fe80008000009 */
[----:B------:R-:W-:Y:S04]  /*dd10*/  STS.U8 [R93+UR9+0x3b80], R24 ;  /* 0x003b80185d007988 */ /* 0x000fe80008000009 */
[----:B------:R-:W-:Y:S01]  /*dd20*/  STS.U8 [R93+UR9+0x3f80], R23 ;  /* 0x003f80175d007988 */ /* 0x000fe20008000009 */
[----:B0-----:R-:W-:-:S02]  /*dd30*/  @P0 IMAD.MOV.U32 R8, RZ, RZ, R63 ;  /* 0x000000ffff080224 */ /* 0x001fc400078e003f */
[----:B------:R-:W-:Y:S01]  /*dd40*/  @P0 IMAD.MOV.U32 R9, RZ, RZ, R62 ;  /* 0x000000ffff090224 */ /* 0x000fe200078e003e */
[----:B--2---:R0:W-:Y:S02]  /*dd50*/  STS.U8 [R10+UR9+0x8000], R3 ;  /* 0x008000030a007988 */ /* 0x0041e40008000009 */
[----:B0-----:R-:W-:-:S06]  /*dd60*/  PRMT R3, RZ, 0x7610, R3 ;  /* 0x00007610ff037816 */ /* 0x001fcc0000000003 */
[----:B------:R0:W2:Y:S02]  /*dd70*/  @P0 LDG.E.U8 R3, desc[UR18][R8.64] ;  /* 0x0000001208030981 */ /* 0x0000a4000c1e1100 */
[----:B0-----:R-:W-:Y:S02]  /*dd80*/  @P0 IMAD.MOV.U32 R8, RZ, RZ, R65 ;  /* 0x000000ffff080224 */ /* 0x001fe400078e0041 */
[----:B------:R-:W-:Y:S01]  /*dd90*/  @P0 IMAD.MOV.U32 R9, RZ, RZ, R66 ;  /* 0x000000ffff090224 */ /* 0x000fe200078e0042 */
[----:B--2---:R0:W-:Y:S02]  /*dda0*/  STS.U8 [R10+UR9+0x8400], R3 ;  /* 0x008400030a007988 */ /* 0x0041e40008000009 */
[----:B0-----:R-:W-:-:S06]  /*ddb0*/  PRMT R3, RZ, 0x7610, R3 ;  /* 0x00007610ff037816 */ /* 0x001fcc0000000003 */
[----:B------:R0:W2:Y:S02]  /*ddc0*/  @P0 LDG.E.U8 R3, desc[UR18][R8.64] ;  /* 0x0000001208030981 */ /* 0x0000a4000c1e1100 */
[----:B0-----:R-:W-:Y:S02]  /*ddd0*/  @P0 IMAD.MOV.U32 R8, RZ, RZ, R49 ;  /* 0x000000ffff080224 */ /* 0x001fe400078e0031 */
[----:B----4-:R-:W-:Y:S01]  /*dde0*/  @P0 IMAD.MOV.U32 R9, RZ, RZ, R53 ;  /* 0x000000ffff090224 */ /* 0x010fe200078e0035 */
        /* <DEDUP_REMOVED lines=17> */
[----:B------:R0:W2:Y:S04]  /*df00*/  @P0 LDG.E.U8 R3, desc[UR18][R8.64] ;  /* 0x0000001208030981 */ /* 0x0000a8000c1e1100 */
[----:B------:R-:W-:Y:S04]  /*df10*/  STL [R1+0x208], R12 ;  /* 0x0002080c01007387 */ /* 0x000fe80000100800 */
[----:B------:R-:W3:Y:S01]  /*df20*/  LDL R56, [R1+0x1e0] ;  /* 0x0001e00001387983 */ /* 0x000ee20000100800 */
[----:B0-----:R-:W-:Y:S02]  /*df30*/  @P0 IMAD.MOV.U32 R8, RZ, RZ, R4 ;  /* 0x000000ffff080224 */ /* 0x001fe400078e0004 */
[----:B------:R-:W-:Y:S01]  /*df40*/  @P0 IMAD.MOV.U32 R9, RZ, RZ, R50 ;  /* 0x000000ffff090224 */ /* 0x000fe200078e0032 */
[----:B------:R-:W4:Y:S04]  /*df50*/  LDL R63, [R1+0x1e4] ;  /* 0x0001e400013f7983 */ /* 0x000f280000100800 */
[----:B------:R-:W3:Y:S04]  /*df60*/  LDL R66, [R1+0x23c] ;  /* 0x00023c0001427983 */ /* 0x000ee80000100800 */
[----:B------:R-:W3:Y:S01]  /*df70*/  LDL R65, [R1+0x240] ;  /* 0x0002400001417983 */ /* 0x000ee20000100800 */
[----:B------:R-:W-:-:S03]  /*df80*/  PRMT R6, RZ, 0x7610, R6 ;  /* 0x00007610ff067816 */ /* 0x000fc60000000006 */
[----:B------:R-:W3:Y:S04]  /*df90*/  LDL R53, [R1+0x27c] ;  /* 0x00027c0001357983 */ /* 0x000ee80000100800 */
[----:B------:R-:W3:Y:S01]  /*dfa0*/  LDL R49, [R1+0x280] ;  /* 0x0002800001317983 */ /* 0x000ee20000100800 */
[----:B------:R-:W0:Y:S03]  /*dfb0*/  S2R R62, SR_TID.X ;  /* 0x00000000003e7919 */ /* 0x000e260000002100 */
[----:B------:R-:W3:Y:S04]  /*dfc0*/  LDL R64, [R1+0x2bc] ;  /* 0x0002bc0001407983 */ /* 0x000ee80000100800 */
[----:B------:R-:W3:Y:S04]  /*dfd0*/  LDL R48, [R1+0x2c0] ;  /* 0x0002c00001307983 */ /* 0x000ee80000100800 */
[----:B------:R-:W3:Y:S04]  /*dfe0*/  LDL.LU R84, [R1+0x880] ;  /* 0x0008800001547983 */ /* 0x000ee80000300800 */
[----:B------:R-:W3:Y:S04]  /*dff0*/  LDL.LU R83, [R1+0x87c] ;  /* 0x00087c0001537983 */ /* 0x000ee80000300800 */
[----:B------:R-:W3:Y:S04]  /*e000*/  LDL.LU R19, [R1+0x878] ;  /* 0x0008780001137983 */ /* 0x000ee80000300800 */
[----:B------:R-:W3:Y:S04]  /*e010*/  LDL.LU R88, [R1+0x874] ;  /* 0x0008740001587983 */ /* 0x000ee80000300800 */
[----:B------:R-:W3:Y:S04]  /*e020*/  LDL.LU R4, [R1+0x870] ;  /* 0x0008700001047983 */ /* 0x000ee80000300800 */
[----:B--2---:R1:W-:Y:S02]  /*e030*/  STS.U8 [R10+UR9+0x9800], R3 ;  /* 0x009800030a007988 */ /* 0x0043e40008000009 */
[----:B-1----:R-:W-:-:S06]  /*e040*/  PRMT R3, RZ, 0x7610, R3 ;  /* 0x00007610ff037816 */ /* 0x002fcc0000000003 */
[----:B------:R4:W2:Y:S02]  /*e050*/  @P0 LDG.E.U8 R3, desc[UR18][R8.64] ;  /* 0x0000001208030981 */ /* 0x0008a4000c1e1100 */
[----:B----4-:R-:W-:Y:S02]  /*e060*/  @P0 IMAD.MOV.U32 R8, RZ, RZ, R63 ;  /* 0x000000ffff080224 */ /* 0x010fe400078e003f */
[----:B---3--:R-:W-:Y:S01]  /*e070*/  @P0 IMAD.MOV.U32 R9, RZ, RZ, R56 ;  /* 0x000000ffff090224 */ /* 0x008fe200078e0038 */
[----:B0-----:R-:W-:Y:S01]  /*e080*/  LOP3.LUT R62, R62, 0x7f, RZ, 0xc0, !PT ;  /* 0x0000007f3e3e7812 */ /* 0x001fe200078ec0ff */
[----:B------:R-:W3:Y:S04]  /*e090*/  LDL R63, [R1+0x1e8] ;  /* 0x0001e800013f7983 */ /* 0x000ee80000100800 */
[----:B------:R0:W4:Y:S02]  /*e0a0*/  @P0 LDG.E.U8 R6, desc[UR18][R8.64] ;  /* 0x0000001208060981 */ /* 0x000124000c1e1100 */
[----:B0-----:R-:W-:-:S02]  /*e0b0*/  @P0 IMAD.MOV.U32 R8, RZ, RZ, R65 ;  /* 0x000000ffff080224 */ /* 0x001fc400078e0041 */
[----:B------:R-:W-:Y:S01]  /*e0c0*/  @P0 IMAD.MOV.U32 R9, RZ, RZ, R66 ;  /* 0x000000ffff090224 */ /* 0x000fe200078e0042 */
[----:B--2---:R0:W-:Y:S01]  /*e0d0*/  STS.U8 [R10+UR9+0x9c00], R3 ;  /* 0x009c00030a007988 */ /* 0x0041e20008000009 */
[----:B------:R-:W-:-:S03]  /*e0e0*/  LOP3.LUT R62, R62, 0x10, RZ, 0x3c, !PT ;  /* 0x000000103e3e7812 */ /* 0x000fc600078e3cff */
[----:B------:R-:W2:Y:S04]  /*e0f0*/  LDL R66, [R1+0x1ec] ;  /* 0x0001ec0001427983 */ /* 0x000ea80000100800 */
[----:B------:R-:W2:Y:S01]  /*e100*/  LDL R65, [R1+0x284] ;  /* 0x0002840001417983 */ /* 0x000ea20000100800 */
[----:B0-----:R-:W-:-:S06]  /*e110*/  PRMT R3, RZ, 0x7610, R3 ;  /* 0x00007610ff037816 */ /* 0x001fcc0000000003 */
[----:B------:R0:W2:Y:S04]  /*e120*/  @P0 LDG.E.U8 R3, desc[UR18][R8.64] ;  /* 0x0000001208030981 */ /* 0x0000a8000c1e1100 */
[----:B----4-:R-:W-:Y:S01]  /*e130*/  STS.U8 [R62+UR9+0x8080], R6 ;  /* 0x008080063e007988 */ /* 0x010fe20008000009 */
[----:B0-----:R-:W-:Y:S02]  /*e140*/  @P0 IMAD.MOV.U32 R8, RZ, RZ, R49 ;  /* 0x000000ffff080224 */ /* 0x001fe400078e0031 */
[----:B------:R-:W-:Y:S01]  /*e150*/  @P0 IMAD.MOV.U32 R9, RZ, RZ, R53 ;  /* 0x000000ffff090224 */ /* 0x000fe200078e0035 */
[----:B------:R-:W4:Y:S04]  /*e160*/  LDL R49, [R1+0x248] ;  /* 0x0002480001317983 */ /* 0x000f280000100800 */
[----:B------:R-:W3:Y:S04]  /*e170*/  LDL R53, [R1+0x244] ;  /* 0x0002440001357983 */ /* 0x000ee80000100800 */
[----:B--2---:R0:W-:Y:S02]  /*e180*/  STS.U8 [R62+UR9+0x8480], R3 ;  /* 0x008480033e007988 */ /* 0x0041e40008000009 */
[----:B0-----:R-:W-:-:S06]  /*e190*/  PRMT R3, RZ, 0x7610, R3 ;  /* 0x00007610ff037816 */ /* 0x001fcc0000000003 */
[----:B------:R0:W2:Y:S02]  /*e1a0*/  @P0 LDG.E.U8 R3, desc[UR18][R8.64] ;  /* 0x0000001208030981 */ /* 0x0000a4000c1e1100 */
[----:B0-----:R-:W-:Y:S02]  /*e1b0*/  @P0 IMAD.MOV.U32 R8, RZ, RZ, R48 ;  /* 0x000000ffff080224 */ /* 0x001fe400078e0030 */
[----:B------:R-:W-:Y:S01]  /*e1c0*/  @P0 IMAD.MOV.U32 R9, RZ, RZ, R64 ;  /* 0x000000ffff090224 */ /* 0x000fe200078e0040 */
[----:B------:R-:W-:Y:S01]  /*e1d0*/  PRMT R6, RZ, 0x7610, R6 ;  /* 0x00007610ff067816 */ /* 0x000fe20000000006 */
[----:B------:R-:W3:Y:S04]  /*e1e0*/  LDL R48, [R1+0x288] ;  /* 0x0002880001307983 */ /* 0x000ee80000100800 */
[----:B--2---:R0:W-:Y:S02]  /*e1f0*/  STS.U8 [R62+UR9+0x8880], R3 ;  /* 0x008880033e007988 */ /* 0x0041e40008000009 */
[----:B0-----:R-:W-:-:S06]  /*e200*/  PRMT R3, RZ, 0x7610, R3 ;  /* 0x00007610ff037816 */ /* 0x001fcc0000000003 */
[----:B------:R0:W2:Y:S02]  /*e210*/  @P0 LDG.E.U8 R3, desc[UR18][R8.64] ;  /* 0x0000001208030981 */ /* 0x0000a4000c1e1100 */
[----:B0-----:R-:W-:Y:S02]  /*e220*/  @P0 IMAD.MOV.U32 R8, RZ, RZ, R91 ;  /* 0x000000ffff080224 */ /* 0x001fe400078e005b */
[----:B------:R-:W-:Y:S02]  /*e230*/  @P0 IMAD.MOV.U32 R9, RZ, RZ, R22 ;  /* 0x000000ffff090224 */ /* 0x000fe400078e0016 */
[----:B------:R-:W3:Y:S04]  /*e240*/  LDL.LU R22, [R1+0x86c] ;  /* 0x00086c0001167983 */ /* 0x000ee80000300800 */
[----:B------:R-:W3:Y:S04]  /*e250*/  LDL.LU R91, [R1+0x868] ;  /* 0x00086800015b7983 */ /* 0x000ee80000300800 */
        /* <DEDUP_REMOVED lines=8> */
[----:B--2---:R0:W-:Y:S02]  /*e2e0*/  STS.U8 [R62+UR9+0x9080], R3 ;  /* 0x009080033e007988 */ /* 0x0041e40008000009 */
[----:B0-----:R-:W-:-:S06]  /*e2f0*/  PRMT R3, RZ, 0x7610, R3 ;  /* 0x00007610ff037816 */ /* 0x001fcc0000000003 */
[----:B------:R0:W2:Y:S02]  /*e300*/  @P0 LDG.E.U8 R3, desc[UR18][R8.64] ;  /* 0x0000001208030981 */ /* 0x0000a4000c1e1100 */
[----:B0-----:R-:W-:Y:S02]  /*e310*/  @P0 IMAD.MOV.U32 R8, RZ, RZ, R67 ;  /* 0x000000ffff080224 */ /* 0x001fe400078e0043 */
[----:B------:R-:W-:Y:S01]  /*e320*/  @P0 IMAD.MOV.U32 R9, RZ, RZ, R92 ;  /* 0x000000ffff090224 */ /* 0x000fe200078e005c */
[----:B--2---:R0:W-:Y:S01]  /*e330*/  STS.U8 [R62+UR9+0x9480], R3 ;  /* 0x009480033e007988 */ /* 0x0041e20008000009 */
[----:B------:R-:W1:Y:S03]  /*e340*/  S2R R67, SR_TID.X ;  /* 0x0000000000437919 */ /* 0x000e660000002100 */
[----:B------:R-:W2:Y:S01]  /*e350*/  LDL.LU R92, [R1+0x85c] ;  /* 0x00085c00015c7983 */ /* 0x000ea20000300800 */
        /* <DEDUP_REMOVED lines=8> */
[----:B---3--:R-:W-:-:S05]  /*e3e0*/  @P0 IMAD.MOV.U32 R9, RZ, RZ, R63 ;  /* 0x000000ffff090224 */ /* 0x008fca00078e003f */
[----:B------:R4:W3:Y:S02]  /*e3f0*/  @P0 LDG.E.U8 R6, desc[UR18][R8.64] ;  /* 0x0000001208060981 */ /* 0x0008e4000c1e1100 */
[----:B----4-:R-:W-:Y:S02]  /*e400*/  @P0 IMAD.MOV.U32 R8, RZ, RZ, R49 ;  /* 0x000000ffff080224 */ /* 0x010fe400078e0031 */
[----:B------:R-:W-:Y:S01]  /*e410*/  @P0 IMAD.MOV.U32 R9, RZ, RZ, R53 ;  /* 0x000000ffff090224 */ /* 0x000fe200078e0035 */
[----:B-1----:R-:W-:Y:S01]  /*e420*/  LOP3.LUT R67, R67, 0x7f, RZ, 0xc0, !PT ;  /* 0x0000007f43437812 */ /* 0x002fe200078ec0ff */
[----:B------:R-:W4:Y:S04]  /*e430*/  LDL R53, [R1+0x1f0] ;  /* 0x0001f00001357983 */ /* 0x000f280000100800 */
[----:B--2---:R0:W-:Y:S04]  /*e440*/  STS.U8 [R62+UR9+0x9c80], R3 ;  /* 0x009c80033e007988 */ /* 0x0041e80008000009 */
[----:B------:R-:W2:Y:S01]  /*e450*/  LDL R49, [R1+0x210] ;  /* 0x0002100001317983 */ /* 0x000ea20000100800 */
[----:B0-----:R-:W-:-:S06]  /*e460*/  PRMT R3, RZ, 0x7610, R3 ;  /* 0x00007610ff037816 */ /* 0x001fcc0000000003 */
[----:B------:R0:W2:Y:S01]  /*e470*/  @P0 LDG.E.U8 R3, desc[UR18][R8.64] ;  /* 0x0000001208030981 */ /* 0x0000a2000c1e1100 */
[----:B------:R-:W-:-:S05]  /*e480*/  LOP3.LUT R67, R67, 0x20, RZ, 0x3c, !PT ;  /* 0x0000002043437812 */ /* 0x000fca00078e3cff */
[----:B---3--:R-:W-:Y:S01]  /*e490*/  STS.U8 [R67+UR9+0x8100], R6 ;  /* 0x0081000643007988 */ /* 0x008fe20008000009 */
[----:B0-----:R-:W-:Y:S02]  /*e4a0*/  @P0 IMAD.MOV.U32 R8, RZ, RZ, R48 ;  /* 0x000000ffff080224 */ /* 0x001fe400078e0030 */
[----:B------:R-:W-:Y:S01]  /*e4b0*/  @P0 IMAD.MOV.U32 R9, RZ, RZ, R65 ;  /* 0x000000ffff090224 */ /* 0x000fe200078e0041 */
[----:B------:R-:W3:Y:S04]  /*e4c0*/  LDL R48, [R1+0x250] ;  /* 0x0002500001307983 */ /* 0x000ee80000100800 */
[----:B------:R-:W3:Y:S04]  /*e4d0*/  LDL R65, [R1+0x24c] ;  /* 0x00024c0001417983 */ /* 0x000ee80000100800 */
[----:B--2---:R0:W-:Y:S02]  /*e4e0*/  STS.U8 [R67+UR9+0x8500], R3 ;  /* 0x0085000343007988 */ /* 0x0041e40008000009 */
[----:B0-----:R-:W-:-:S06]  /*e4f0*/  PRMT R3, RZ, 0x7610, R3 ;  /* 0x00007610ff037816 */ /* 0x001fcc0000000003 */
[----:B------:R0:W2:Y:S02]  /*e500*/  @P0 LDG.E.U8 R3, desc[UR18][R8.64] ;  /* 0x0000001208030981 */ /* 0x0000a4000c1e1100 */
[----:B0-----:R-:W-:Y:S02]  /*e510*/  @P0 IMAD.MOV.U32 R8, RZ, RZ, R64 ;  /* 0x000000ffff080224 */ /* 0x001fe400078e0040 */
[----:B------:R-:W-:Y:S01]  /*e520*/  @P0 IMAD.MOV.U32 R9, RZ, RZ, R84 ;  /* 0x000000ffff090224 */ /* 0x000fe200078e0054 */
[----:B------:R-:W-:Y:S01]  /*e530*/  PRMT R6, RZ, 0x7610, R6 ;  /* 0x00007610ff067816 */ /* 0x000fe20000000006 */
        /* <DEDUP_REMOVED lines=31> */
[----:B------:R-:W0:Y:S04]  /*e730*/  S2R R38, SR_TID.X ;  /* 0x0000000000267919 */ /* 0x000e280000002100 */
[----:B------:R3:W4:Y:S04]  /*e740*/  @P0 LDG.E.U8 R6, desc[UR18][R8.64] ;  /* 0x0000001208060981 */ /* 0x000728000c1e1100 */
[----:B------:R-:W4:Y:S01]  /*e750*/  LDL R49, [R1+0x214] ;  /* 0x0002140001317983 */ /* 0x000f220000100800 */
[----:B---3--:R-:W-:-:S02]  /*e760*/  @P0 IMAD.MOV.U32 R8, RZ, RZ, R48 ;  /* 0x000000ffff080224 */ /* 0x008fc400078e0030 */
[----:B------:R-:W-:Y:S01]  /*e770*/  @P0 IMAD.MOV.U32 R9, RZ, RZ, R65 ;  /* 0x000000ffff090224 */ /* 0x000fe200078e0041 */
[----:B------:R-:W3:Y:S04]  /*e780*/  LDL R48, [R1+0x258] ;  /* 0x0002580001307983 */ /* 0x000ee80000100800 */
[----:B--2---:R1:W-:Y:S02]  /*e790*/  STS.U8 [R67+UR9+0x9d00], R3 ;  /* 0x009d000343007988 */ /* 0x0043e40008000009 */
[----:B-1----:R-:W-:-:S06]  /*e7a0*/  PRMT R3, RZ, 0x7610, R3 ;  /* 0x00007610ff037816 */ /* 0x002fcc0000000003 */
[----:B------:R1:W2:Y:S01]  /*e7b0*/  @P0 LDG.E.U8 R3, desc[UR18][R8.64] ;  /* 0x0000001208030981 */ /* 0x0002a2000c1e1100 */
[----:B0-----:R-:W-:-:S04]  /*e7c0*/  LOP3.LUT R38, R38, 0x7f, RZ, 0xc0, !PT ;  /* 0x0000007f26267812 */ /* 0x001fc800078ec0ff */
[----:B------:R-:W-:Y:S02]  /*e7d0*/  LOP3.LUT R53, R38, 0x30, RZ, 0x3c, !PT ;  /* 0x0000003026357812 */ /* 0x000fe400078e3cff */
[----:B------:R-:W3:Y:S04]  /*e7e0*/  LDL R38, [R1+0x218] ;  /* 0x0002180001267983 */ /* 0x000ee80000100800 */
[----:B----4-:R-:W-:Y:S01]  /*e7f0*/  STS.U8 [R53+UR9+0x8180], R6 ;  /* 0x0081800635007988 */ /* 0x010fe20008000009 */
[----:B-1----:R-:W-:Y:S02]  /*e800*/  @P0 IMAD.MOV.U32 R8, RZ, RZ, R64 ;  /* 0x000000ffff080224 */ /* 0x002fe400078e0040 */
[----:B------:R-:W-:Y:S02]  /*e810*/  @P0 IMAD.MOV.U32 R9, RZ, RZ, R84 ;  /* 0x000000ffff090224 */ /* 0x000fe400078e0054 */
[----:B------:R-:W4:Y:S04]  /*e820*/  LDL.LU R84, [R1+0x844] ;  /* 0x0008440001547983 */ /* 0x000f280000300800 */
        /* <DEDUP_REMOVED lines=12> */
[----:B------:R-:W3:Y:S01]  /*e8f0*/  LDL.LU R82, [R1+0x838] ;  /* 0x0008380001527983 */ /* 0x000ee20000300800 */
[----:B------:R-:W-:-:S03]  /*e900*/  PRMT R6, RZ, 0x7610, R6 ;  /* 0x00007610ff067816 */ /* 0x000fc60000000006 */
        /* <DEDUP_REMOVED lines=19> */
[----:B---3--:R-:W-:Y:S02]  /*ea40*/  @P0 IMAD.MOV.U32 R8, RZ, RZ, R38 ;  /* 0x000000ffff080224 */ /* 0x008fe400078e0026 */
[----:B------:R-:W-:Y:S01]  /*ea50*/  @P0 IMAD.MOV.U32 R9, RZ, RZ, R49 ;  /* 0x000000ffff090224 */ /* 0x000fe200078e0031 */
[----:B------:R-:W0:Y:S04]  /*ea60*/  S2R R39, SR_TID.X ;  /* 0x0000000000277919 */ /* 0x000e280000002100 */
[----:B------:R1:W3:Y:S04]  /*ea70*/  @P0 LDG.E.U8 R6, desc[UR18][R8.64] ;  /* 0x0000001208060981 */ /* 0x0002e8000c1e1100 */
[----:B------:R-:W3:Y:S01]  /*ea80*/  LDL R38, [R1+0x220] ;  /* 0x0002200001267983 */ /* 0x000ee20000100800 */
[----:B-1----:R-:W-:-:S02]  /*ea90*/  @P0 IMAD.MOV.U32 R8, RZ, RZ, R48 ;  /* 0x000000ffff080224 */ /* 0x002fc400078e0030 */
[----:B------:R-:W-:Y:S02]  /*eaa0*/  @P0 IMAD.MOV.U32 R9, RZ, RZ, R82 ;  /* 0x000000ffff090224 */ /* 0x000fe400078e0052 */
[----:B------:R-:W4:Y:S04]  /*eab0*/  LDL.LU R82, [R1+0x830] ;  /* 0x0008300001527983 */ /* 0x000f280000300800 */
[----:B--2---:R1:W-:Y:S02]  /*eac0*/  STS.U8 [R53+UR9+0x9d80], R3 ;  /* 0x009d800335007988 */ /* 0x0043e40008000009 */
[----:B-1----:R-:W-:-:S06]  /*ead0*/  PRMT R3, RZ, 0x7610, R3 ;  /* 0x00007610ff037816 */ /* 0x002fcc0000000003 */
[----:B------:R1:W2:Y:S01]  /*eae0*/  @P0 LDG.E.U8 R3, desc[UR18][R8.64] ;  /* 0x0000001208030981 */ /* 0x0002a2000c1e1100 */
[----:B0-----:R-:W-:-:S04]  /*eaf0*/  LOP3.LUT R39, R39, 0x7f, RZ, 0xc0, !PT ;  /* 0x0000007f27277812 */ /* 0x001fc800078ec0ff */
[----:B------:R-:W-:-:S05]  /*eb00*/  LOP3.LUT R39, R39, 0x40, RZ, 0x3c, !PT ;  /* 0x0000004027277812 */ /* 0x000fca00078e3cff */
[----:B---3--:R-:W-:Y:S01]  /*eb10*/  STS.U8 [R39+UR9+0x8200], R6 ;  /* 0x0082000627007988 */ /* 0x008fe20008000009 */
[----:B-1----:R-:W-:Y:S02]  /*eb20*/  @P0 IMAD.MOV.U32 R8, RZ, RZ, R5 ;  /* 0x000000ffff080224 */ /* 0x002fe400078e0005 */
        /* <DEDUP_REMOVED lines=32> */
[----:B------:R0:W2:Y:S01]  /*ed30*/  @P0 LDG.E.U8 R3, desc[UR18][R8.64] ;  /* 0x0000001208030981 */ /* 0x0000a2000c1e1100 */
[----:B------:R-:W-:Y:S01]  /*ed40*/  PRMT R6, RZ, 0x7610, R6 ;  /* 0x00007610ff067816 */ /* 0x000fe20000000006 */
[----:B0-----:R-:W-:Y:S02]  /*ed50*/  @P0 IMAD.MOV.U32 R8, RZ, RZ, R38 ;  /* 0x000000ffff080224 */ /* 0x001fe400078e0026 */
[----:B---3--:R-:W-:Y:S01]  /*ed60*/  @P0 IMAD.MOV.U32 R9, RZ, RZ, R91 ;  /* 0x000000ffff090224 */ /* 0x008fe200078e005b */
[----:B------:R-:W0:Y:S04]  /*ed70*/  S2R R25, SR_TID.X ;  /* 0x0000000000197919 */ /* 0x000e280000002100 */
[----:B------:R1:W3:Y:S04]  /*ed80*/  @P0 LDG.E.U8 R6, desc[UR18][R8.64] ;  /* 0x0000001208060981 */ /* 0x0002e8000c1e1100 */
[----:B------:R-:W3:Y:S01]  /*ed90*/  LDL.LU R91, [R1+0x81c] ;  /* 0x00081c00015b7983 */ /* 0x000ee20000300800 */
[----:B-1----:R-:W-:-:S02]  /*eda0*/  @P0 IMAD.MOV.U32 R8, RZ, RZ, R5 ;  /* 0x000000ffff080224 */ /* 0x002fc400078e0005 */
[----:B------:R-:W-:Y:S02]  /*edb0*/  @P0 IMAD.MOV.U32 R9, RZ, RZ, R86 ;  /* 0x000000ffff090224 */ /* 0x000fe400078e0056 */
[----:B------:R-:W4:Y:S01]  /*edc0*/  LDL.LU R86, [R1+0x818] ;  /* 0x0008180001567983 */ /* 0x000f220000300800 */
[----:B------:R-:W-:-:S03]  /*edd0*/  LOP3.LUT R10, R10, 0x60, RZ, 0x3c, !PT ;  /* 0x000000600a0a7812 */ /* 0x000fc600078e3cff */
[----:B------:R-:W5:Y:S04]  /*ede0*/  LDL.LU R5, [R1+0x814] ;  /* 0x0008140001057983 */ /* 0x000f680000300800 */
        /* <DEDUP_REMOVED lines=8> */
[----:B------:R-:W5:Y:S04]  /*ee70*/  LDL.LU R2, [R1+0x810] ;  /* 0x0008100001027983 */ /* 0x000f680000300800 */
[----:B------:R-:W5:Y:S04]  /*ee80*/  LDL.LU R0, [R1+0x80c] ;  /* 0x00080c0001007983 */ /* 0x000f680000300800 */
[----:B--2---:R0:W-:Y:S02]  /*ee90*/  STS.U8 [R25+UR9+0x8680], R3 ;  /* 0x0086800319007988 */ /* 0x0041e40008000009 */
[----:B0-----:R-:W-:-:S06]  /*eea0*/  PRMT R3, RZ, 0x7610, R3 ;  /* 0x00007610ff037816 */ /* 0x001fcc0000000003 */
[----:B------:R0:W2:Y:S02]  /*eeb0*/  @P0 LDG.E.U8 R3, desc[UR18][R8.64] ;  /* 0x0000001208030981 */ /* 0x0000a4000c1e1100 */
[----:B0-----:R-:W-:Y:S02]  /*eec0*/  @P0 IMAD.MOV.U32 R8, RZ, RZ, R4 ;  /* 0x000000ffff080224 */ /* 0x001fe400078e0004 */
[----:B------:R-:W-:Y:S01]  /*eed0*/  @P0 IMAD.MOV.U32 R9, RZ, RZ, R42 ;  /* 0x000000ffff090224 */ /* 0x000fe200078e002a */
[----:B------:R-:W-:Y:S01]  /*eee0*/  PRMT R6, RZ, 0x7610, R6 ;  /* 0x00007610ff067816 */ /* 0x000fe20000000006 */
[----:B------:R-:W5:Y:S04]  /*eef0*/  LDL.LU R4, [R1+0x808] ;  /* 0x0008080001047983 */ /* 0x000f680000300800 */
        /* <DEDUP_REMOVED lines=23> */
[----:B----4-:R-:W-:Y:S02]  /*f070*/  @P0 IMAD.MOV.U32 R8, RZ, RZ, R86 ;  /* 0x000000ffff080224 */ /* 0x010fe400078e0056 */
[----:B------:R-:W-:Y:S02]  /*f080*/  @P0 IMAD.MOV.U32 R9, RZ, RZ, R68 ;  /* 0x000000ffff090224 */ /* 0x000fe400078e0044 */
[----:B------:R-:W5:Y:S04]  /*f090*/  LDL.LU R68, [R1+0x804] ;  /* 0x0008040001447983 */ /* 0x000f680000300800 */
[----:B------:R0:W3:Y:S04]  /*f0a0*/  @P0 LDG.E.U8 R6, desc[UR18][R8.64] ;  /* 0x0000001208060981 */ /* 0x0000e8000c1e1100 */
[----:B------:R-:W5:Y:S01]  /*f0b0*/  LDL.LU R86, [R1+0x800] ;  /* 0x0008000001567983 */ /* 0x000f620000300800 */
[----:B0-----:R-:W-:-:S02]  /*f0c0*/  @P0 IMAD.MOV.U32 R8, RZ, RZ, R82 ;  /* 0x000000ffff080224 */ /* 0x001fc400078e0052 */
[----:B------:R-:W-:Y:S02]  /*f0d0*/  @P0 IMAD.MOV.U32 R9, RZ, RZ, R84 ;  /* 0x000000ffff090224 */ /* 0x000fe400078e0054 */
[----:B------:R-:W5:Y:S04]  /*f0e0*/  LDL.LU R84, [R1+0x7fc] ;  /* 0x0007fc0001547983 */ /* 0x000f680000300800 */
[----:B------:R-:W5:Y:S04]  /*f0f0*/  LDL.LU R82, [R1+0x7f8] ;  /* 0x0007f80001527983 */ /* 0x000f680000300800 */
[----:B--2---:R0:W-:Y:S02]  /*f100*/  STS.U8 [R25+UR9+0x9e80], R3 ;  /* 0x009e800319007988 */ /* 0x0041e40008000009 */
[----:B0-----:R-:W-:-:S06]  /*f110*/  PRMT R3, RZ, 0x7610, R3 ;  /* 0x00007610ff037816 */ /* 0x001fcc0000000003 */
[----:B------:R0:W2:Y:S04]  /*f120*/  @P0 LDG.E.U8 R3, desc[UR18][R8.64] ;  /* 0x0000001208030981 */ /* 0x0000a8000c1e1100 */
[----:B---3--:R-:W-:Y:S01]  /*f130*/  STS.U8 [R10+UR9+0x8300], R6 ;  /* 0x008300060a007988 */ /* 0x008fe20008000009 */
        /* <DEDUP_REMOVED lines=35> */
[----:B------:R-:W-:-:S03]  /*f370*/  PRMT R6, RZ, 0x7610, R6 ;  /* 0x00007610ff067816 */ /* 0x000fc60000000006 */
[----:B------:R-:W-:Y:S01]  /*f380*/  STS.U8 [R93+UR9+0x9f80], R7 ;  /* 0x009f80075d007988 */ /* 0x000fe20008000009 */
[----:B0-----:R-:W-:Y:S02]  /*f390*/  @P0 IMAD.MOV.U32 R8, RZ, RZ, R89 ;  /* 0x000000ffff080224 */ /* 0x001fe400078e0059 */
[----:B------:R-:W-:-:S05]  /*f3a0*/  @P0 IMAD.MOV.U32 R9, RZ, RZ, R90 ;  /* 0x000000ffff090224 */ /* 0x000fca00078e005a */
[----:B------:R0:W3:Y:S02]  /*f3b0*/  @P0 LDG.E.U8 R6, desc[UR18][R8.64] ;  /* 0x0000001208060981 */ /* 0x0000e4000c1e1100 */
[----:B0-----:R-:W-:Y:S02]  /*f3c0*/  @P0 IMAD.MOV.U32 R8, RZ, RZ, R87 ;  /* 0x000000ffff080224 */ /* 0x001fe400078e0057 */
[----:B------:R-:W-:Y:S01]  /*f3d0*/  @P0 IMAD.MOV.U32 R9, RZ, RZ, R88 ;  /* 0x000000ffff090224 */ /* 0x000fe200078e0058 */
[----:B--2---:R0:W-:Y:S02]  /*f3e0*/  STS.U8 [R93+UR9+0x8380], R3 ;  /* 0x008380035d007988 */ /* 0x0041e40008000009 */
[----:B0-----:R-:W-:-:S06]  /*f3f0*/  PRMT R3, RZ, 0x7610, R3 ;  /* 0x00007610ff037816 */ /* 0x001fcc0000000003 */
[----:B------:R0:W2:Y:S04]  /*f400*/  @P0 LDG.E.U8 R3, desc[UR18][R8.64] ;  /* 0x0000001208030981 */ /* 0x0000a8000c1e1100 */
[----:B---3--:R1:W-:Y:S01]  /*f410*/  STS.U8 [R93+UR9+0x8780], R6 ;  /* 0x008780065d007988 */ /* 0x0083e20008000009 */
[----:B0-----:R-:W-:Y:S02]  /*f420*/  @P0 IMAD.MOV.U32 R8, RZ, RZ, R83 ;  /* 0x000000ffff080224 */ /* 0x001fe400078e0053 */
[----:B------:R-:W-:Y:S01]  /*f430*/  @P0 IMAD.MOV.U32 R9, RZ, RZ, R85 ;  /* 0x000000ffff090224 */ /* 0x000fe200078e0055 */
[----:B-1----:R-:W-:-:S06]  /*f440*/  PRMT R6, RZ, 0x7610, R6 ;  /* 0x00007610ff067816 */ /* 0x002fcc0000000006 */
        /* <DEDUP_REMOVED lines=15> */
[----:B------:R-:W2:Y:S04]  /*f540*/  @P0 LDG.E.U8 R3, desc[UR18][R8.64] ;  /* 0x0000001208030981 */ /* 0x000ea8000c1e1100 */
[----:B---3--:R0:W-:Y:S01]  /*f550*/  STS.U8 [R93+UR9+0x9780], R6 ;  /* 0x009780065d007988 */ /* 0x0081e20008000009 */
[----:B------:R-:W-:-:S04]  /*f560*/  ISETP.NE.U32.AND P0, PT, RZ, UR11, PT ;  /* 0x0000000bff007c0c */ /* 0x000fc8000bf05070 */
[C---:B------:R-:W-:Y:S02]  /*f570*/  ISETP.LT.OR P1, PT, R75.reuse, 0x80, P0 ;  /* 0x000000804b00780c */ /* 0x040fe40000721670 */
[----:B------:R-:W-:Y:S01]  /*f580*/  ISETP.GE.AND P2, PT, R75, 0x100, PT ;  /* 0x000001004b00780c */ /* 0x000fe20003f46270 */
[----:B--2---:R0:W-:Y:S01]  /*f590*/  STS.U8 [R93+UR9+0x9b80], R3 ;  /* 0x009b80035d007988 */ /* 0x0041e20008000009 */
[----:B------:R1:W-:Y:S06]  /*f5a0*/  MEMBAR.ALL.CTA ;  /* 0x0000000000007992 */ /* 0x0003ec0000008000 */
[----:B-1----:R-:W1:Y:S02]  /*f5b0*/  FENCE.VIEW.ASYNC.S ;  /* 0x00000000000073c6 */ /* 0x002e640000000000 */
[----:B-1----:R-:W-:Y:S06]  /*f5c0*/  BAR.SYNC.DEFER_BLOCKING 0x0 ;  /* 0x0000000000007b1d */ /* 0x002fec0000010000 */
[----:B------:R-:W-:Y:S05]  /*f5d0*/  @P1 BRA `(.L_x_6) ;  /* 0x0000000000841947 */ /* 0x000fea0003800000 */
[----:B------:R-:W-:Y:S02]  /*f5e0*/  UIADD3 UR4, UPT, UPT, UR9, 0x8000, URZ ;  /* 0x0000800009047890 */ /* 0x000fe4000fffe0ff */
[----:B------:R-:W-:Y:S02]  /*f5f0*/  USHF.R.U32.HI UR12, URZ, 0x4, UR9 ;  /* 0x00000004ff0c7899 */ /* 0x000fe40008011609 */
[----:B------:R-:W-:Y:S02]  /*f600*/  USHF.R.U32.HI UR4, URZ, 0x4, UR4 ;  /* 0x00000004ff047899 */ /* 0x000fe40008011604 */
[----:B------:R-:W-:Y:S02]  /*f610*/  USGXT.U32 UR12, UR12, 0xe ;  /* 0x0000000e0c0c789a */ /* 0x000fe40008000000 */
[----:B------:R-:W-:Y:S02]  /*f620*/  USGXT.U32 UR14, UR4, 0xe ;  /* 0x0000000e040e789a */ /* 0x000fe40008000000 */
[----:B------:R-:W-:-:S02]  /*f630*/  UIADD3 UR28, UP1, UPT, UR12, 0x100, URZ ;  /* 0x000001000c1c7890 */ /* 0x000fc4000ff3e0ff */
[----:B------:R-:W-:Y:S01]  /*f640*/  UIADD3 UR26, UP2, UPT, UR14, 0x2, URZ ;  /* 0x000000020e1a7890 */ /* 0x000fe2000ff5e0ff */
[----:B------:R-:W-:Y:S01]  /*f650*/  UMOV UR4, URZ ;  /* 0x000000ff00047c82 */ /* 0x000fe20008000000 */
[----:B------:R-:W-:Y:S01]  /*f660*/  UMOV UR30, 0x0 ;  /* 0x00000000001e7882 */ /* 0x000fe20000000000 */
[----:B------:R-:W-:Y:S02]  /*f670*/  UIADD3.X UR29, UPT, UPT, UR4, 0x40004040, URZ, UP1, !UPT ;  /* 0x40004040041d7890 */ /* 0x000fe40008ffe4ff */
[----:B------:R-:W-:Y:S02]  /*f680*/  UIADD3.X UR27, UPT, UPT, UR4, 0x40004040, URZ, UP2, !UPT ;  /* 0x40004040041b7890 */ /* 0x000fe400097fe4ff */
[----:B------:R-:W-:Y:S02]  /*f690*/  UIADD3.64 UR16, UPT, UPT, UR28, 0x100, URZ ;  /* 0x000001001c107897 */ /* 0x000fe4000fffe0ff */
[----:B------:R-:W-:Y:S02]  /*f6a0*/  UIADD3.64 UR20, UPT, UPT, UR26, 0x2, URZ ;  /* 0x000000021a147897 */ /* 0x000fe4000fffe0ff */
[----:B------:R-:W-:-:S02]  /*f6b0*/  UIADD3.64 UR22, UPT, UPT, UR28, 0x200, URZ ;  /* 0x000002001c167897 */ /* 0x000fc4000fffe0ff */
[----:B------:R-:W-:Y:S01]  /*f6c0*/  UIADD3.64 UR24, UPT, UPT, UR26, 0x4, URZ ;  /* 0x000000041a187897 */ /* 0x000fe2000fffe0ff */
[----:B------:R-:W-:Y:S01]  /*f6d0*/  UMOV UR31, 0x8108490 ;  /* 0x08108490001f7882 */ /* 0x000fe20000000000 */
[----:B------:R-:W-:Y:S01]  /*f6e0*/  UMOV UR13, 0x40004040 ;  /* 0x40004040000d7882 */ /* 0x000fe20000000000 */
[----:B------:R-:W-:Y:S01]  /*f6f0*/  UMOV UR15, 0x40004040 ;  /* 0x40004040000f7882 */ /* 0x000fe20000000000 */
[----:B------:R-:W-:Y:S01]  /*f700*/  UMOV UR32, 0x0 ;  /* 0x0000000000207882 */ /* 0x000fe20000000000 */
[----:B------:R-:W-:Y:S01]  /*f710*/  UMOV UR33, 0x8108490 ;  /* 0x0810849000217882 */ /* 0x000fe20000000000 */
[----:B------:R-:W-:Y:S01]  /*f720*/  UMOV UR34, 0x0 ;  /* 0x0000000000227882 */ /* 0x000fe20000000000 */
[----:B------:R-:W-:Y:S01]  /*f730*/  UMOV UR35, 0x8108490 ;  /* 0x0810849000237882 */ /* 0x000fe20000000000 */
[----:B------:R-:W-:Y:S01]  /*f740*/  UMOV UR4, UR6 ;  /* 0x0000000600047c82 */ /* 0x000fe20008000000 */
[----:B------:R-:W-:Y:S01]  /*f750*/  UMOV UR5, URZ ;  /* 0x000000ff00057c82 */ /* 0x000fe20008000000 */
[----:B------:R1:W-:Y:S01]  /*f760*/  UTCQMMA gdesc[UR12], gdesc[UR14], tmem[UR8], tmem[UR30], idesc[UR31], !UPT ;  /* 0x00ff1e0e0c0075ea */ /* 0x0003e2000f800308 */
[----:B------:R-:W-:Y:S01]  /*f770*/  UMOV UR36, 0x0 ;  /* 0x0000000000247882 */ /* 0x000fe20000000000 */
[----:B------:R-:W-:Y:S01]  /*f780*/  UMOV UR37, 0x8108490 ;  /* 0x0810849000257882 */ /* 0x000fe20000000000 */
[----:B------:R1:W-:Y:S01]  /*f790*/  UTCQMMA gdesc[UR28], gdesc[UR26], tmem[UR8], tmem[UR32], idesc[UR33], UPT ;  /* 0x00ff201a1c0075ea */ /* 0x0003e2000b800308 */
[----:B------:R-:W-:Y:S01]  /*f7a0*/  UMOV UR4, UR4 ;  /* 0x0000000400047c82 */ /* 0x000fe20008000000 */
[----:B------:R1:W-:Y:S01]  /*f7b0*/  UTCQMMA gdesc[UR16], gdesc[UR20], tmem[UR8], tmem[UR34], idesc[UR35], UPT ;  /* 0x00ff2214100075ea */ /* 0x0003e2000b800308 */
[----:B------:R1:W-:Y:S01]  /*f7c0*/  UTCQMMA gdesc[UR22], gdesc[UR24], tmem[UR8], tmem[UR36], idesc[UR37], UPT ;  /* 0x00ff2418160075ea */ /* 0x0003e2000b800308 */
[----:B------:R1:W-:Y:S01]  /*f7d0*/  UTCBAR [UR4], URZ ;  /* 0x000000ff040073e9 */ /* 0x0003e200080000ff */
[----:B------:R-:W-:Y:S01]  /*f7e0*/  NOP ;  /* 0x0000000000007918 */ /* 0x000fe20000000000 */
.L_x_6:
[----:B-1----:R-:W-:Y:S01]  /*f7f0*/  UMOV UR4, URZ ;  /* 0x000000ff00047c82 */ /* 0x002fe20008000000 */
[----:B------:R-:W-:Y:S05]  /*f800*/  @!P2 BRA `(.L_x_7) ;  /* 0x000000a000cca947 */ /* 0x000fea0003800000 */
[----:B0-----:R-:W-:Y:S01]  /*f810*/  SHF.R.S32.HI R6, RZ, 0x1f, R75 ;  /* 0x0000001fff067819 */ /* 0x001fe2000001144b */
[----:B-----5:R-:W-:Y:S01]  /*f820*/  IMAD.SHL.U32 R3, R4, 0x80, RZ ;  /* 0x0000008004037824 */ /* 0x020fe200078e00ff */
[----:B------:R-:W-:Y:S02]  /*f830*/  UIADD3 UR4, UPT, UPT, UR9, 0x4000, URZ ;  /* 0x0000400009047890 */ /* 0x000fe4000fffe0ff */
[----:B------:R-:W-:Y:S01]  /*f840*/  LEA.HI R4, R6, R75, RZ, 0x7 ;  /* 0x0000004b06047211 */ /* 0x000fe200078f38ff */
[----:B------:R-:W-:Y:S02]  /*f850*/  UIADD3 UR5, UPT, UPT, UR9, 0xa000, URZ ;  /* 0x0000a00009057890 */ /* 0x000fe4000fffe0ff */
[----:B------:R-:W-:Y:S01]  /*f860*/  USHF.R.U32.HI UR4, URZ, 0x4, UR4 ;  /* 0x00000004ff047899 */ /* 0x000fe20008011604 */
[----:B------:R-:W-:Y:S01]  /*f870*/  SHF.R.S32.HI R4, RZ, 0x7, R4 ;  /* 0x00000007ff047819 */ /* 0x000fe20000011404 */
[----:B------:R-:W-:Y:S02]  /*f880*/  USHF.R.U32.HI UR5, URZ, 0x4, UR5 ;  /* 0x00000004ff057899 */ /* 0x000fe40008011605 */
[----:B------:R-:W-:Y:S01]  /*f890*/  USGXT.U32 UR12, UR4, 0xe ;  /* 0x0000000e040c789a */ /* 0x000fe20008000000 */
[----:B------:R-:W-:Y:S01]  /*f8a0*/  VIMNMX R6, PT, PT, R4, 0x2, !PT ;  /* 0x0000000204067848 */ /* 0x000fe20007fe0100 */
[----:B------:R-:W-:Y:S01]  /*f8b0*/  IMAD.SHL.U32 R4, R5, 0x80, RZ ;  /* 0x0000008005047824 */ /* 0x000fe200078e00ff */
[----:B------:R-:W-:-:S02]  /*f8c0*/  USGXT.U32 UR14, UR5, 0xe ;  /* 0x0000000e050e789a */ /* 0x000fc40008000000 */
[----:B------:R-:W-:Y:S01]  /*f8d0*/  UIADD3 UR28, UP1, UPT, UR12, 0x100, URZ ;  /* 0x000001000c1c7890 */ /* 0x000fe2000ff3e0ff */
[----:B------:R-:W-:Y:S01]  /*f8e0*/  VIADD R5, R6, 0xfffffffe ;  /* 0xfffffffe06057836 */ /* 0x000fe20000000000 */
[----:B------:R-:W-:Y:S01]  /*f8f0*/  UIADD3 UR30, UP2, UPT, UR14, 0x2, URZ ;  /* 0x000000020e1e7890 */ /* 0x000fe2000ff5e0ff */
[----:B------:R-:W-:Y:S01]  /*f900*/  IMAD.MOV.U32 R6, RZ, RZ, RZ ;  /* 0x000000ffff067224 */ /* 0x000fe200078e00ff */
[----:B------:R-:W-:Y:S01]  /*f910*/  UMOV UR4, URZ ;  /* 0x000000ff00047c82 */ /* 0x000fe20008000000 */
[----:B------:R-:W-:Y:S01]  /*f920*/  UMOV UR5, URZ ;  /* 0x000000ff00057c82 */ /* 0x000fe20008000000 */
[----:B------:R0:W-:Y:S01]  /*f930*/  STL [R1+0x6f4], R5 ;  /* 0x0006f40501007387 */ /* 0x0001e20000100800 */
[----:B------:R-:W-:Y:S01]  /*f940*/  UIADD3.X UR29, UPT, UPT, UR4, 0x40004040, URZ, UP1, !UPT ;  /* 0x40004040041d7890 */ /* 0x000fe20008ffe4ff */
[----:B------:R-:W-:Y:S01]  /*f950*/  SHF.R.S32.HI R7, RZ, 0x1f, R4 ;  /* 0x0000001fff077819 */ /* 0x000fe20000011404 */
[----:B------:R-:W-:Y:S01]  /*f960*/  UIADD3.X UR31, UPT, UPT, UR5, 0x40004040, URZ, UP2, !UPT ;  /* 0x40004040051f7890 */ /* 0x000fe200097fe4ff */
[----:B------:R1:W-:Y:S01]  /*f970*/  STL [R1+0x6b8], RZ ;  /* 0x0006b8ff01007387 */ /* 0x0003e20000100800 */
[----:B------:R-:W-:Y:S01]  /*f980*/  UMOV UR11, 0x1 ;  /* 0x00000001000b7882 */ /* 0x000fe20000000000 */
[----:B------:R-:W-:-:S02]  /*f990*/  UIADD3.64 UR20, UPT, UPT, UR28, 0x100, URZ ;  /* 0x000001001c147897 */ /* 0x000fc4000fffe0ff */
[----:B------:R-:W-:Y:S01]  /*f9a0*/  UIADD3.64 UR22, UPT, UPT, UR30, 0x2, URZ ;  /* 0x000000021e167897 */ /* 0x000fe2000fffe0ff */
[----:B0-----:R-:W-:Y:S01]  /*f9b0*/  SHF.R.S32.HI R5, RZ, 0x1f, R3 ;  /* 0x0000001fff057819 */ /* 0x001fe20000011403 */
[----:B------:R-:W-:Y:S02]  /*f9c0*/  UIADD3.64 UR24, UPT, UPT, UR28, 0x200, URZ ;  /* 0x000002001c187897 */ /* 0x000fe4000fffe0ff */
[----:B-1----:R-:W-:-:S12]  /*f9d0*/  UIADD3.64 UR26, UPT, UPT, UR30, 0x4, URZ ;  /* 0x000000041e1a7897 */ /* 0x002fd8000fffe0ff */
.L_x_10:
[----:B------:R-:W2:Y:S01]  /*f9e0*/  LDL R9, [R1+0x6b8] ;  /* 0x0006b80001097983 */ /* 0x000ea20000100800 */
[----:B------:R-:W-:Y:S01]  /*f9f0*/  IMAD.U32 R6, R6, -0x80000000, RZ ;  /* 0x8000000006067824 */ /* 0x000fe200078e00ff */
[----:B------:R-:W0:Y:S02]  /*fa00*/  LDC R8, c[0x0][0x3a0] ;  /* 0x0000e800ff087b82 */ /* 0x000e240000000800 */
[----:B-1----:R-:W3:Y:S01]  /*fa10*/  LDL.LU R7, [R1] ;  /* 0x0000000001077983 */ /* 0x002ee20000300800 */
[----:B-----5:R-:W-:Y:S01]  /*fa20*/  IADD3 R84, P4, PT, R3, R84, RZ ;  /* 0x0000005403547210 */ /* 0x020fe20007f9e0ff */
[----:B------:R-:W1:Y:S01]  /*fa30*/  SYNCS.PHASECHK.TRANS64.TRYWAIT P6, [UR6], R6 ;  /* 0x00000006ff0075a7 */ /* 0x000e6200080c1106 */
[----:B--2---:R-:W-:Y:S01]  /*fa40*/  VIADD R9, R9, 0x1 ;  /* 0x0000000109097836 */ /* 0x004fe20000000000 */
[----:B---3--:R-:W-:-:S04]  /*fa50*/  IADD3 R7, P5, PT, R3, R7, RZ ;  /* 0x0000000703077210 */ /* 0x008fc80007fbe0ff */
[----:B------:R2:W-:Y:S01]  /*fa60*/  STL [R1+0x6cc], R9 ;  /* 0x0006cc0901007387 */ /* 0x0005e20000100800 */
[----:B0-----:R-:W-:-:S03]  /*fa70*/  IMAD R8, R9, -0x80, R8 ;  /* 0xffffff8009087824 */ /* 0x001fc600078e0208 */
[----:B------:R2:W-:Y:S02]  /*fa80*/  STL [R1], R7 ;  /* 0x0000000701007387 */ /* 0x0005e40000100800 */
[C---:B------:R-:W-:Y:S02]  /*fa90*/  ISETP.GT.AND P1, PT, R8.reuse, 0x1, PT ;  /* 0x000000010800780c */ /* 0x040fe40003f24270 */
[----:B------:R-:W-:Y:S01]  /*faa0*/  ISETP.GT.AND P2, PT, R8, 0x2, PT ;  /* 0x000000020800780c */ /* 0x000fe20003f44270 */
[----:B-1----:R-:W-:-:S12]  /*fab0*/  @!P6 BRA `(.L_x_8) ;  /* 0x000000c000c0e947 */ /* 0x002fd80003800000 */
.L_x_16:
[----:B------:R0:W-:Y:S04]  /*fac0*/  STL [R1+0x900], R15 ;  /* 0x0009000f01007387 */ /* 0x0001e80000100800 */
[----:B0-----:R-:W3:Y:S04]  /*fad0*/  LDL.LU R15, [R1+0x24] ;  /* 0x00002400010f7983 */ /* 0x001ee80000300800 */
[----:B------:R-:W-:Y:S04]  /*fae0*/  STL [R1+0x8fc], R27 ;  /* 0x0008fc1b01007387 */ /* 0x000fe80000100800 */
[----:B------:R0:W-:Y:S04]  /*faf0*/  STL [R1+0x8f8], R43 ;  /* 0x0008f82b01007387 */ /* 0x0001e80000100800 */
[----:B0-----:R-:W4:Y:S04]  /*fb00*/  LDL R43, [R1] ;  /* 0x00000000012b7983 */ /* 0x001f280000100800 */
[----:B------:R-:W-:Y:S04]  /*fb10*/  STL [R1+0x8f4], R62 ;  /* 0x0008f43e01007387 */ /* 0x000fe80000100800 */
[----:B------:R0:W-:Y:S04]  /*fb20*/  STL [R1+0x8f0], R11 ;  /* 0x0008f00b01007387 */ /* 0x0001e80000100800 */
[----:B0-2---:R-:W2:Y:S04]  /*fb30*/  LDL.LU R11, [R1+0x10] ;  /* 0x00001000010b7983 */ /* 0x005ea80000300800 */
[----:B------:R0:W-:Y:S04]  /*fb40*/  STL [R1+0x8ec], R14 ;  /* 0x0008ec0e01007387 */ /* 0x0001e80000100800 */
[----:B0-----:R-:W2:Y:S04]  /*fb50*/  LDL.LU R14, [R1+0xc] ;  /* 0x00000c00010e7983 */ /* 0x001ea80000300800 */
        /* <DEDUP_REMOVED lines=8> */
[----:B------:R0:W-:Y:S04]  /*fbe0*/  STL [R1+0x8c8], R90 ;  /* 0x0008c85a01007387 */ /* 0x0001e80000100800 */
[----:B0-----:R-:W2:Y:S01]  /*fbf0*/  LDL.LU R90, [R1+0x38] ;  /* 0x00003800015a7983 */ /* 0x001ea20000300800 */
[C---:B------:R-:W-:Y:S01]  /*fc00*/  IMAD.X R82, R5.reuse, 0x1, R82, P4 ;  /* 0x0000000105527824 */ /* 0x040fe200020e0652 */
[----:B------:R-:W-:Y:S01]  /*fc10*/  PRMT R33, RZ, 0x7610, R33 ;  /* 0x00007610ff217816 */ /* 0x000fe20000000021 */
[----:B------:R-:W-:Y:S01]  /*fc20*/  @P1 IMAD.MOV.U32 R6, RZ, RZ, R84 ;  /* 0x000000ffff061224 */ /* 0x000fe200078e0054 */
[----:B------:R-:W-:Y:S01]  /*fc30*/  STL [R1+0x8c4], R88 ;  /* 0x0008c45801007387 */ /* 0x000fe20000100800 */
[----:B------:R-:W-:Y:S01]  /*fc40*/  @P1 IMAD.MOV.U32 R7, RZ, RZ, R82 ;  /* 0x000000ffff071224 */ /* 0x000fe200078e0052 */
[----:B------:R-:W-:Y:S01]  /*fc50*/  ISETP.GT.AND P4, PT, R8, 0x3, PT ;  /* 0x000000030800780c */ /* 0x000fe20003f84270 */
[----:B------:R-:W-:Y:S01]  /*fc60*/  IMAD.X R86, R5, 0x1, R86, P5 ;  /* 0x0000000105567824 */ /* 0x000fe200028e0656 */
[----:B------:R-:W-:Y:S01]  /*fc70*/  STL [R1+0x8c0], R28 ;  /* 0x0008c01c01007387 */ /* 0x000fe20000100800 */
[----:B------:R-:W-:-:S03]  /*fc80*/  PRMT R59, RZ, 0x7610, R59 ;  /* 0x00007610ff3b7816 */ /* 0x000fc6000000003b */
[----:B------:R-:W-:Y:S04]  /*fc90*/  STL [R1+0x8bc], R44 ;  /* 0x0008bc2c01007387 */ /* 0x000fe80000100800 */
[----:B------:R-:W-:Y:S04]  /*fca0*/  STL [R1+0x8b8], R73 ;  /* 0x0008b84901007387 */ /* 0x000fe80000100800 */
[----:B------:R-:W-:Y:S04]  /*fcb0*/  STL [R1+0x8b4], R80 ;  /* 0x0008b45001007387 */ /* 0x000fe80000100800 */
[----:B------:R0:W-:Y:S04]  /*fcc0*/  STL [R1+0x8b0], R79 ;  /* 0x0008b04f01007387 */ /* 0x0001e80000100800 */
        /* <DEDUP_REMOVED lines=20> */
[----:B------:R1:W2:Y:S04]  /*fe10*/  @P1 LDG.E.U8 R33, desc[UR18][R6.64] ;  /* 0x0000001206211981 */ /* 0x0002a8000c1e1100 */
[----:B------:R-:W-:Y:S04]  /*fe20*/  STL [R1+0x85c], R61 ;  /* 0x00085c3d01007387 */ /* 0x000fe80000100800 */
[----:B------:R-:W-:Y:S01]  /*fe30*/  STL [R1+0x858], R60 ;  /* 0x0008583c01007387 */ /* 0x000fe20000100800 */
[----:B-1----:R-:W-:-:S03]  /*fe40*/  @P2 IMAD.MOV.U32 R7, RZ, RZ, R86 ;  /* 0x000000ffff072224 */ /* 0x002fc600078e0056 */
[----:B------:R-:W-:Y:S04]  /*fe50*/  STL [R1+0x854], R4 ;  /* 0x0008540401007387 */ /* 0x000fe80000100800 */
[----:B------:R-:W-:Y:S04]  /*fe60*/  STL [R1+0x850], R48 ;  /* 0x0008503001007387 */ /* 0x000fe80000100800 */
[----:B------:R-:W-:Y:S01]  /*fe70*/  STL [R1+0x7f8], R68 ;  /* 0x0007f84401007387 */ /* 0x000fe20000100800 */
[----:B------:R-:W-:-:S03]  /*fe80*/  PRMT R13, RZ, 0x7610, R13 ;  /* 0x00007610ff0d7816 */ /* 0x000fc6000000000d */
[----:B------:R-:W-:Y:S04]  /*fe90*/  STL [R1+0x800], R84 ;  /* 0x0008005401007387 */ /* 0x000fe80000100800 */
[----:B------:R-:W-:Y:S01]  /*fea0*/  STL [R1+0x7fc], R82 ;  /* 0x0007fc5201007387 */ /* 0x000fe20000100800 */
[C---:B---3--:R-:W-:Y:S01]  /*feb0*/  IADD3 R15, P6, PT, R3.reuse, R15, RZ ;  /* 0x0000000f030f7210 */ /* 0x048fe20007fde0ff */
[----:B----4-:R-:W-:Y:S02]  /*fec0*/  @P2 IMAD.MOV.U32 R6, RZ, RZ, R43 ;  /* 0x000000ffff062224 */ /* 0x010fe400078e002b */
[----:B------:R-:W3:Y:S04]  /*fed0*/  LDL.LU R43, [R1+0x30] ;  /* 0x00003000012b7983 */ /* 0x000ee80000300800 */
[----:B0-----:R-:W4:Y:S04]  /*fee0*/  LDL.LU R79, [R1+0x48] ;  /* 0x00004800014f7983 */ /* 0x001f280000300800 */
[----:B------:R0:W3:Y:S01]  /*fef0*/  @P2 LDG.E.U8 R59, desc[UR18][R6.64] ;  /* 0x00000012063b2981 */ /* 0x0000e2000c1e1100 */
[----:B--2---:R-:W-:-:S05]  /*ff00*/  IADD3 R11, P1, PT, R3, R11, RZ ;  /* 0x0000000b030b7210 */ /* 0x004fca0007f3e0ff */
[----:B------:R1:W-:Y:S01]  /*ff10*/  STL [R1+0x10], R11 ;  /* 0x0000100b01007387 */ /* 0x0003e20000100800 */
[----:B0-----:R-:W-:-:S03]  /*ff20*/  @P4 IMAD.MOV.U32 R6, RZ, RZ, R11 ;  /* 0x000000ffff064224 */ /* 0x001fc600078e000b */
[----:B------:R-:W-:Y:S01]  /*ff30*/  STL [R1+0x804], R86 ;  /* 0x0008045601007387 */ /* 0x000fe20000100800 */
[----:B------:R-:W-:-:S04]  /*ff40*/  IMAD.X R14, R5, 0x1, R14, P1 ;  /* 0x00000001050e7824 */ /* 0x000fc800008e060e */
[----:B------:R-:W-:Y:S01]  /*ff50*/  @P4 IMAD.MOV.U32 R7, RZ, RZ, R14 ;  /* 0x000000ffff074224 */ /* 0x000fe200078e000e */
[----:B------:R0:W-:Y:S04]  /*ff60*/  STL [R1+0xc], R14 ;  /* 0x00000c0e01007387 */ /* 0x0001e80000100800 */
[----:B-1----:R-:W2:Y:S04]  /*ff70*/  LDL.LU R11, [R1+0x60] ;  /* 0x00006000010b7983 */ /* 0x002ea80000300800 */
[----:B------:R1:W-:Y:S04]  /*ff80*/  STL [R1+0x24], R15 ;  /* 0x0000240f01007387 */ /* 0x0003e80000100800 */
[----:B0-----:R-:W2:Y:S04]  /*ff90*/  LDL.LU R14, [R1+0x74] ;  /* 0x00007400010e7983 */ /* 0x001ea80000300800 */
[----:B------:R0:W2:Y:S02]  /*ffa0*/  @P4 LDG.E.U8 R13, desc[UR18][R6.64] ;  /* 0x00000012060d4981 */ /* 0x0000a4000c1e1100 */
[----:B0-----:R-:W-:Y:S01]  /*ffb0*/  IMAD.MOV.U32 R7, RZ, RZ, R15 ;  /* 0x000000ffff077224 */ /* 0x001fe200078e000f */
[----:B------:R-:W-:-:S05]  /*ffc0*/  IADD3 R90, P2, PT, R3, R90, RZ ;  /* 0x0000005a035a7210 */ /* 0x000fca0007f5e0ff */
[----:B------:R-:W-:Y:S04]  /*ffd0*/  STL [R1+0x38], R90 ;  /* 0x0000385a01007387 */ /* 0x000fe80000100800 */
[----:B-1----:R-:W2:Y:S04]  /*ffe0*/  LDL.LU R15, [R1+0x900] ;  /* 0x00090000010f7983 */ /* 0x002ea80000300800 */
[----:B------:R-:W2:Y:S01]  /*fff0*/  LDL.LU R6, [R1+0x1c] ;  /* 0x00001c0001067983 */ /* 0x000ea20000300800 */
[----:B------:R-:W-:Y:S02]  /*10000*/  ISETP.GT.AND P5, PT, R8, 0x4, PT ;  /* 0x000000040800780c */ /* 0x000fe40003fa4270 */
[----:B------:R-:W-:Y:S01]  /*10010*/  PRMT R27, RZ, 0x7610, R27 ;  /* 0x00007610ff1b7816 */ /* 0x000fe2000000001b */
[----:B--2---:R-:W-:-:S10]  /*10020*/  IMAD.X R6, R5, 0x1, R6, P6 ;  /* 0x0000000105067824 */ /* 0x004fd400030e0606 */
[-C--:B------:R-:W-:Y:S01]  /*10030*/  @P5 LOP3.LUT R7, R7, R6.reuse, RZ, 0x3c, !PT ;  /* 0x0000000607075212 */ /* 0x080fe200078e3cff */
[----:B------:R0:W-:Y:S03]  /*10040*/  STL [R1+0x1c], R6 ;  /* 0x00001c0601007387 */ /* 0x0001e60000100800 */
[----:B0-----:R-:W-:-:S04]  /*10050*/  @P5 LOP3.LUT R6, R7, R6, RZ, 0x3c, !PT ;  /* 0x0000000607065212 */ /* 0x001fc800078e3cff */
[----:B------:R-:W-:-:S05]  /*10060*/  @P5 LOP3.LUT R7, R7, R6, RZ, 0x3c, !PT ;  /* 0x0000000607075212 */ /* 0x000fca00078e3cff */
[----:B------:R0:W2:Y:S01]  /*10070*/  @P5 LDG.E.U8 R27, desc[UR18][R6.64] ;  /* 0x00000012061b5981 */ /* 0x0000a2000c1e1100 */
[----:B------:R-:W-:Y:S01]  /*10080*/  ISETP.GT.AND P1, PT, R8, 0x5, PT ;  /* 0x000000050800780c */ /* 0x000fe20003f24270 */
[----:B---3--:R-:W-:Y:S01]  /*10090*/  IMAD.X R43, R5, 0x1, R43, P2 ;  /* 0x00000001052b7824 */ /* 0x008fe200010e062b */
[----:B------:R-:W-:-:S04]  /*100a0*/  PRMT R29, RZ, 0x7610, R29 ;  /* 0x00007610ff1d7816 */ /* 0x000fc8000000001d */
[----:B------:R-:W-:Y:S01]  /*100b0*/  STL [R1+0x30], R43 ;  /* 0x0000302b01007387 */ /* 0x000fe20000100800 */
[----:B0-----:R-:W-:-:S06]  /*100c0*/  IMAD.MOV.U32 R7, RZ, RZ, R43 ;  /* 0x000000ffff077224 */ /* 0x001fcc00078e002b */
[----:B------:R-:W-:-:S05]  /*100d0*/  @P1 IMAD.MOV.U32 R6, RZ, RZ, R90 ;  /* 0x000000ffff061224 */ /* 0x000fca00078e005a */
[----:B------:R-:W3:Y:S04]  /*100e0*/  @P1 LDG.E.U8 R29, desc[UR18][R6.64] ;  /* 0x00000012061d1981 */ /* 0x000ee8000c1e1100 */
[----:B--2---:R0:W-:Y:S04]  /*100f0*/  STL [R1+0x6c8], R27 ;  /* 0x0006c81b01007387 */ /* 0x0041e80000100800 */
[----:B0-----:R-:W2:Y:S04]  /*10100*/  LDL.LU R27, [R1+0x8fc] ;  /* 0x0008fc00011b7983 */ /* 0x001ea80000300800 */
[----:B------:R-:W2:Y:S04]  /*10110*/  LDL.LU R43, [R1+0x8f8] ;  /* 0x0008f800012b7983 */ /* 0x000ea80000300800 */
[----:B------:R-:W2:Y:S01]  /*10120*/  LDL.LU R7, [R1+0x3c] ;  /* 0x00003c0001077983 */ /* 0x000ea20000300800 */
[----:B------:R-:W-:-:S02]  /*10130*/  ISETP.GT.AND P2, PT, R8, 0x6, PT ;  /* 0x000000060800780c */ /* 0x000fc40003f44270 */
[C---:B----4-:R-:W-:Y:S01]  /*10140*/  IADD3 R79, P5, PT, R3.reuse, R79, RZ ;  /* 0x0000004f034f7210 */ /* 0x050fe20007fbe0ff */
[----:B------:R-:W4:Y:S01]  /*10150*/  LDL.LU R90, [R1+0x64] ;  /* 0x00006400015a7983 */ /* 0x000f220000300800 */
[----:B------:R-:W-:Y:S02]  /*10160*/  PRMT R42, RZ, 0x7610, R42 ;  /* 0x00007610ff2a7816 */ /* 0x000fe4000000002a */
[----:B------:R-:W-:Y:S01]  /*10170*/  IADD3 R11, P6, PT, R3, R11, RZ ;  /* 0x0000000b030b7210 */ /* 0x000fe20007fde0ff */
[----:B------:R-:W-:Y:S04]  /*10180*/  STL [R1+0x48], R79 ;  /* 0x0000484f01007387 */ /* 0x000fe80000100800 */
[----:B---3--:R0:W-:Y:S02]  /*10190*/  STL [R1+0x6c4], R29 ;  /* 0x0006c41d01007387 */ /* 0x0081e40000100800 */
[----:B------:R-:W-:-:S02]  /*101a0*/  @P2 IMAD.MOV.U32 R6, RZ, RZ, R79 ;  /* 0x000000ffff062224 */ /* 0x000fc400078e004f */
[----:B0-----:R-:W3:Y:S01]  /*101b0*/  LDL.LU R29, [R1+0x88] ;  /* 0x00008800011d7983 */ /* 0x001ee20000300800 */
[----:B--2---:R-:W-:-:S05]  /*101c0*/  IMAD.X R7, R5, 0x1, R7, P5 ;  /* 0x0000000105077824 */ /* 0x004fca00028e0607 */
[----:B------:R0:W-:Y:S04]  /*101d0*/  STL [R1+0x3c], R7 ;  /* 0x00003c0701007387 */ /* 0x0001e80000100800 */
[----:B------:R0:W2:Y:S04]  /*101e0*/  @P2 LDG.E.U8 R42, desc[UR18][R6.64] ;  /* 0x00000012062a2981 */ /* 0x0000a8000c1e1100 */
[----:B------:R1:W-:Y:S04]  /*101f0*/  STL [R1+0x60], R11 ;  /* 0x0000600b01007387 */ /* 0x0003e80000100800 */
[----:B------:R-:W3:Y:S01]  /*10200*/  LDL.LU R6, [R1+0x58] ;  /* 0x0000580001067983 */ /* 0x000ee20000300800 */
[----:B------:R-:W-:Y:S01]  /*10210*/  ISETP.GT.AND P4, PT, R8, 0x7, PT ;  /* 0x000000070800780c */ /* 0x000fe20003f84270 */
[----:B0-----:R-:W-:Y:S01]  /*10220*/  IMAD.MOV.U32 R7, RZ, RZ, R11 ;  /* 0x000000ffff077224 */ /* 0x001fe200078e000b */
[----:B------:R-:W-:Y:S01]  /*10230*/  IADD3 R14, P5, PT, R3, R14, RZ ;  /* 0x0000000e030e7210 */ /* 0x000fe20007fbe0ff */
[----:B------:R-:W4:Y:S04]  /*10240*/  LDL.LU R79, [R1+0x78] ;  /* 0x00007800014f7983 */ /* 0x000f280000300800 */
[----:B------:R-:W-:Y:S04]  /*10250*/  STL [R1+0x74], R14 ;  /* 0x0000740e01007387 */ /* 0x000fe80000100800 */
[----:B-1----:R-:W4:Y:S01]  /*10260*/  LDL.LU R11, [R1+0x98] ;  /* 0x00009800010b7983 */ /* 0x002f220000300800 */
[----:B------:R-:W-:-:S03]  /*10270*/  PRMT R62, RZ, 0x7610, R62 ;  /* 0x00007610ff3e7816 */ /* 0x000fc6000000003e */
[----:B--2---:R0:W-:Y:S01]  /*10280*/  STL [R1+0x6c0], R42 ;  /* 0x0006c02a01007387 */ /* 0x0041e20000100800 */
[----:B---3--:R-:W-:-:S03]  /*10290*/  IMAD.X R6, R5, 0x1, R6, P6 ;  /* 0x0000000105067824 */ /* 0x008fc600030e0606 */
[----:B0-----:R-:W2:Y:S02]  /*102a0*/  LDL.LU R42, [R1+0xb0] ;  /* 0x0000b000012a7983 */ /* 0x001ea40000300800 */
[-C--:B------:R-:W-:Y:S02]  /*102b0*/  @P4 LOP3.LUT R7, R7, R6.reuse, RZ, 0x3c, !PT ;  /* 0x0000000607074212 */ /* 0x080fe400078e3cff */
[----:B------:R0:W-:Y:S02]  /*102c0*/  STL [R1+0x58], R6 ;  /* 0x0000580601007387 */ /* 0x0001e40000100800 */
[----:B0-----:R-:W-:-:S04]  /*102d0*/  @P4 LOP3.LUT R6, R7, R6, RZ, 0x3c, !PT ;  /* 0x0000000607064212 */ /* 0x001fc800078e3cff */
[----:B------:R-:W-:-:S05]  /*102e0*/  @P4 LOP3.LUT R7, R7, R6, RZ, 0x3c, !PT ;  /* 0x0000000607074212 */ /* 0x000fca00078e3cff */
[----:B------:R0:W3:Y:S01]  /*102f0*/  @P4 LDG.E.U8 R62, desc[UR18][R6.64] ;  /* 0x00000012063e4981 */ /* 0x0000e2000c1e1100 */
[C---:B------:R-:W-:Y:S02]  /*10300*/  ISETP.GT.AND P1, PT, R8.reuse, 0x8, PT ;  /* 0x000000080800780c */ /* 0x040fe40003f24270 */
[----:B------:R-:W-:Y:S01]  /*10310*/  ISETP.GT.AND P2, PT, R8, 0x9, PT ;  /* 0x000000090800780c */ /* 0x000fe20003f44270 */
[----:B----4-:R-:W-:Y:S01]  /*10320*/  IMAD.X R90, R5, 0x1, R90, P5 ;  /* 0x00000001055a7824 */ /* 0x010fe200028e065a */
[----:B------:R-:W-:Y:S02]  /*10330*/  IADD3 R29, P5, PT, R3, R29, RZ ;  /* 0x0000001d031d7210 */ /* 0x000fe40007fbe0ff */
[----:B------:R-:W-:Y:S02]  /*10340*/  PRMT R16, RZ, 0x7610, R16 ;  /* 0x00007610ff107816 */ /* 0x000fe40000000010 */
[----:B------:R-:W-:Y:S01]  /*10350*/  STL [R1+0x64], R90 ;  /* 0x0000645a01007387 */ /* 0x000fe20000100800 */
[----:B------:R-:W-:-:S04]  /*10360*/  IMAD.X R79, R5, 0x1, R79, P5 ;  /* 0x00000001054f7824 */ /* 0x000fc800028e064f */
[----:B0-----:R-:W-:Y:S02]  /*10370*/  @P1 IMAD.MOV.U32 R6, RZ, RZ, R14 ;  /* 0x000000ffff061224 */ /* 0x001fe400078e000e */
[----:B------:R-:W-:Y:S01]  /*10380*/  @P1 IMAD.MOV.U32 R7, RZ, RZ, R90 ;  /* 0x000000ffff071224 */ /* 0x000fe200078e005a */
[----:B------:R-:W-:Y:S02]  /*10390*/  PRMT R32, RZ, 0x7610, R32 ;  /* 0x00007610ff207816 */ /* 0x000fe40000000020 */
[----:B------:R-:W-:Y:S02]  /*103a0*/  IADD3 R11, P6, PT, R3, R11, RZ ;  /* 0x0000000b030b7210 */ /* 0x000fe40007fde0ff */
[----:B------:R0:W4:Y:S02]  /*103b0*/  @P1 LDG.E.U8 R16, desc[UR18][R6.64] ;  /* 0x0000001206101981 */ /* 0x000124000c1e1100 */
[----:B0-----:R-:W-:Y:S02]  /*103c0*/  @P2 IMAD.MOV.U32 R6, RZ, RZ, R29 ;  /* 0x000000ffff062224 */ /* 0x001fe400078e001d */
[----:B------:R-:W-:-:S05]  /*103d0*/  @P2 IMAD.MOV.U32 R7, RZ, RZ, R79 ;  /* 0x000000ffff072224 */ /* 0x000fca00078e004f */
[----:B------:R0:W4:Y:S02]  /*103e0*/  @P2 LDG.E.U8 R32, desc[UR18][R6.64] ;  /* 0x0000001206202981 */ /* 0x000124000c1e1100 */
[----:B0-----:R-:W-:Y:S01]  /*103f0*/  IMAD.MOV.U32 R7, RZ, RZ, R11 ;  /* 0x000000ffff077224 */ /* 0x001fe200078e000b */
[----:B--2---:R-:W-:Y:S01]  /*10400*/  IADD3 R42, P5, PT, R3, R42, RZ ;  /* 0x0000002a032a7210 */ /* 0x004fe20007fbe0ff */
[----:B---3--:R0:W-:Y:S04]  /*10410*/  STL [R1+0x6bc], R62 ;  /* 0x0006bc3e01007387 */ /* 0x0081e80000100800 */
[----:B0-----:R-:W2:Y:S04]  /*10420*/  LDL.LU R62, [R1+0x8f4] ;  /* 0x0008f400013e7983 */ /* 0x001ea80000300800 */
[----:B------:R-:W3:Y:S04]  /*10430*/  LDL.LU R90, [R1+0xa0] ;  /* 0x0000a000015a7983 */ /* 0x000ee80000300800 */
[----:B------:R-:W2:Y:S04]  /*10440*/  LDL.LU R14, [R1+0xb8] ;  /* 0x0000b800010e7983 */ /* 0x000ea80000300800 */
[----:B------:R0:W-:Y:S04]  /*10450*/  STL [R1+0x88], R29 ;  /* 0x0000881d01007387 */ /* 0x0001e80000100800 */
[----:B------:R1:W-:Y:S04]  /*10460*/  STL [R1+0x78], R79 ;  /* 0x0000784f01007387 */ /* 0x0003e80000100800 */
[----:B0-----:R-:W4:Y:S04]  /*10470*/  LDL.LU R29, [R1+0xd0] ;  /* 0x0000d000011d7983 */ /* 0x001f280000300800 */
[----:B------:R0:W-:Y:S04]  /*10480*/  STL [R1+0x98], R11 ;  /* 0x0000980b01007387 */ /* 0x0001e80000100800 */
[----:B-1----:R-:W4:Y:S04]  /*10490*/  LDL.LU R79, [R1+0xe8] ;  /* 0x0000e800014f7983 */ /* 0x002f280000300800 */
[----:B------:R-:W-:Y:S04]  /*104a0*/  STL [R1+0xb0], R42 ;  /* 0x0000b02a01007387 */ /* 0x000fe80000100800 */
[----:B0-----:R-:W4:Y:S04]  /*104b0*/  LDL.LU R11, [R1+0x8f0] ;  /* 0x0008f000010b7983 */ /* 0x001f280000300800 */
[----:B------:R-:W4:Y:S01]  /*104c0*/  LDL.LU R6, [R1+0x94] ;  /* 0x0000940001067983 */ /* 0x000f220000300800 */
[----:B------:R-:W-:-:S02]  /*104d0*/  ISETP.GT.AND P4, PT, R8, 0xa, PT ;  /* 0x0000000a0800780c */ /* 0x000fc40003f84270 */
[----:B------:R-:W-:Y:S02]  /*104e0*/  ISETP.GT.AND P1, PT, R8, 0xb, PT ;  /* 0x0000000b0800780c */ /* 0x000fe40003f24270 */
[----:B------:R-:W-:Y:S02]  /*104f0*/  PRMT R49, RZ, 0x7610, R49 ;  /* 0x00007610ff317816 */ /* 0x000fe40000000031 */
[----:B------:R-:W-:Y:S01]  /*10500*/  PRMT R81, RZ, 0x7610, R81 ;  /* 0x00007610ff517816 */ /* 0x000fe20000000051 */
[----:B---3--:R-:W-:Y:S01]  /*10510*/  IMAD.X R90, R5, 0x1, R90, P5 ;  /* 0x00000001055a7824 */ /* 0x008fe200028e065a */
[----:B--2---:R-:W-:Y:S01]  /*10520*/  IADD3 R14, P5, PT, R3, R14, RZ ;  /* 0x0000000e030e7210 */ /* 0x004fe20007fbe0ff */
[----:B----4-:R-:W-:-:S05]  /*10530*/  IMAD.X R6, R5, 0x1, R6, P6 ;  /* 0x0000000105067824 */ /* 0x010fca00030e0606 */
[-C--:B------:R-:W-:Y:S01]  /*10540*/  @P4 LOP3.LUT R7, R7, R6.reuse, RZ, 0x3c, !PT ;  /* 0x0000000607074212 */ /* 0x080fe200078e3cff */
[----:B------:R0:W-:Y:S03]  /*10550*/  STL [R1+0x94], R6 ;  /* 0x0000940601007387 */ /* 0x0001e60000100800 */
[----:B0-----:R-:W-:-:S04]  /*10560*/  @P4 LOP3.LUT R6, R7, R6, RZ, 0x3c, !PT ;  /* 0x0000000607064212 */ /* 0x001fc800078e3cff */
[----:B------:R-:W-:Y:S01]  /*10570*/  @P4 LOP3.LUT R7, R7, R6, RZ, 0x3c, !PT ;  /* 0x0000000607074212 */ /* 0x000fe200078e3cff */
[----:B------:R0:W-:Y:S04]  /*10580*/  STL [R1+0xa0], R90 ;  /* 0x0000a05a01007387 */ /* 0x0001e80000100800 */
[----:B------:R1:W2:Y:S02]  /*10590*/  @P4 LDG.E.U8 R49, desc[UR18][R6.64] ;  /* 0x0000001206314981 */ /* 0x0002a4000c1e1100 */
[----:B-1----:R-:W-:Y:S02]  /*105a0*/  @P1 IMAD.MOV.U32 R6, RZ, RZ, R42 ;  /* 0x000000ffff061224 */ /* 0x002fe400078e002a */
[----:B------:R-:W-:Y:S01]  /*105b0*/  @P1 IMAD.MOV.U32 R7, RZ, RZ, R90 ;  /* 0x000000ffff071224 */ /* 0x000fe200078e005a */
[----:B------:R-:W3:Y:S04]  /*105c0*/  LDL.LU R42, [R1+0xd4] ;  /* 0x0000d400012a7983 */ /* 0x000ee80000300800 */
[----:B0-----:R-:W4:Y:S04]  /*105d0*/  LDL.LU R90, [R1+0xf0] ;  /* 0x0000f000015a7983 */ /* 0x001f280000300800 */
[----:B------:R0:W2:Y:S04]  /*105e0*/  @P1 LDG.E.U8 R81, desc[UR18][R6.64] ;  /* 0x0000001206511981 */ /* 0x0000a8000c1e1100 */
[----:B------:R1:W-:Y:S01]  /*105f0*/  STL [R1+0xb8], R14 ;  /* 0x0000b80e01007387 */ /* 0x0003e20000100800 */
[----:B0-----:R-:W-:-:S03]  /*10600*/  IMAD.MOV.U32 R7, RZ, RZ, R14 ;  /* 0x000000ffff077224 */ /* 0x001fc600078e000e */
[----:B-1----:R-:W2:Y:S04]  /*10610*/  LDL.LU R14, [R1+0x8ec] ;  /* 0x0008ec00010e7983 */ /* 0x002ea80000300800 */
[----:B------:R-:W2:Y:S01]  /*10620*/  LDL.LU R6, [R1+0xb4] ;  /* 0x0000b40001067983 */ /* 0x000ea20000300800 */
[----:B------:R-:W-:Y:S02]  /*10630*/  ISETP.GT.AND P2, PT, R8, 0xc, PT ;  /* 0x0000000c0800780c */ /* 0x000fe40003f44270 */
[----:B------:R-:W-:Y:S02]  /*10640*/  PRMT R70, RZ, 0x7610, R70 ;  /* 0x00007610ff467816 */ /* 0x000fe40000000046 */
[----:B------:R-:W-:Y:S01]  /*10650*/  IADD3 R29, P6, PT, R3, R29, RZ ;  /* 0x0000001d031d7210 */ /* 0x000fe20007fde0ff */
[----:B--2---:R-:W-:-:S08]  /*10660*/  IMAD.X R6, R5, 0x1, R6, P5 ;  /* 0x0000000105067824 */ /* 0x004fd000028e0606 */
[-C--:B------:R-:W-:Y:S01]  /*10670*/  @P2 LOP3.LUT R7, R7, R6.reuse, RZ, 0x3c, !PT ;  /* 0x0000000607072212 */ /* 0x080fe200078e3cff */
[----:B------:R0:W-:Y:S03]  /*10680*/  STL [R1+0xb4], R6 ;  /* 0x0000b40601007387 */ /* 0x0001e60000100800 */
[----:B0-----:R-:W-:-:S04]  /*10690*/  @P2 LOP3.LUT R6, R7, R6, RZ, 0x3c, !PT ;  /* 0x0000000607062212 */ /* 0x001fc800078e3cff */
[----:B------:R-:W-:Y:S01]  /*106a0*/  @P2 LOP3.LUT R7, R7, R6, RZ, 0x3c, !PT ;  /* 0x0000000607072212 */ /* 0x000fe200078e3cff */
[----:B------:R-:W-:Y:S04]  /*106b0*/  STL [R1+0xd0], R29 ;  /* 0x0000d01d01007387 */ /* 0x000fe80000100800 */
[----:B------:R0:W2:Y:S04]  /*106c0*/  @P2 LDG.E.U8 R70, desc[UR18][R6.64] ;  /* 0x0000001206462981 */ /* 0x0000a8000c1e1100 */
[----:B------:R-:W3:Y:S01]  /*106d0*/  LDL.LU R6, [R1+0xcc] ;  /* 0x0000cc0001067983 */ /* 0x000ee20000300800 */
[----:B------:R-:W-:Y:S01]  /*106e0*/  ISETP.GT.AND P4, PT, R8, 0xd, PT ;  /* 0x0000000d0800780c */ /* 0x000fe20003f84270 */
[----:B0-----:R-:W-:Y:S01]  /*106f0*/  IMAD.MOV.U32 R7, RZ, RZ, R29 ;  /* 0x000000ffff077224 */ /* 0x001fe200078e001d */
[----:B------:R-:W-:-:S02]  /*10700*/  IADD3 R79, P5, PT, R3, R79, RZ ;  /* 0x0000004f034f7210 */ /* 0x000fc40007fbe0ff */
[----:B------:R-:W-:Y:S01]  /*10710*/  PRMT R26, RZ, 0x7610, R26 ;  /* 0x00007610ff1a7816 */ /* 0x000fe2000000001a */
[----:B--2---:R0:W-:Y:S01]  /*10720*/  STL [R1+0x6b4], R70 ;  /* 0x0006b44601007387 */ /* 0x0041e20000100800 */
[----:B---3--:R-:W-:-:S03]  /*10730*/  IMAD.X R6, R5, 0x1, R6, P6 ;  /* 0x0000000105067824 */ /* 0x008fc600030e0606 */
[----:B0-----:R-:W2:Y:S04]  /*10740*/  LDL.LU R70, [R1+0x108] ;  /* 0x0001080001467983 */ /* 0x001ea80000300800 */
[-C--:B------:R-:W-:Y:S01]  /*10750*/  @P4 LOP3.LUT R7, R7, R6.reuse, RZ, 0x3c, !PT ;  /* 0x0000000607074212 */ /* 0x080fe200078e3cff */
[----:B------:R-:W-:Y:S04]  /*10760*/  STL [R1+0xe8], R79 ;  /* 0x0000e84f01007387 */ /* 0x000fe80000100800 */
[----:B------:R-:W3:Y:S04]  /*10770*/  LDL.LU R29, [R1+0x120] ;  /* 0x00012000011d7983 */ /* 0x000ee80000300800 */
[----:B------:R0:W-:Y:S02]  /*10780*/  STL [R1+0xcc], R6 ;  /* 0x0000cc0601007387 */ /* 0x0001e40000100800 */
[----:B0-----:R-:W-:-:S04]  /*10790*/  @P4 LOP3.LUT R6, R7, R6, RZ, 0x3c, !PT ;  /* 0x0000000607064212 */ /* 0x001fc800078e3cff */
[----:B------:R-:W-:-:S05]  /*107a0*/  @P4 LOP3.LUT R7, R7, R6, RZ, 0x3c, !PT ;  /* 0x0000000607074212 */ /* 0x000fca00078e3cff */
[----:B------:R0:W2:Y:S01]  /*107b0*/  @P4 LDG.E.U8 R26, desc[UR18][R6.64] ;  /* 0x00000012061a4981 */ /* 0x0000a2000c1e1100 */
[----:B------:R-:W-:Y:S01]  /*107c0*/  ISETP.GT.AND P1, PT, R8, 0xe, PT ;  /* 0x0000000e0800780c */ /* 0x000fe20003f24270 */
[----:B------:R-:W-:Y:S01]  /*107d0*/  IMAD.X R42, R5, 0x1, R42, P5 ;  /* 0x00000001052a7824 */ /* 0x000fe200028e062a */
[----:B------:R-:W-:-:S04]  /*107e0*/  PRMT R44, RZ, 0x7610, R44 ;  /* 0x00007610ff2c7816 */ /* 0x000fc8000000002c */
[----:B------:R-:W-:Y:S01]  /*107f0*/  STL [R1+0xd4], R42 ;  /* 0x0000d42a01007387 */ /* 0x000fe20000100800 */
[----:B0-----:R-:W-:-:S06]  /*10800*/  IMAD.MOV.U32 R7, RZ, RZ, R42 ;  /* 0x000000ffff077224 */ /* 0x001fcc00078e002a */
[----:B------:R-:W-:-:S05]  /*10810*/  @P1 IMAD.MOV.U32 R6, RZ, RZ, R79 ;  /* 0x000000ffff061224 */ /* 0x000fca00078e004f */
[----:B------:R0:W3:Y:S04]  /*10820*/  @P1 LDG.E.U8 R44, desc[UR18][R6.64] ;  /* 0x00000012062c1981 */ /* 0x0000e8000c1e1100 */
[----:B--2---:R1:W-:Y:S04]  /*10830*/  STL [R1+0x6b0], R26 ;  /* 0x0006b01a01007387 */ /* 0x0043e80000100800 */
[----:B-1----:R-:W2:Y:S04]  /*10840*/  LDL.LU R26, [R1+0x8e8] ;  /* 0x0008e800011a7983 */ /* 0x002ea80000300800 */
[----:B------:R-:W2:Y:S04]  /*10850*/  LDL.LU R42, [R1+0x8e4] ;  /* 0x0008e400012a7983 */ /* 0x000ea80000300800 */
[----:B------:R-:W2:Y:S01]  /*10860*/  LDL.LU R7, [R1+0xec] ;  /* 0x0000ec0001077983 */ /* 0x000ea20000300800 */
[----:B------:R-:W-:-:S02]  /*10870*/  ISETP.GT.AND P2, PT, R8, 0xf, PT ;  /* 0x0000000f0800780c */ /* 0x000fc40003f44270 */
[----:B----4-:R-:W-:Y:S01]  /*10880*/  IADD3 R90, P5, PT, R3, R90, RZ ;  /* 0x0000005a035a7210 */ /* 0x010fe20007fbe0ff */
[----:B------:R-:W4:Y:S01]  /*10890*/  LDL.LU R79, [R1+0x10c] ;  /* 0x00010c00014f7983 */ /* 0x000f220000300800 */
[----:B------:R-:W-:-:S09]  /*108a0*/  PRMT R80, RZ, 0x7610, R80 ;  /* 0x00007610ff507816 */ /* 0x000fd20000000050 */
[----:B0-----:R-:W-:Y:S01]  /*108b0*/  @P2 IMAD.MOV.U32 R6, RZ, RZ, R90 ;  /* 0x000000ffff062224 */ /* 0x001fe200078e005a */
[----:B------:R-:W-:Y:S01]  /*108c0*/  IADD3 R70, P6, PT, R3, R70, RZ ;  /* 0x0000004603467210 */ /* 0x000fe20007fde0ff */
[----:B------:R-:W-:Y:S01]  /*108d0*/  STL [R1+0xf0], R90 ;  /* 0x0000f05a01007387 */ /* 0x000fe20000100800 */
[----:B--2---:R-:W-:-:S05]  /*108e0*/  IMAD.X R7, R5, 0x1, R7, P5 ;  /* 0x0000000105077824 */ /* 0x004fca00028e0607 */
[----:B------:R0:W2:Y:S04]  /*108f0*/  @P2 LDG.E.U8 R80, desc[UR18][R6.64] ;  /* 0x0000001206502981 */ /* 0x0000a8000c1e1100 */
[----:B---3--:R1:W-:Y:S04]  /*10900*/  STL [R1+0x6ac], R44 ;  /* 0x0006ac2c01007387 */ /* 0x0083e80000100800 */
[----:B-1----:R-:W3:Y:S04]  /*10910*/  LDL.LU R44, [R1+0x128] ;  /* 0x00012800012c7983 */ /* 0x002ee80000300800 */
[----:B------:R0:W-:Y:S04]  /*10920*/  STL [R1+0xec], R7 ;  /* 0x0000ec0701007387 */ /* 0x0001e80000100800 */
[----:B------:R-:W-:Y:S04]  /*10930*/  STL [R1+0x108], R70 ;  /* 0x0001084601007387 */ /* 0x000fe80000100800 */
[----:B------:R-:W3:Y:S01]  /*10940*/  LDL.LU R6, [R1+0x104] ;  /* 0x0001040001067983 */ /* 0x000ee20000300800 */
[----:B------:R-:W-:Y:S01]  /*10950*/  IADD3 R29, P5, PT, R3, R29, RZ ;  /* 0x0000001d031d7210 */ /* 0x000fe20007fbe0ff */
[----:B0-----:R-:W-:-:S02]  /*10960*/  IMAD.MOV.U32 R7, RZ, RZ, R70 ;  /* 0x000000ffff077224 */ /* 0x001fc400078e0046 */
[----:B--2---:R0:W-:Y:S04]  /*10970*/  STL [R1+0x6a4], R80 ;  /* 0x0006a45001007387 */ /* 0x0041e80000100800 */
[----:B0-----:R-:W2:Y:S04]  /*10980*/  LDL.LU R80, [R1+0x124] ;  /* 0x0001240001507983 */ /* 0x001ea80000300800 */
[----:B------:R-:W-:Y:S04]  /*10990*/  STL [R1+0x120], R29 ;  /* 0x0001201d01007387 */ /* 0x000fe80000100800 */
[----:B------:R-:W2:Y:S04]  /*109a0*/  LDL.LU R70, [R1+0x130] ;  /* 0x0001300001467983 */ /* 0x000ea80000300800 */
[----:B------:R-:W2:Y:S01]  /*109b0*/  LDL.LU R90, [R1+0x138] ;  /* 0x00013800015a7983 */ /* 0x000ea20000300800 */
[C---:B------:R-:W-:Y:S01]  /*109c0*/  ISETP.GT.AND P4, PT, R8.reuse, 0x10, PT ;  /* 0x000000100800780c */ /* 0x040fe20003f84270 */
[----:B---3--:R-:W-:Y:S01]  /*109d0*/  IMAD.X R6, R5, 0x1, R6, P6 ;  /* 0x0000000105067824 */ /* 0x008fe200030e0606 */
[----:B------:R-:W-:-:S04]  /*109e0*/  ISETP.GT.AND P1, PT, R8, 0x11, PT ;  /* 0x000000110800780c */ /* 0x000fc80003f24270 */
[----:B------:R0:W-:Y:S07]  /*109f0*/  STL [R1+0x104], R6 ;  /* 0x0001040601007387 */ /* 0x0001ee0000100800 */
[-C--:B------:R-:W-:Y:S02]  /*10a00*/  @P4 LOP3.LUT R7, R7, R6.reuse, RZ, 0x3c, !PT ;  /* 0x0000000607074212 */ /* 0x080fe400078e3cff */
[----:B------:R-:W-:Y:S02]  /*10a10*/  PRMT R19, RZ, 0x7610, R19 ;  /* 0x00007610ff137816 */ /* 0x000fe40000000013 */
[----:B0-----:R-:W-:-:S02]  /*10a20*/  @P4 LOP3.LUT R6, R7, R6, RZ, 0x3c, !PT ;  /* 0x0000000607064212 */ /* 0x001fc400078e3cff */
[----:B------:R-:W-:Y:S02]  /*10a30*/  ISETP.GT.AND P2, PT, R8, 0x12, PT ;  /* 0x000000120800780c */ /* 0x000fe40003f44270 */
[----:B------:R-:W-:Y:S01]  /*10a40*/  @P4 LOP3.LUT R7, R7, R6, RZ, 0x3c, !PT ;  /* 0x0000000607074212 */ /* 0x000fe200078e3cff */
[----:B----4-:R-:W-:Y:S01]  /*10a50*/  IMAD.X R79, R5, 0x1, R79, P5 ;  /* 0x00000001054f7824 */ /* 0x010fe200028e064f */
[----:B------:R-:W-:Y:S02]  /*10a60*/  IADD3 R44, P5, PT, R3, R44, RZ ;  /* 0x0000002c032c7210 */ /* 0x000fe40007fbe0ff */
[----:B------:R-:W-:Y:S01]  /*10a70*/  PRMT R35, RZ, 0x7610, R35 ;  /* 0x00007610ff237816 */ /* 0x000fe20000000023 */
[----:B------:R0:W3:Y:S01]  /*10a80*/  @P4 LDG.E.U8 R19, desc[UR18][R6.64] ;  /* 0x0000001206134981 */ /* 0x0000e2000c1e1100 */
[----:B------:R-:W-:-:S03]  /*10a90*/  PRMT R50, RZ, 0x7610, R50 ;  /* 0x00007610ff327816 */ /* 0x000fc60000000032 */
[----:B------:R1:W-:Y:S01]  /*10aa0*/  STL [R1+0x10c], R79 ;  /* 0x00010c4f01007387 */ /* 0x0003e20000100800 */
[----:B0-----:R-:W-:Y:S02]  /*10ab0*/  @P1 IMAD.MOV.U32 R6, RZ, RZ, R29 ;  /* 0x000000ffff061224 */ /* 0x001fe400078e001d */
[----:B------:R-:W-:Y:S01]  /*10ac0*/  @P1 IMAD.MOV.U32 R7, RZ, RZ, R79 ;  /* 0x000000ffff071224 */ /* 0x000fe200078e004f */
[----:B------:R-:W4:Y:S04]  /*10ad0*/  LDL.LU R29, [R1+0x134] ;  /* 0x00013400011d7983 */ /* 0x000f280000300800 */
[----:B------:R0:W3:Y:S04]  /*10ae0*/  @P1 LDG.E.U8 R35, desc[UR18][R6.64] ;  /* 0x0000001206231981 */ /* 0x0000e8000c1e1100 */
[----:B-1----:R-:W3:Y:S04]  /*10af0*/  LDL.LU R79, [R1+0x140] ;  /* 0x00014000014f7983 */ /* 0x002ee80000300800 */
[----:B------:R1:W-:Y:S01]  /*10b00*/  STL [R1+0x128], R44 ;  /* 0x0001282c01007387 */ /* 0x0003e20000100800 */
[----:B0-----:R-:W-:-:S02]  /*10b10*/  @P2 IMAD.MOV.U32 R6, RZ, RZ, R44 ;  /* 0x000000ffff062224 */ /* 0x001fc400078e002c */
[----:B--2---:R-:W-:-:S04]  /*10b20*/  IMAD.X R80, R5, 0x1, R80, P5 ;  /* 0x0000000105507824 */ /* 0x004fc800028e0650 */
[----:B------:R-:W-:Y:S01]  /*10b30*/  @P2 IMAD.MOV.U32 R7, RZ, RZ, R80 ;  /* 0x000000ffff072224 */ /* 0x000fe200078e0050 */
[----:B------:R0:W-:Y:S01]  /*10b40*/  STL [R1+0x124], R80 ;  /* 0x0001245001007387 */ /* 0x0001e20000100800 */
[----:B------:R-:W-:-:S03]  /*10b50*/  IADD3 R70, P6, PT, R3, R70, RZ ;  /* 0x0000004603467210 */ /* 0x000fc60007fde0ff */
[----:B-1----:R-:W2:Y:S01]  /*10b60*/  LDL.LU R44, [R1+0x148] ;  /* 0x00014800012c7983 */ /* 0x002ea20000300800 */
[----:B------:R-:W-:-:S03]  /*10b70*/  IADD3 R90, P5, PT, R3, R90, RZ ;  /* 0x0000005a035a7210 */ /* 0x000fc60007fbe0ff */
[----:B------:R1:W-:Y:S04]  /*10b80*/  STL [R1+0x130], R70 ;  /* 0x0001304601007387 */ /* 0x0003e80000100800 */
[----:B0-----:R-:W2:Y:S04]  /*10b90*/  LDL.LU R80, [R1+0x150] ;  /* 0x0001500001507983 */ /* 0x001ea80000300800 */
[----:B------:R0:W2:Y:S04]  /*10ba0*/  @P2 LDG.E.U8 R50, desc[UR18][R6.64] ;  /* 0x0000001206322981 */ /* 0x0000a8000c1e1100 */
[----:B------:R-:W-:Y:S01]  /*10bb0*/  STL [R1+0x138], R90 ;  /* 0x0001385a01007387 */ /* 0x000fe20000100800 */
[----:B0-----:R-:W-:-:S03]  /*10bc0*/  IMAD.MOV.U32 R7, RZ, RZ, R70 ;  /* 0x000000ffff077224 */ /* 0x001fc600078e0046 */
[----:B-1----:R-:W2:Y:S04]  /*10bd0*/  LDL.LU R70, [R1+0x8e0] ;  /* 0x0008e00001467983 */ /* 0x002ea80000300800 */
[----:B------:R-:W2:Y:S01]  /*10be0*/  LDL.LU R6, [R1+0x12c] ;  /* 0x00012c0001067983 */ /* 0x000ea20000300800 */
[C---:B------:R-:W-:Y:S02]  /*10bf0*/  ISETP.GT.AND P4, PT, R8.reuse, 0x13, PT ;  /* 0x000000130800780c */ /* 0x040fe40003f84270 */
[----:B------:R-:W-:Y:S02]  /*10c00*/  ISETP.GT.AND P1, PT, R8, 0x14, PT ;  /* 0x000000140800780c */ /* 0x000fe40003f24270 */
[----:B------:R-:W-:Y:S02]  /*10c10*/  PRMT R83, RZ, 0x7610, R83 ;  /* 0x00007610ff537816 */ /* 0x000fe40000000053 */
[----:B------:R-:W-:Y:S01]  /*10c20*/  PRMT R9, RZ, 0x7610, R9 ;  /* 0x00007610ff097816 */ /* 0x000fe20000000009 */
[----:B----4-:R-:W-:-:S02]  /*10c30*/  IMAD.X R29, R5, 0x1, R29, P5 ;  /* 0x00000001051d7824 */ /* 0x010fc400028e061d */
[----:B--2---:R-:W-:-:S05]  /*10c40*/  IMAD.X R6, R5, 0x1, R6, P6 ;  /* 0x0000000105067824 */ /* 0x004fca00030e0606 */
[-C--:B------:R-:W-:Y:S01]  /*10c50*/  @P4 LOP3.LUT R7, R7, R6.reuse, RZ, 0x3c, !PT ;  /* 0x0000000607074212 */ /* 0x080fe200078e3cff */
[----:B------:R0:W-:Y:S03]  /*10c60*/  STL [R1+0x12c], R6 ;  /* 0x00012c0601007387 */ /* 0x0001e60000100800 */
[----:B0-----:R-:W-:-:S04]  /*10c70*/  @P4 LOP3.LUT R6, R7, R6, RZ, 0x3c, !PT ;  /* 0x0000000607064212 */ /* 0x001fc800078e3cff */
[----:B------:R-:W-:-:S05]  /*10c80*/  @P4 LOP3.LUT R7, R7, R6, RZ, 0x3c, !PT ;  /* 0x0000000607074212 */ /* 0x000fca00078e3cff */
[----:B------:R0:W2:Y:S04]  /*10c90*/  @P4 LDG.E.U8 R83, desc[UR18][R6.64] ;  /* 0x0000001206534981 */ /* 0x0000a8000c1e1100 */
[----:B------:R1:W-:Y:S01]  /*10ca0*/  STL [R1+0x134], R29 ;  /* 0x0001341d01007387 */ /* 0x0003e20000100800 */
[----:B0-----:R-:W-:Y:S02]  /*10cb0*/  IMAD.MOV.U32 R7, RZ, RZ, R29 ;  /* 0x000000ffff077224 */ /* 0x001fe400078e001d */
[----:B------:R-:W-:Y:S01]  /*10cc0*/  @P1 IMAD.MOV.U32 R6, RZ, RZ, R90 ;  /* 0x000000ffff061224 */ /* 0x000fe200078e005a */
[----:B-1----:R-:W4:Y:S04]  /*10cd0*/  LDL.LU R29, [R1+0x8dc] ;  /* 0x0008dc00011d7983 */ /* 0x002f280000300800 */
[----:B------:R0:W2:Y:S04]  /*10ce0*/  @P1 LDG.E.U8 R9, desc[UR18][R6.64] ;  /* 0x0000001206091981 */ /* 0x0000a8000c1e1100 */
[----:B------:R-:W4:Y:S01]  /*10cf0*/  LDL.LU R7, [R1+0x13c] ;  /* 0x00013c0001077983 */ /* 0x000f220000300800 */
[----:B------:R-:W-:-:S02]  /*10d00*/  ISETP.GT.AND P2, PT, R8, 0x15, PT ;  /* 0x000000150800780c */ /* 0x000fc40003f44270 */
[C---:B---3--:R-:W-:Y:S01]  /*10d10*/  IADD3 R79, P5, PT, R3.reuse, R79, RZ ;  /* 0x0000004f034f7210 */ /* 0x048fe20007fbe0ff */
[----:B------:R-:W3:Y:S01]  /*10d20*/  LDL.LU R90, [R1+0x14c] ;  /* 0x00014c00015a7983 */ /* 0x000ee20000300800 */
[----:B------:R-:W-:Y:S02]  /*10d30*/  PRMT R74, RZ, 0x7610, R74 ;  /* 0x00007610ff4a7816 */ /* 0x000fe4000000004a */
[----:B------:R-:W-:Y:S01]  /*10d40*/  IADD3 R44, P6, PT, R3, R44, RZ ;  /* 0x0000002c032c7210 */ /* 0x000fe20007fde0ff */
[----:B------:R-:W-:Y:S06]  /*10d50*/  STL [R1+0x140], R79 ;  /* 0x0001404f01007387 */ /* 0x000fec0000100800 */
[----:B0-----:R-:W-:Y:S01]  /*10d60*/  @P2 IMAD.MOV.U32 R6, RZ, RZ, R79 ;  /* 0x000000ffff062224 */ /* 0x001fe200078e004f */
[----:B--2---:R0:W-:Y:S01]  /*10d70*/  STL [R1+0x6a0], R9 ;  /* 0x0006a00901007387 */ /* 0x0041e20000100800 */
[----:B----4-:R-:W-:-:S03]  /*10d80*/  IMAD.X R7, R5, 0x1, R7, P5 ;  /* 0x0000000105077824 */ /* 0x010fc600028e0607 */
[----:B0-----:R-:W2:Y:S04]  /*10d90*/  LDL.LU R9, [R1+0x3d8] ;  /* 0x0003d80001097983 */ /* 0x001ea80000300800 */
[----:B------:R0:W-:Y:S04]  /*10da0*/  STL [R1+0x13c], R7 ;  /* 0x00013c0701007387 */ /* 0x0001e80000100800 */
[----:B------:R0:W4:Y:S04]  /*10db0*/  @P2 LDG.E.U8 R74, desc[UR18][R6.64] ;  /* 0x00000012064a2981 */ /* 0x000128000c1e1100 */
[----:B------:R1:W-:Y:S04]  /*10dc0*/  STL [R1+0x148], R44 ;  /* 0x0001482c01007387 */ /* 0x0003e80000100800 */
[----:B------:R-:W2:Y:S01]  /*10dd0*/  LDL.LU R6, [R1+0x144] ;  /* 0x0001440001067983 */ /* 0x000ea20000300800 */
[C---:B------:R-:W-:Y:S01]  /*10de0*/  ISETP.GT.AND P4, PT, R8.reuse, 0x16, PT ;  /* 0x000000160800780c */ /* 0x040fe20003f84270 */
[----:B0-----:R-:W-:Y:S01]  /*10df0*/  IMAD.MOV.U32 R7, RZ, RZ, R44 ;  /* 0x000000ffff077224 */ /* 0x001fe200078e002c */
[----:B------:R-:W-:Y:S01]  /*10e00*/  IADD3 R80, P5, PT, R3, R80, RZ ;  /* 0x0000005003507210 */ /* 0x000fe20007fbe0ff */
[----:B-1----:R-:W2:Y:S01]  /*10e10*/  LDL.LU R44, [R1+0x154] ;  /* 0x00015400012c7983 */ /* 0x002ea20000300800 */
[----:B------:R-:W-:-:S03]  /*10e20*/  ISETP.GT.AND P1, PT, R8, 0x17, PT ;  /* 0x000000170800780c */ /* 0x000fc60003f24270 */
[----:B------:R-:W-:Y:S01]  /*10e30*/  STL [R1+0x150], R80 ;  /* 0x0001505001007387 */ /* 0x000fe20000100800 */
[----:B------:R-:W-:Y:S01]  /*10e40*/  PRMT R45, RZ, 0x7610, R45 ;  /* 0x00007610ff2d7816 */ /* 0x000fe2000000002d */
[C---:B---3--:R-:W-:Y:S01]  /*10e50*/  IMAD.X R90, R5.reuse, 0x1, R90, P5 ;  /* 0x00000001055a7824 */ /* 0x048fe200028e065a */
[----:B------:R-:W-:Y:S01]  /*10e60*/  PRMT R28, RZ, 0x7610, R28 ;  /* 0x00007610ff1c7816 */ /* 0x000fe2000000001c */
[----:B----4-:R0:W-:Y:S01]  /*10e70*/  STL [R1+0x69c], R74 ;  /* 0x00069c4a01007387 */ /* 0x0101e20000100800 */
[----:B--2---:R-:W-:-:S03]  /*10e80*/  IMAD.X R6, R5, 0x1, R6, P6 ;  /* 0x0000000105067824 */ /* 0x004fc600030e0606 */
[----:B0-----:R-:W2:Y:S02]  /*10e90*/  LDL.LU R74, [R1+0x3e0] ;  /* 0x0003e000014a7983 */ /* 0x001ea40000300800 */
[-C--:B------:R-:W-:Y:S02]  /*10ea0*/  @P4 LOP3.LUT R7, R7, R6.reuse, RZ, 0x3c, !PT ;  /* 0x0000000607074212 */ /* 0x080fe400078e3cff */
[----:B------:R-:W3:Y:S04]  /*10eb0*/  LDL.LU R79, [R1+0x3e8] ;  /* 0x0003e800014f7983 */ /* 0x000ee80000300800 */
[----:B------:R0:W-:Y:S02]  /*10ec0*/  STL [R1+0x144], R6 ;  /* 0x0001440601007387 */ /* 0x0001e40000100800 */
[----:B0-----:R-:W-:-:S04]  /*10ed0*/  @P4 LOP3.LUT R6, R7, R6, RZ, 0x3c, !PT ;  /* 0x0000000607064212 */ /* 0x001fc800078e3cff */
[----:B------:R-:W-:-:S05]  /*10ee0*/  @P4 LOP3.LUT R7, R7, R6, RZ, 0x3c, !PT ;  /* 0x0000000607074212 */ /* 0x000fca00078e3cff */
[----:B------:R0:W4:Y:S02]  /*10ef0*/  @P4 LDG.E.U8 R45, desc[UR18][R6.64] ;  /* 0x00000012062d4981 */ /* 0x000124000c1e1100 */
[----:B0-----:R-:W-:Y:S02]  /*10f00*/  @P1 IMAD.MOV.U32 R6, RZ, RZ, R80 ;  /* 0x000000ffff061224 */ /* 0x001fe400078e0050 */
[----:B------:R-:W-:-:S05]  /*10f10*/  @P1 IMAD.MOV.U32 R7, RZ, RZ, R90 ;  /* 0x000000ffff071224 */ /* 0x000fca00078e005a */
[----:B------:R0:W4:Y:S01]  /*10f20*/  @P1 LDG.E.U8 R28, desc[UR18][R6.64] ;  /* 0x00000012061c1981 */ /* 0x000122000c1e1100 */
[----:B------:R-:W-:Y:S02]  /*10f30*/  ISETP.GT.AND P2, PT, R8, 0x18, PT ;  /* 0x000000180800780c */ /* 0x000fe40003f44270 */
[----:B------:R-:W-:Y:S01]  /*10f40*/  IADD3 R9, P5, PT, R3, R9, RZ ;  /* 0x0000000903097210 */ /* 0x000fe20007fbe0ff */
[----:B------:R-:W-:Y:S01]  /*10f50*/  STL [R1+0x14c], R90 ;  /* 0x00014c5a01007387 */ /* 0x000fe20000100800 */
[----:B------:R-:W-:-:S03]  /*10f60*/  PRMT R18, RZ, 0x7610, R18 ;  /* 0x00007610ff127816 */ /* 0x000fc60000000012 */
[----:B------:R-:W-:-:S06]  /*10f70*/  IMAD.X R44, R5, 0x1, R44, P5 ;  /* 0x00000001052c7824 */ /* 0x000fcc00028e062c */
[----:B0-----:R-:W-:Y:S02]  /*10f80*/  @P2 IMAD.MOV.U32 R6, RZ, RZ, R9 ;  /* 0x000000ffff062224 */ /* 0x001fe400078e0009 */
[----:B------:R-:W-:-:S05]  /*10f90*/  @P2 IMAD.MOV.U32 R7, RZ, RZ, R44 ;  /* 0x000000ffff072224 */ /* 0x000fca00078e002c */
[----:B------:R0:W4:Y:S01]  /*10fa0*/  @P2 LDG.E.U8 R18, desc[UR18][R6.64] ;  /* 0x0000001206122981 */ /* 0x000122000c1e1100 */
[C---:B--2---:R-:W-:Y:S02]  /*10fb0*/  IADD3 R74, P6, PT, R3.reuse, R74, RZ ;  /* 0x0000004a034a7210 */ /* 0x044fe40007fde0ff */
[----:B---3--:R-:W-:-:S03]  /*10fc0*/  IADD3 R79, P5, PT, R3, R79, RZ ;  /* 0x0000004f034f7210 */ /* 0x008fc60007fbe0ff */
[----:B0-----:R-:W-:Y:S01]  /*10fd0*/  IMAD.MOV.U32 R7, RZ, RZ, R74 ;  /* 0x000000ffff077224 */ /* 0x001fe200078e004a */
[----:B----4-:R0:W-:Y:S04]  /*10fe0*/  STL [R1+0x698], R45 ;  /* 0x0006982d01007387 */ /* 0x0101e80000100800 */
[----:B0-----:R-:W2:Y:S04]  /*10ff0*/  LDL.LU R45, [R1+0x8d8] ;  /* 0x0008d800012d7983 */ /* 0x001ea80000300800 */
[----:B------:R-:W3:Y:S04]  /*11000*/  LDL.LU R90, [R1+0x3e4] ;  /* 0x0003e400015a7983 */ /* 0x000ee80000300800 */
[----:B------:R-:W-:Y:S04]  /*11010*/  STL [R1+0x3d8], R9 ;  /* 0x0003d80901007387 */ /* 0x000fe80000100800 */
[----:B------:R0:W-:Y:S04]  /*11020*/  STL [R1+0x694], R28 ;  /* 0x0006941c01007387 */ /* 0x0001e80000100800 */
[----:B0-----:R-:W4:Y:S04]  /*11030*/  LDL.LU R28, [R1+0x3f0] ;  /* 0x0003f000011c7983 */ /* 0x001f280000300800 */
[----:B------:R0:W-:Y:S04]  /*11040*/  STL [R1+0x154], R44 ;  /* 0x0001542c01007387 */ /* 0x0001e80000100800 */
[----:B0-----:R-:W2:Y:S04]  /*11050*/  LDL.LU R44, [R1+0x3ec] ;  /* 0x0003ec00012c7983 */ /* 0x001ea80000300800 */
[----:B------:R0:W-:Y:S04]  /*11060*/  STL [R1+0x3e0], R74 ;  /* 0x0003e04a01007387 */ /* 0x0001e80000100800 */
[----:B------:R-:W2:Y:S04]  /*11070*/  LDL.LU R9, [R1+0x3f8] ;  /* 0x0003f80001097983 */ /* 0x000ea80000300800 */
[----:B------:R-:W-:Y:S04]  /*11080*/  STL [R1+0x3e8], R79 ;  /* 0x0003e84f01007387 */ /* 0x000fe80000100800 */
[----:B------:R-:W2:Y:S04]  /*11090*/  LDL.LU R80, [R1+0x400] ;  /* 0x0004000001507983 */ /* 0x000ea80000300800 */
[----:B0-----:R-:W2:Y:S04]  /*110a0*/  LDL.LU R74, [R1+0x8d4] ;  /* 0x0008d400014a7983 */ /* 0x001ea80000300800 */
[----:B------:R-:W2:Y:S01]  /*110b0*/  LDL.LU R6, [R1+0x3dc] ;  /* 0x0003dc0001067983 */ /* 0x000ea20000300800 */
[----:B------:R-:W-:-:S02]  /*110c0*/  ISETP.GT.AND P4, PT, R8, 0x19, PT ;  /* 0x000000190800780c */ /* 0x000fc40003f84270 */
[C---:B------:R-:W-:Y:S02]  /*110d0*/  ISETP.GT.AND P1, PT, R8.reuse, 0x1a, PT ;  /* 0x0000001a0800780c */ /* 0x040fe40003f24270 */
[----:B------:R-:W-:Y:S02]  /*110e0*/  PRMT R34, RZ, 0x7610, R34 ;  /* 0x00007610ff227816 */ /* 0x000fe40000000022 */
[----:B------:R-:W-:Y:S02]  /*110f0*/  ISETP.GT.AND P2, PT, R8, 0x1b, PT ;  /* 0x0000001b0800780c */ /* 0x000fe40003f44270 */
[----:B------:R-:W-:Y:S02]  /*11100*/  PRMT R51, RZ, 0x7610, R51 ;  /* 0x00007610ff337816 */ /* 0x000fe40000000033 */
[----:B------:R-:W-:Y:S01]  /*11110*/  PRMT R85, RZ, 0x7610, R85 ;  /* 0x00007610ff557816 */ /* 0x000fe20000000055 */
[----:B---3--:R-:W-:Y:S01]  /*11120*/  IMAD.X R90, R5, 0x1, R90, P5 ;  /* 0x00000001055a7824 */ /* 0x008fe200028e065a */
[----:B----4-:R-:W-:-:S05]  /*11130*/  IADD3 R28, P5, PT, R3, R28, RZ ;  /* 0x0000001c031c7210 */ /* 0x010fca0007fbe0ff */
[C---:B--2---:R-:W-:Y:S02]  /*11140*/  IMAD.X R44, R5.reuse, 0x1, R44, P5 ;  /* 0x00000001052c7824 */ /* 0x044fe400028e062c */
[----:B------:R-:W-:-:S05]  /*11150*/  IMAD.X R6, R5, 0x1, R6, P6 ;  /* 0x0000000105067824 */ /* 0x000fca00030e0606 */
[-C--:B------:R-:W-:Y:S01]  /*11160*/  @P4 LOP3.LUT R7, R7, R6.reuse, RZ, 0x3c, !PT ;  /* 0x0000000607074212 */ /* 0x080fe200078e3cff */
[----:B------:R0:W-:Y:S03]  /*11170*/  STL [R1+0x3dc], R6 ;  /* 0x0003dc0601007387 */ /* 0x0001e60000100800 */
[----:B0-----:R-:W-:-:S04]  /*11180*/  @P4 LOP3.LUT R6, R7, R6, RZ, 0x3c, !PT ;  /* 0x0000000607064212 */ /* 0x001fc800078e3cff */
[----:B------:R-:W-:-:S05]  /*11190*/  @P4 LOP3.LUT R7, R7, R6, RZ, 0x3c, !PT ;  /* 0x0000000607074212 */ /* 0x000fca00078e3cff */
[----:B------:R0:W2:Y:S01]  /*111a0*/  @P4 LDG.E.U8 R34, desc[UR18][R6.64] ;  /* 0x0000001206224981 */ /* 0x0000a2000c1e1100 */
[----:B------:R-:W-:-:S03]  /*111b0*/  IADD3 R9, P6, PT, R3, R9, RZ ;  /* 0x0000000903097210 */ /* 0x000fc60007fde0ff */
[----:B------:R1:W-:Y:S01]  /*111c0*/  STL [R1+0x3e4], R90 ;  /* 0x0003e45a01007387 */ /* 0x0003e20000100800 */
[----:B0-----:R-:W-:Y:S02]  /*111d0*/  @P1 IMAD.MOV.U32 R6, RZ, RZ, R79 ;  /* 0x000000ffff061224 */ /* 0x001fe400078e004f */
[----:B------:R-:W-:Y:S02]  /*111e0*/  @P1 IMAD.MOV.U32 R7, RZ, RZ, R90 ;  /* 0x000000ffff071224 */ /* 0x000fe400078e005a */
[----:B-1----:R-:W3:Y:S01]  /*111f0*/  LDL.LU R90, [R1+0x3fc] ;  /* 0x0003fc00015a7983 */ /* 0x002ee20000300800 */
[----:B------:R-:W-:-:S03]  /*11200*/  IADD3 R80, P5, PT, R3, R80, RZ ;  /* 0x0000005003507210 */ /* 0x000fc60007fbe0ff */
[----:B------:R0:W4:Y:S04]  /*11210*/  @P1 LDG.E.U8 R51, desc[UR18][R6.64] ;  /* 0x0000001206331981 */ /* 0x000128000c1e1100 */
[----:B------:R-:W2:Y:S04]  /*11220*/  LDL.LU R79, [R1+0x408] ;  /* 0x00040800014f7983 */ /* 0x000ea80000300800 */
[----:B------:R1:W-:Y:S01]  /*11230*/  STL [R1+0x3f0], R28 ;  /* 0x0003f01c01007387 */ /* 0x0003e20000100800 */
[----:B0-----:R-:W-:Y:S02]  /*11240*/  @P2 IMAD.MOV.U32 R6, RZ, RZ, R28 ;  /* 0x000000ffff062224 */ /* 0x001fe400078e001c */
[----:B------:R-:W-:Y:S01]  /*11250*/  @P2 IMAD.MOV.U32 R7, RZ, RZ, R44 ;  /* 0x000000ffff072224 */ /* 0x000fe200078e002c */
[----:B------:R0:W-:Y:S04]  /*11260*/  STL [R1+0x3ec], R44 ;  /* 0x0003ec2c01007387 */ /* 0x0001e80000100800 */
[----:B------:R0:W2:Y:S04]  /*11270*/  @P2 LDG.E.U8 R85, desc[UR18][R6.64] ;  /* 0x0000001206552981 */ /* 0x0000a8000c1e1100 */
[----:B-1----:R-:W2:Y:S04]  /*11280*/  LDL.LU R28, [R1+0x15c] ;  /* 0x00015c00011c7983 */ /* 0x002ea80000300800 */
[----:B------:R1:W-:Y:S01]  /*11290*/  STL [R1+0x3f8], R9 ;  /* 0x0003f80901007387 */ /* 0x0003e20000100800 */
[----:B0-----:R-:W-:-:S03]  /*112a0*/  IMAD.MOV.U32 R7, RZ, RZ, R9 ;  /* 0x000000ffff077224 */ /* 0x001fc600078e0009 */
[----:B------:R-:W2:Y:S04]  /*112b0*/  LDL.LU R44, [R1+0x410] ;  /* 0x00041000012c7983 */ /* 0x000ea80000300800 */
[----:B------:R-:W-:Y:S04]  /*112c0*/  STL [R1+0x400], R80 ;  /* 0x0004005001007387 */ /* 0x000fe80000100800 */
[----:B-1----:R-:W2:Y:S04]  /*112d0*/  LDL.LU R9, [R1+0x8d0] ;  /* 0x0008d00001097983 */ /* 0x002ea80000300800 */
[----:B------:R-:W2:Y:S01]  /*112e0*/  LDL.LU R6, [R1+0x3f4] ;  /* 0x0003f40001067983 */ /* 0x000ea20000300800 */
[----:B------:R-:W-:-:S02]  /*112f0*/  ISETP.GT.AND P4, PT, R8, 0x1c, PT ;  /* 0x0000001c0800780c */ /* 0x000fc40003f84270 */
        /* <DEDUP_REMOVED lines=19> */
[C---:B------:R-:W-:Y:S01]  /*11430*/  IADD3 R79, P5, PT, R3.reuse, R79, RZ ;  /* 0x0000004f034f7210 */ /* 0x040fe20007fbe0ff */
        /* <DEDUP_REMOVED lines=10> */
[----:B------:R-:W-:Y:S04]  /*114e0*/  STL [R1+0x15c], R28 ;  /* 0x00015c1c01007387 */ /* 0x000fe80000100800 */
        /* <DEDUP_REMOVED lines=8> */
[----:B------:R-:W-:Y:S01]  /*11570*/  STL [R1+0x410], R44 ;  /* 0x0004102c01007387 */ /* 0x000fe20000100800 */
[----:B------:R-:W-:-:S03]  /*11580*/  @P4 LOP3.LUT R7, R7, R6, RZ, 0x3c, !PT ;  /* 0x0000000607074212 */ /* 0x000fc600078e3cff */
[----:B------:R-:W3:Y:S04]  /*11590*/  LDL.LU R28, [R1+0x420] ;  /* 0x00042000011c7983 */ /* 0x000ee80000300800 */
[----:B------:R-:W3:Y:S04]  /*115a0*/  LDL.LU R79, [R1+0x428] ;  /* 0x00042800014f7983 */ /* 0x000ee80000300800 */
        /* <DEDUP_REMOVED lines=9> */
[----:B------:R-:W-:Y:S05]  /*11640*/  STL [R1+0x40c], R80 ;  /* 0x00040c5001007387 */ /* 0x000fea0000100800 */
[----:B0-----:R-:W-:-:S02]  /*11650*/  @P1 IMAD.MOV.U32 R6, RZ, RZ, R44 ;  /* 0x000000ffff061224 */ /* 0x001fc400078e002c */
[----:B------:R-:W-:Y:S01]  /*11660*/  @P1 IMAD.MOV.U32 R7, RZ, RZ, R80 ;  /* 0x000000ffff071224 */ /* 0x000fe200078e0050 */
[----:B------:R-:W-:-:S04]  /*11670*/  PRMT R37, RZ, 0x7610, R37 ;  /* 0x00007610ff257816 */ /* 0x000fc80000000025 */
[----:B------:R0:W4:Y:S02]  /*11680*/  @P1 LDG.E.U8 R21, desc[UR18][R6.64] ;  /* 0x0000001206151981 */ /* 0x000124000c1e1100 */
[----:B0-----:R-:W-:Y:S02]  /*11690*/  @P2 IMAD.MOV.U32 R6, RZ, RZ, R71 ;  /* 0x000000ffff062224 */ /* 0x001fe400078e0047 */
[----:B--2---:R-:W-:-:S04]  /*116a0*/  IMAD.X R78, R5, 0x1, R78, P5 ;  /* 0x00000001054e7824 */ /* 0x004fc800028e064e */
[----:B------:R-:W-:Y:S01]  /*116b0*/  @P2 IMAD.MOV.U32 R7, RZ, RZ, R78 ;  /* 0x000000ffff072224 */ /* 0x000fe200078e004e */
[----:B---3--:R-:W-:-:S04]  /*116c0*/  IADD3 R28, P6, PT, R3, R28, RZ ;  /* 0x0000001c031c7210 */ /* 0x008fc80007fde0ff */
[----:B------:R0:W2:Y:S01]  /*116d0*/  @P2 LDG.E.U8 R37, desc[UR18][R6.64] ;  /* 0x0000001206252981 */ /* 0x0000a2000c1e1100 */
[----:B------:R-:W-:Y:S01]  /*116e0*/  IADD3 R79, P5, PT, R3, R79, RZ ;  /* 0x0000004f034f7210 */ /* 0x000fe20007fbe0ff */
[----:B0-----:R-:W-:Y:S02]  /*116f0*/  IMAD.MOV.U32 R7, RZ, RZ, R28 ;  /* 0x000000ffff077224 */ /* 0x001fe400078e001c */
[----:B------:R0:W-:Y:S04]  /*11700*/  STL [R1+0x110], R88 ;  /* 0x0001105801007387 */ /* 0x0001e80000100800 */
[----:B0-----:R-:W3:Y:S04]  /*11710*/  LDL.LU R88, [R1+0x8c4] ;  /* 0x0008c40001587983 */ /* 0x001ee80000300800 */
[----:B------:R-:W2:Y:S04]  /*11720*/  LDL.LU R80, [R1+0x424] ;  /* 0x0004240001507983 */ /* 0x000ea80000300800 */
[----:B------:R-:W3:Y:S04]  /*11730*/  LDL.LU R44, [R1+0x430] ;  /* 0x00043000012c7983 */ /* 0x000ee80000300800 */
        /* <DEDUP_REMOVED lines=12> */
[----:B--2---:R-:W-:Y:S01]  /*11800*/  IMAD.X R80, R5, 0x1, R80, P5 ;  /* 0x0000000105507824 */ /* 0x004fe200028e0650 */
[----:B---3--:R-:W-:Y:S01]  /*11810*/  IADD3 R44, P5, PT, R3, R44, RZ ;  /* 0x0000002c032c7210 */ /* 0x008fe20007fbe0ff */
        /* <DEDUP_REMOVED lines=8> */
[----:B------:R-:W-:Y:S02]  /*118a0*/  @P1 IMAD.MOV.U32 R7, RZ, RZ, R80 ;  /* 0x000000ffff071224 */ /* 0x000fe400078e0050 */
[----:B0-----:R-:W3:Y:S04]  /*118b0*/  LDL.LU R80, [R1+0x43c] ;  /* 0x00043c0001507983 */ /* 0x001ee80000300800 */
[----:B------:R-:W4:Y:S04]  /*118c0*/  LDL.LU R79, [R1+0x164] ;  /* 0x00016400014f7983 */ /* 0x000f280000300800 */
        /* <DEDUP_REMOVED lines=13> */
[----:B------:R0:W-:Y:S04]  /*119a0*/  STL [R1+0x438], R71 ;  /* 0x0004384701007387 */ /* 0x0001e80000100800 */
[----:B------:R1:W2:Y:S04]  /*119b0*/  @P2 LDG.E.U8 R76, desc[UR18][R6.64] ;  /* 0x00000012064c2981 */ /* 0x0002a8000c1e1100 */
[----:B------:R-:W3:Y:S01]  /*119c0*/  LDL.LU R6, [R1+0x434] ;  /* 0x0004340001067983 */ /* 0x000ee20000300800 */
[----:B------:R-:W-:Y:S01]  /*119d0*/  ISETP.GT.AND P4, PT, R8, 0x25, PT ;  /* 0x000000250800780c */ /* 0x000fe20003f84270 */
[----:B-1----:R-:W-:Y:S01]  /*119e0*/  IMAD.MOV.U32 R7, RZ, RZ, R71 ;  /* 0x000000ffff077224 */ /* 0x002fe200078e0047 */
[----:B------:R-:W-:Y:S01]  /*119f0*/  IADD3 R78, P5, PT, R3, R78, RZ ;  /* 0x0000004e034e7210 */ /* 0x000fe20007fbe0ff */
[----:B0-----:R-:W4:Y:S04]  /*11a00*/  LDL.LU R71, [R1+0x448] ;  /* 0x0004480001477983 */ /* 0x001f280000300800 */
[----:B------:R-:W-:Y:S01]  /*11a10*/  STL [R1+0x440], R78 ;  /* 0x0004404e01007387 */ /* 0x000fe20000100800 */
        /* <DEDUP_REMOVED lines=9> */
[----:B------:R-:W-:Y:S01]  /*11ab0*/  ISETP.GT.AND P1, PT, R8, 0x26, PT ;  /* 0x000000260800780c */ /* 0x000fe20003f24270 */
[----:B------:R-:W-:Y:S01]  /*11ac0*/  IMAD.X R80, R5, 0x1, R80, P5 ;  /* 0x0000000105507824 */ /* 0x000fe200028e0650 */
[----:B------:R-:W-:-:S04]  /*11ad0*/  PRMT R0, RZ, 0x7610, R0 ;  /* 0x00007610ff007816 */ /* 0x000fc80000000000 */
[----:B------:R-:W-:Y:S01]  /*11ae0*/  STL [R1+0x43c], R80 ;  /* 0x00043c5001007387 */ /* 0x000fe20000100800 */
[----:B0-----:R-:W-:-:S06]  /*11af0*/  IMAD.MOV.U32 R7, RZ, RZ, R80 ;  /* 0x000000ffff077224 */ /* 0x001fcc00078e0050 */
[----:B------:R-:W-:-:S05]  /*11b00*/  @P1 IMAD.MOV.U32 R6, RZ, RZ, R78 ;  /* 0x000000ffff061224 */ /* 0x000fca00078e004e */
[----:B------:R0:W2:Y:S04]  /*11b10*/  @P1 LDG.E.U8 R0, desc[UR18][R6.64] ;  /* 0x0000001206001981 */ /* 0x0000a8000c1e1100 */
[----:B---3--:R1:W-:Y:S04]  /*11b20*/  STL [R1+0xfc], R73 ;  /* 0x0000fc4901007387 */ /* 0x0083e80000100800 */
[----:B-1----:R-:W3:Y:S04]  /*11b30*/  LDL.LU R73, [R1+0x8b8] ;  /* 0x0008b80001497983 */ /* 0x002ee80000300800 */
[----:B------:R-:W3:Y:S04]  /*11b40*/  LDL.LU R80, [R1+0x8b4] ;  /* 0x0008b40001507983 */ /* 0x000ee80000300800 */
[----:B------:R-:W3:Y:S01]  /*11b50*/  LDL.LU R7, [R1+0x160] ;  /* 0x0001600001077983 */ /* 0x000ee20000300800 */
[----:B------:R-:W-:-:S02]  /*11b60*/  ISETP.GT.AND P2, PT, R8, 0x27, PT ;  /* 0x000000270800780c */ /* 0x000fc40003f44270 */
[----:B----4-:R-:W-:Y:S01]  /*11b70*/  IADD3 R79, P5, PT, R3, R79, RZ ;  /* 0x0000004f034f7210 */ /* 0x010fe20007fbe0ff */
[----:B------:R-:W4:Y:S01]  /*11b80*/  LDL.LU R78, [R1+0x44c] ;  /* 0x00044c00014e7983 */ /* 0x000f220000300800 */
[----:B------:R-:W-:-:S09]  /*11b90*/  PRMT R72, RZ, 0x7610, R72 ;  /* 0x00007610ff487816 */ /* 0x000fd20000000048 */
[----:B0-----:R-:W-:Y:S01]  /*11ba0*/  @P2 IMAD.MOV.U32 R6, RZ, RZ, R79 ;  /* 0x000000ffff062224 */ /* 0x001fe200078e004f */
[----:B------:R-:W-:Y:S01]  /*11bb0*/  IADD3 R71, P6, PT, R3, R71, RZ ;  /* 0x0000004703477210 */ /* 0x000fe20007fde0ff */
[----:B------:R-:W-:Y:S04]  /*11bc0*/  STL [R1+0x164], R79 ;  /* 0x0001644f01007387 */ /* 0x000fe80000100800 */
[----:B--2---:R0:W-:Y:S04]  /*11bd0*/  STL [R1+0xf8], R0 ;  /* 0x0000f80001007387 */ /* 0x0041e80000100800 */
[----:B0-----:R-:W2:Y:S01]  /*11be0*/  LDL.LU R0, [R1+0x458] ;  /* 0x0004580001007983 */ /* 0x001ea20000300800 */
[----:B---3--:R-:W-:-:S05]  /*11bf0*/  IMAD.X R7, R5, 0x1, R7, P5 ;  /* 0x0000000105077824 */ /* 0x008fca00028e0607 */
[----:B------:R0:W3:Y:S04]  /*11c00*/  @P2 LDG.E.U8 R72, desc[UR18][R6.64] ;  /* 0x0000001206482981 */ /* 0x0000e8000c1e1100 */
[----:B------:R0:W-:Y:S04]  /*11c10*/  STL [R1+0x160], R7 ;  /* 0x0001600701007387 */ /* 0x0001e80000100800 */
[----:B------:R1:W-:Y:S04]  /*11c20*/  STL [R1+0x448], R71 ;  /* 0x0004484701007387 */ /* 0x0003e80000100800 */
[----:B------:R-:W2:Y:S01]  /*11c30*/  LDL.LU R6, [R1+0x444] ;  /* 0x0004440001067983 */ /* 0x000ea20000300800 */
[----:B------:R-:W-:Y:S01]  /*11c40*/  IADD3 R76, P5, PT, R3, R76, RZ ;  /* 0x0000004c034c7210 */ /* 0x000fe20007fbe0ff */
[----:B0-----:R-:W-:-:S02]  /*11c50*/  IMAD.MOV.U32 R7, RZ, RZ, R71 ;  /* 0x000000ffff077224 */ /* 0x001fc400078e0047 */
[----:B-1----:R-:W4:Y:S04]  /*11c60*/  LDL.LU R71, [R1+0x454] ;  /* 0x0004540001477983 */ /* 0x002f280000300800 */
[----:B------:R-:W-:Y:S04]  /*11c70*/  STL [R1+0x450], R76 ;  /* 0x0004504c01007387 */ /* 0x000fe80000100800 */
[----:B------:R-:W4:Y:S01]  /*11c80*/  LDL.LU R79, [R1+0x460] ;  /* 0x00046000014f7983 */ /* 0x000f220000300800 */
[----:B------:R-:W-:-:S03]  /*11c90*/  ISETP.GT.AND P4, PT, R8, 0x28, PT ;  /* 0x000000280800780c */ /* 0x000fc60003f84270 */
[----:B---3--:R0:W-:Y:S04]  /*11ca0*/  STL [R1+0xf4], R72 ;  /* 0x0000f44801007387 */ /* 0x0081e80000100800 */
[----:B0-----:R-:W3:Y:S01]  /*11cb0*/  LDL.LU R72, [R1+0x468] ;  /* 0x0004680001487983 */ /* 0x001ee20000300800 */
[----:B--2---:R-:W-:Y:S01]  /*11cc0*/  IMAD.X R6, R5, 0x1, R6, P6 ;  /* 0x0000000105067824 */ /* 0x004fe200030e0606 */
[----:B------:R-:W-:-:S04]  /*11cd0*/  ISETP.GT.AND P1, PT, R8, 0x29, PT ;  /* 0x000000290800780c */ /* 0x000fc80003f24270 */
[-C--:B------:R-:W-:Y:S01]  /*11ce0*/  @P4 LOP3.LUT R7, R7, R6.reuse, RZ, 0x3c, !PT ;  /* 0x0000000607074212 */ /* 0x080fe200078e3cff */
[----:B------:R0:W-:Y:S01]  /*11cf0*/  STL [R1+0x444], R6 ;  /* 0x0004440601007387 */ /* 0x0001e20000100800 */
[----:B------:R-:W-:Y:S02]  /*11d00*/  PRMT R20, RZ, 0x7610, R20 ;  /* 0x00007610ff147816 */ /* 0x000fe40000000014 */
[----:B------:R-:W-:Y:S01]  /*11d10*/  ISETP.GT.AND P2, PT, R8, 0x2a, PT ;  /* 0x0000002a0800780c */ /* 0x000fe20003f44270 */
[----:B----4-:R-:W-:Y:S01]  /*11d20*/  IMAD.X R78, R5, 0x1, R78, P5 ;  /* 0x00000001054e7824 */ /* 0x010fe200028e064e */
[----:B0-----:R-:W-:-:S04]  /*11d30*/  @P4 LOP3.LUT R6, R7, R6, RZ, 0x3c, !PT ;  /* 0x0000000607064212 */ /* 0x001fc800078e3cff */
[----:B------:R-:W-:Y:S02]  /*11d40*/  @P4 LOP3.LUT R7, R7, R6, RZ, 0x3c, !PT ;  /* 0x0000000607074212 */ /* 0x000fe400078e3cff */
[----:B------:R-:W-:Y:S02]  /*11d50*/  IADD3 R0, P5, PT, R3, R0, RZ ;  /* 0x0000000003007210 */ /* 0x000fe40007fbe0ff */
[----:B------:R-:W-:Y:S01]  /*11d60*/  PRMT R36, RZ, 0x7610, R36 ;  /* 0x00007610ff247816 */ /* 0x000fe20000000024 */
[----:B------:R0:W2:Y:S02]  /*11d70*/  @P4 LDG.E.U8 R20, desc[UR18][R6.64] ;  /* 0x0000001206144981 */ /* 0x0000a4000c1e1100 */
[----:B------:R-:W-:Y:S01]  /*11d80*/  IMAD.X R71, R5, 0x1, R71, P5 ;  /* 0x0000000105477824 */ /* 0x000fe200028e0647 */
[----:B------:R-:W-:Y:S01]  /*11d90*/  PRMT R53, RZ, 0x7610, R53 ;  /* 0x00007610ff357816 */ /* 0x000fe20000000035 */
[----:B------:R1:W-:Y:S01]  /*11da0*/  STL [R1+0x44c], R78 ;  /* 0x00044c4e01007387 */ /* 0x0003e20000100800 */
[----:B------:R-:W-:Y:S01]  /*11db0*/  IADD3 R79, P6, PT, R3, R79, RZ ;  /* 0x0000004f034f7210 */ /* 0x000fe20007fde0ff */
[----:B0-----:R-:W-:-:S02]  /*11dc0*/  @P1 IMAD.MOV.U32 R6, RZ, RZ, R76 ;  /* 0x000000ffff061224 */ /* 0x001fc400078e004c */
[----:B------:R-:W-:Y:S02]  /*11dd0*/  @P1 IMAD.MOV.U32 R7, RZ, RZ, R78 ;  /* 0x000000ffff071224 */ /* 0x000fe400078e004e */
[----:B-1----:R-:W4:Y:S04]  /*11de0*/  LDL.LU R78, [R1+0x464] ;  /* 0x00046400014e7983 */ /* 0x002f280000300800 */
[----:B------:R0:W2:Y:S04]  /*11df0*/  @P1 LDG.E.U8 R36, desc[UR18][R6.64] ;  /* 0x0000001206241981 */ /* 0x0000a8000c1e1100 */
[----:B------:R-:W2:Y:S04]  /*11e00*/  LDL.LU R76, [R1+0x470] ;  /* 0x00047000014c7983 */ /* 0x000ea80000300800 */
[----:B------:R1:W-:Y:S01]  /*11e10*/  STL [R1+0x458], R0 ;  /* 0x0004580001007387 */ /* 0x0003e20000100800 */
[----:B0-----:R-:W-:-:S02]  /*11e20*/  @P2 IMAD.MOV.U32 R6, RZ, RZ, R0 ;  /* 0x000000ffff062224 */ /* 0x001fc400078e0000 */
[----:B------:R-:W-:Y:S01]  /*11e30*/  @P2 IMAD.MOV.U32 R7, RZ, RZ, R71 ;  /* 0x000000ffff072224 */ /* 0x000fe200078e0047 */
[----:B------:R0:W-:Y:S04]  /*11e40*/  STL [R1+0x454], R71 ;  /* 0x0004544701007387 */ /* 0x0001e80000100800 */
[----:B------:R0:W2:Y:S04]  /*11e50*/  @P2 LDG.E.U8 R53, desc[UR18][R6.64] ;  /* 0x0000001206352981 */ /* 0x0000a8000c1e1100 */
[----:B-1----:R-:W2:Y:S04]  /*11e60*/  LDL.LU R0, [R1+0x478] ;  /* 0x0004780001007983 */ /* 0x002ea80000300800 */
[----:B------:R1:W-:Y:S01]  /*11e70*/  STL [R1+0x460], R79 ;  /* 0x0004604f01007387 */ /* 0x0003e20000100800 */
[----:B0-----:R-:W-:-:S03]  /*11e80*/  IMAD.MOV.U32 R7, RZ, RZ, R79 ;  /* 0x000000ffff077224 */ /* 0x001fc600078e004f */
[----:B------:R-:W2:Y:S01]  /*11e90*/  LDL.LU R71, [R1+0x16c] ;  /* 0x00016c0001477983 */ /* 0x000ea20000300800 */
[----:B---3--:R-:W-:-:S05]  /*11ea0*/  IADD3 R72, P5, PT, R3, R72, RZ ;  /* 0x0000004803487210 */ /* 0x008fca0007fbe0ff */
[----:B------:R-:W-:Y:S04]  /*11eb0*/  STL [R1+0x468], R72 ;  /* 0x0004684801007387 */ /* 0x000fe80000100800 */
[----:B-1----:R-:W3:Y:S04]  /*11ec0*/  LDL.LU R79, [R1+0x8b0] ;  /* 0x0008b000014f7983 */ /* 0x002ee80000300800 */
[----:B------:R-:W2:Y:S01]  /*11ed0*/  LDL.LU R6, [R1+0x45c] ;  /* 0x00045c0001067983 */ /* 0x000ea20000300800 */
[C---:B------:R-:W-:Y:S02]  /*11ee0*/  ISETP.GT.AND P4, PT, R8.reuse, 0x2b, PT ;  /* 0x0000002b0800780c */ /* 0x040fe40003f84270 */
[----:B------:R-:W-:-:S02]  /*11ef0*/  ISETP.GT.AND P1, PT, R8, 0x2c, PT ;  /* 0x0000002c0800780c */ /* 0x000fc40003f24270 */
[----:B------:R-:W-:Y:S02]  /*11f00*/  PRMT R89, RZ, 0x7610, R89 ;  /* 0x00007610ff597816 */ /* 0x000fe40000000059 */
[----:B------:R-:W-:Y:S01]  /*11f10*/  PRMT R31, RZ, 0x7610, R31 ;  /* 0x00007610ff1f7816 */ /* 0x000fe2000000001f */
[C---:B----4-:R-:W-:Y:S02]  /*11f20*/  IMAD.X R78, R5.reuse, 0x1, R78, P5 ;  /* 0x00000001054e7824 */ /* 0x050fe400028e064e */
        /* <DEDUP_REMOVED lines=11> */
[----:B------:R-:W3:Y:S01]  /*11fe0*/  LDL.LU R7, [R1+0x46c] ;  /* 0x00046c0001077983 */ /* 0x000ee20000300800 */
[----:B------:R-:W-:-:S02]  /*11ff0*/  ISETP.GT.AND P2, PT, R8, 0x2d, PT ;  /* 0x0000002d0800780c */ /* 0x000fc40003f44270 */
[C---:B------:R-:W-:Y:S01]  /*12000*/  IADD3 R76, P5, PT, R3.reuse, R76, RZ ;  /* 0x0000004c034c7210 */ /* 0x040fe20007fbe0ff */
[----:B------:R-:W4:Y:S01]  /*12010*/  LDL.LU R72, [R1+0x168] ;  /* 0x0001680001487983 */ /* 0x000f220000300800 */
[----:B------:R-:W-:Y:S02]  /*12020*/  PRMT R65, RZ, 0x7610, R65 ;  /* 0x00007610ff417816 */ /* 0x000fe40000000041 */
[----:B------:R-:W-:Y:S01]  /*12030*/  IADD3 R0, P6, PT, R3, R0, RZ ;  /* 0x0000000003007210 */ /* 0x000fe20007fde0ff */
[----:B------:R-:W-:Y:S06]  /*12040*/  STL [R1+0x470], R76 ;  /* 0x0004704c01007387 */ /* 0x000fec0000100800 */
[----:B0-----:R-:W-:Y:S01]  /*12050*/  @P2 IMAD.MOV.U32 R6, RZ, RZ, R76 ;  /* 0x000000ffff062224 */ /* 0x001fe200078e004c */
[----:B--2---:R0:W-:Y:S01]  /*12060*/  STL [R1+0xe4], R31 ;  /* 0x0000e41f01007387 */ /* 0x0041e20000100800 */
[----:B---3--:R-:W-:-:S03]  /*12070*/  IMAD.X R7, R5, 0x1, R7, P5 ;  /* 0x0000000105077824 */ /* 0x008fc600028e0607 */
[----:B0-----:R-:W2:Y:S04]  /*12080*/  LDL.LU R31, [R1+0x480] ;  /* 0x00048000011f7983 */ /* 0x001ea80000300800 */
[----:B------:R0:W-:Y:S04]  /*12090*/  STL [R1+0x46c], R7 ;  /* 0x00046c0701007387 */ /* 0x0001e80000100800 */
[----:B------:R0:W3:Y:S04]  /*120a0*/  @P2 LDG.E.U8 R65, desc[UR18][R6.64] ;  /* 0x0000001206412981 */ /* 0x0000e8000c1e1100 */
[----:B------:R-:W-:Y:S04]  /*120b0*/  STL [R1+0x478], R0 ;  /* 0x0004780001007387 */ /* 0x000fe80000100800 */
[----:B------:R-:W2:Y:S01]  /*120c0*/  LDL.LU R6, [R1+0x474] ;  /* 0x0004740001067983 */ /* 0x000ea20000300800 */
[----:B------:R-:W-:Y:S01]  /*120d0*/  ISETP.GT.AND P4, PT, R8, 0x2e, PT ;  /* 0x0000002e0800780c */ /* 0x000fe20003f84270 */
[----:B0-----:R-:W-:Y:S01]  /*120e0*/  IMAD.MOV.U32 R7, RZ, RZ, R0 ;  /* 0x000000ffff077224 */ /* 0x001fe200078e0000 */
[----:B------:R-:W-:-:S02]  /*120f0*/  IADD3 R71, P5, PT, R3, R71, RZ ;  /* 0x0000004703477210 */ /* 0x000fc40007fbe0ff */
[----:B------:R-:W-:Y:S02]  /*12100*/  ISETP.GT.AND P1, PT, R8, 0x2f, PT ;  /* 0x0000002f0800780c */ /* 0x000fe40003f24270 */
[----:B------:R-:W-:Y:S01]  /*12110*/  PRMT R77, RZ, 0x7610, R77 ;  /* 0x00007610ff4d7816 */ /* 0x000fe2000000004d */
[C---:B----4-:R-:W-:Y:S01]  /*12120*/  IMAD.X R72, R5.reuse, 0x1, R72, P5 ;  /* 0x0000000105487824 */ /* 0x050fe200028e0648 */
[----:B------:R-:W-:Y:S01]  /*12130*/  PRMT R17, RZ, 0x7610, R17 ;  /* 0x00007610ff117816 */ /* 0x000fe20000000011 */
[----:B---3--:R0:W-:Y:S01]  /*12140*/  STL [R1+0xe0], R65 ;  /* 0x0000e04101007387 */ /* 0x0081e20000100800 */
[----:B--2---:R-:W-:-:S03]  /*12150*/  IMAD.X R6, R5, 0x1, R6, P6 ;  /* 0x0000000105067824 */ /* 0x004fc600030e0606 */
[----:B0-----:R-:W2:Y:S04]  /*12160*/  LDL.LU R65, [R1+0x47c] ;  /* 0x00047c0001417983 */ /* 0x001ea80000300800 */
[----:B------:R-:W-:Y:S01]  /*12170*/  STL [R1+0x16c], R71 ;  /* 0x00016c4701007387 */ /* 0x000fe20000100800 */
[----:B------:R-:W-:-:S03]  /*12180*/  @P4 LOP3.LUT R7, R7, R6, RZ, 0x3c, !PT ;  /* 0x0000000607074212 */ /* 0x000fc600078e3cff */
[----:B------:R-:W3:Y:S04]  /*12190*/  LDL.LU R76, [R1+0x490] ;  /* 0x00049000014c7983 */ /* 0x000ee80000300800 */
[----:B------:R-:W4:Y:S04]  /*121a0*/  LDL.LU R0, [R1+0x498] ;  /* 0x0004980001007983 */ /* 0x000f280000300800 */
        /* <DEDUP_REMOVED lines=10> */
[----:B------:R-:W-:-:S09]  /*12250*/  PRMT R23, RZ, 0x7610, R23 ;  /* 0x00007610ff177816 */ /* 0x000fd20000000017 */
[----:B0-----:R-:W-:Y:S02]  /*12260*/  @P2 IMAD.MOV.U32 R6, RZ, RZ, R31 ;  /* 0x000000ffff062224 */ /* 0x001fe400078e001f */
[----:B--2---:R-:W-:-:S04]  /*12270*/  IMAD.X R65, R5, 0x1, R65, P5 ;  /* 0x0000000105417824 */ /* 0x004fc800028e0641 */
[----:B------:R-:W-:Y:S01]  /*12280*/  @P2 IMAD.MOV.U32 R7, RZ, RZ, R65 ;  /* 0x000000ffff072224 */ /* 0x000fe200078e0041 */
[----:B---3--:R-:W-:-:S04]  /*12290*/  IADD3 R76, P6, PT, R3, R76, RZ ;  /* 0x0000004c034c7210 */ /* 0x008fc80007fde0ff */
[----:B------:R0:W2:Y:S01]  /*122a0*/  @P2 LDG.E.U8 R23, desc[UR18][R6.64] ;  /* 0x0000001206172981 */ /* 0x0000a2000c1e1100 */
[----:B----4-:R-:W-:Y:S01]  /*122b0*/  IADD3 R0, P5, PT, R3, R0, RZ ;  /* 0x0000000003007210 */ /* 0x010fe20007fbe0ff */
[----:B0-----:R-:W-:Y:S02]  /*122c0*/  IMAD.MOV.U32 R7, RZ, RZ, R76 ;  /* 0x000000ffff077224 */ /* 0x001fe400078e004c */
[----:B------:R0:W-:Y:S04]  /*122d0*/  STL [R1+0xdc], R77 ;  /* 0x0000dc4d01007387 */ /* 0x0001e80000100800 */
[----:B0-----:R-:W3:Y:S04]  /*122e0*/  LDL.LU R77, [R1+0x8a8] ;  /* 0x0008a800014d7983 */ /* 0x001ee80000300800 */
[----:B------:R-:W4:Y:S04]  /*122f0*/  LDL.LU R71, [R1+0x494] ;  /* 0x0004940001477983 */ /* 0x000f280000300800 */
[----:B------:R-:W-:Y:S04]  /*12300*/  STL [R1+0x480], R31 ;  /* 0x0004801f01007387 */ /* 0x000fe80000100800 */
[----:B------:R0:W-:Y:S04]  /*12310*/  STL [R1+0xd8], R17 ;  /* 0x0000d81101007387 */ /* 0x0001e80000100800 */
[----:B0-----:R-:W2:Y:S04]  /*12320*/  LDL.LU R17, [R1+0x4a0] ;  /* 0x0004a00001117983 */ /* 0x001ea80000300800 */
[----:B------:R0:W-:Y:S04]  /*12330*/  STL [R1+0x47c], R65 ;  /* 0x00047c4101007387 */ /* 0x0001e80000100800 */
[----:B0-----:R-:W3:Y:S04]  /*12340*/  LDL.LU R65, [R1+0x49c] ;  /* 0x00049c0001417983 */ /* 0x001ee80000300800 */
[----:B------:R0:W-:Y:S04]  /*12350*/  STL [R1+0x490], R76 ;  /* 0x0004904c01007387 */ /* 0x0001e80000100800 */
[----:B------:R-:W3:Y:S04]  /*12360*/  LDL.LU R31, [R1+0x4a8] ;  /* 0x0004a800011f7983 */ /* 0x000ee80000300800 */
[----:B------:R-:W-:Y:S04]  /*12370*/  STL [R1+0x498], R0 ;  /* 0x0004980001007387 */ /* 0x000fe80000100800 */
[----:B------:R-:W3:Y:S04]  /*12380*/  LDL.LU R72, [R1+0x4b0] ;  /* 0x0004b00001487983 */ /* 0x000ee80000300800 */
[----:B0-----:R-:W3:Y:S04]  /*12390*/  LDL.LU R76, [R1+0x8a4] ;  /* 0x0008a400014c7983 */ /* 0x001ee80000300800 */
[----:B------:R-:W3:Y:S01]  /*123a0*/  LDL.LU R6, [R1+0x48c] ;  /* 0x00048c0001067983 */ /* 0x000ee20000300800 */
[----:B------:R-:W-:-:S02]  /*123b0*/  ISETP.GT.AND P4, PT, R8, 0x31, PT ;  /* 0x000000310800780c */ /* 0x000fc40003f84270 */
[C---:B------:R-:W-:Y:S02]  /*123c0*/  ISETP.GT.AND P1, PT, R8.reuse, 0x32, PT ;  /* 0x000000320800780c */ /* 0x040fe40003f24270 */
[----:B------:R-:W-:Y:S02]  /*123d0*/  PRMT R39, RZ, 0x7610, R39 ;  /* 0x00007610ff277816 */ /* 0x000fe40000000027 */
[----:B------:R-:W-:Y:S02]  /*123e0*/  ISETP.GT.AND P2, PT, R8, 0x33, PT ;  /* 0x000000330800780c */ /* 0x000fe40003f44270 */
[----:B------:R-:W-:Y:S02]  /*123f0*/  PRMT R58, RZ, 0x7610, R58 ;  /* 0x00007610ff3a7816 */ /* 0x000fe4000000003a */
[----:B------:R-:W-:Y:S01]  /*12400*/  PRMT R91, RZ, 0x7610, R91 ;  /* 0x00007610ff5b7816 */ /* 0x000fe2000000005b */
[----:B----4-:R-:W-:Y:S01]  /*12410*/  IMAD.X R71, R5, 0x1, R71, P5 ;  /* 0x0000000105477824 */ /* 0x010fe200028e0647 */
[----:B--2---:R-:W-:-:S05]  /*12420*/  IADD3 R17, P5, PT, R3, R17, RZ ;  /* 0x0000001103117210 */ /* 0x004fca0007fbe0ff */
[C---:B---3--:R-:W-:Y:S02]  /*12430*/  IMAD.X R65, R5.reuse, 0x1, R65, P5 ;  /* 0x0000000105417824 */ /* 0x048fe400028e0641 */
        /* <DEDUP_REMOVED lines=9> */
[----:B------:R-:W-:Y:S01]  /*124d0*/  @P1 IMAD.MOV.U32 R7, RZ, RZ, R71 ;  /* 0x000000ffff071224 */ /* 0x000fe200078e0047 */
[----:B------:R-:W3:Y:S01]  /*124e0*/  LDL.LU R0, [R1+0x4ac] ;  /* 0x0004ac0001007983 */ /* 0x000ee20000300800 */
[----:B------:R-:W-:-:S03]  /*124f0*/  IADD3 R72, P5, PT, R3, R72, RZ ;  /* 0x0000004803487210 */ /* 0x000fc60007fbe0ff */
[----:B------:R0:W4:Y:S04]  /*12500*/  @P1 LDG.E.U8 R58, desc[UR18][R6.64] ;  /* 0x00000012063a1981 */ /* 0x000128000c1e1100 */
[----:B-1----:R-:W2:Y:S04]  /*12510*/  LDL.LU R71, [R1+0x4b8] ;  /* 0x0004b80001477983 */ /* 0x002ea80000300800 */
        /* <DEDUP_REMOVED lines=269> */
[----:B------:R-:W2:Y:S04]  /*135f0*/  LDL.LU R46, [R1+0x548] ;  /* 0x00054800012e7983 */ /* 0x000ea80000300800 */
[----:B------:R0:W-:Y:S04]  /*13600*/  STL [R1+0x530], R10 ;  /* 0x0005300a01007387 */ /* 0x0001e80000100800 */
[----:B------:R-:W-:Y:S04]  /*13610*/  STL [R1+0x808], R86 ;  /* 0x0008085601007387 */ /* 0x000fe80000100800 */
[----:B------:R1:W-:Y:S04]  /*13620*/  STL [R1+0x52c], R63 ;  /* 0x00052c3f01007387 */ /* 0x0003e80000100800 */
[----:B0-----:R-:W3:Y:S04]  /*13630*/  LDL.LU R10, [R1+0x550] ;  /* 0x00055000010a7983 */ /* 0x001ee80000300800 */
[----:B------:R0:W-:Y:S04]  /*13640*/  STL [R1+0x538], R30 ;  /* 0x0005381e01007387 */ /* 0x0001e80000100800 */
[----:B-1----:R-:W3:Y:S04]  /*13650*/  LDL.LU R63, [R1+0x558] ;  /* 0x00055800013f7983 */ /* 0x002ee80000300800 */
[----:B------:R-:W-:Y:S04]  /*13660*/  STL [R1+0x540], R64 ;  /* 0x0005404001007387 */ /* 0x000fe80000100800 */
[----:B0-----:R-:W3:Y:S04]  /*13670*/  LDL.LU R30, [R1+0x874] ;  /* 0x00087400011e7983 */ /* 0x001ee80000300800 */
[----:B------:R-:W3:Y:S01]  /*13680*/  LDL.LU R6, [R1+0x534] ;  /* 0x0005340001067983 */ /* 0x000ee20000300800 */
[----:B------:R-:W-:-:S02]  /*13690*/  ISETP.GT.AND P4, PT, R8, 0x49, PT ;  /* 0x000000490800780c */ /* 0x000fc40003f84270 */
[----:B------:R-:W-:Y:S02]  /*136a0*/  ISETP.GT.AND P1, PT, R8, 0x4a, PT ;  /* 0x0000004a0800780c */ /* 0x000fe40003f24270 */
[----:B------:R-:W-:Y:S02]  /*136b0*/  PRMT R40, RZ, 0x7610, R40 ;  /* 0x00007610ff287816 */ /* 0x000fe40000000028 */
[----:B------:R-:W-:Y:S01]  /*136c0*/  PRMT R55, RZ, 0x7610, R55 ;  /* 0x00007610ff377816 */ /* 0x000fe20000000037 */
[----:B----4-:R-:W-:Y:S01]  /*136d0*/  IMAD.X R66, R5, 0x1, R66, P5 ;  /* 0x0000000105427824 */ /* 0x010fe200028e0642 */
[----:B--2---:R-:W-:Y:S01]  /*136e0*/  IADD3 R46, P5, PT, R3, R46, RZ ;  /* 0x0000002e032e7210 */ /* 0x004fe20007fbe0ff */
[----:B---3--:R-:W-:-:S05]  /*136f0*/  IMAD.X R6, R5, 0x1, R6, P6 ;  /* 0x0000000105067824 */ /* 0x008fca00030e0606 */
        /* <DEDUP_REMOVED lines=46> */
[----:B------:R-:W2:Y:S04]  /*139e0*/  @P1 LDG.E.U8 R4, desc[UR18][R6.64] ;  /* 0x0000001206041981 */ /* 0x000ea8000c1e1100 */
[----:B---3--:R0:W-:Y:S04]  /*139f0*/  STL [R1+0x6c], R54 ;  /* 0x00006c3601007387 */ /* 0x0081e80000100800 */
[----:B0-----:R-:W3:Y:S04]  /*13a00*/  LDL.LU R54, [R1+0x86c] ;  /* 0x00086c0001367983 */ /* 0x001ee80000300800 */
[----:B------:R-:W3:Y:S04]  /*13a10*/  LDL.LU R66, [R1+0x868] ;  /* 0x0008680001427983 */ /* 0x000ee80000300800 */
[----:B------:R-:W3:Y:S01]  /*13a20*/  LDL.LU R7, [R1+0x55c] ;  /* 0x00055c0001077983 */ /* 0x000ee20000300800 */
[----:B------:R-:W-:-:S02]  /*13a30*/  ISETP.GT.AND P2, PT, R8, 0x4e, PT ;  /* 0x0000004e0800780c */ /* 0x000fc40003f44270 */
[C---:B----4-:R-:W-:Y:S01]  /*13a40*/  IADD3 R64, P5, PT, R3.reuse, R64, RZ ;  /* 0x0000004003407210 */ /* 0x050fe20007fbe0ff */
[----:B------:R-:W4:Y:S01]  /*13a50*/  LDL.LU R63, [R1+0x564] ;  /* 0x00056400013f7983 */ /* 0x000f220000300800 */
[----:B------:R-:W-:Y:S02]  /*13a60*/  PRMT R15, RZ, 0x7610, R15 ;  /* 0x00007610ff0f7816 */ /* 0x000fe4000000000f */
[----:B------:R-:W-:Y:S01]  /*13a70*/  IADD3 R10, P6, PT, R3, R10, RZ ;  /* 0x0000000a030a7210 */ /* 0x000fe20007fde0ff */
[----:B------:R-:W-:Y:S04]  /*13a80*/  STL [R1+0x560], R64 ;  /* 0x0005604001007387 */ /* 0x000fe80000100800 */
[----:B--2---:R0:W-:Y:S02]  /*13a90*/  STL [R1+0x68], R4 ;  /* 0x0000680401007387 */ /* 0x0041e40000100800 */
[----:B------:R-:W-:-:S02]  /*13aa0*/  @P2 IMAD.MOV.U32 R6, RZ, RZ, R64 ;  /* 0x000000ffff062224 */ /* 0x000fc400078e0040 */
[----:B0-----:R-:W2:Y:S01]  /*13ab0*/  LDL.LU R4, [R1+0x570] ;  /* 0x0005700001047983 */ /* 0x001ea20000300800 */
[----:B---3--:R-:W-:-:S05]  /*13ac0*/  IMAD.X R7, R5, 0x1, R7, P5 ;  /* 0x0000000105077824 */ /* 0x008fca00028e0607 */
[----:B------:R0:W-:Y:S04]  /*13ad0*/  STL [R1+0x55c], R7 ;  /* 0x00055c0701007387 */ /* 0x0001e80000100800 */
[----:B------:R0:W3:Y:S04]  /*13ae0*/  @P2 LDG.E.U8 R15, desc[UR18][R6.64] ;  /* 0x00000012060f2981 */ /* 0x0000e8000c1e1100 */
[----:B------:R1:W-:Y:S04]  /*13af0*/  STL [R1+0x18c], R10 ;  /* 0x00018c0a01007387 */ /* 0x0003e80000100800 */
[----:B------:R-:W2:Y:S01]  /*13b00*/  LDL.LU R6, [R1+0x188] ;  /* 0x0001880001067983 */ /* 0x000ea20000300800 */
[----:B------:R-:W-:Y:S01]  /*13b10*/  ISETP.GT.AND P4, PT, R8, 0x4f, PT ;  /* 0x0000004f0800780c */ /* 0x000fe20003f84270 */
[----:B0-----:R-:W-:Y:S01]  /*13b20*/  IMAD.MOV.U32 R7, RZ, RZ, R10 ;  /* 0x000000ffff077224 */ /* 0x001fe200078e000a */
[----:B------:R-:W-:Y:S01]  /*13b30*/  IADD3 R61, P5, PT, R3, R61, RZ ;  /* 0x0000003d033d7210 */ /* 0x000fe20007fbe0ff */
[----:B-1----:R-:W4:Y:S04]  /*13b40*/  LDL.LU R10, [R1+0x56c] ;  /* 0x00056c00010a7983 */ /* 0x002f280000300800 */
[----:B------:R-:W-:Y:S04]  /*13b50*/  STL [R1+0x568], R61 ;  /* 0x0005683d01007387 */ /* 0x000fe80000100800 */
[----:B------:R-:W4:Y:S01]  /*13b60*/  LDL.LU R64, [R1+0x578] ;  /* 0x0005780001407983 */ /* 0x000f220000300800 */
[----:B------:R-:W-:-:S03]  /*13b70*/  PRMT R84, RZ, 0x7610, R84 ;  /* 0x00007610ff547816 */ /* 0x000fc60000000054 */
[----:B---3--:R0:W-:Y:S01]  /*13b80*/  STL [R1+0x5c], R15 ;  /* 0x00005c0f01007387 */ /* 0x0081e20000100800 */
[----:B--2---:R-:W-:-:S03]  /*13b90*/  IMAD.X R6, R5, 0x1, R6, P6 ;  /* 0x0000000105067824 */ /* 0x004fc600030e0606 */
        /* <DEDUP_REMOVED lines=11> */
[----:B------:R1:W-:Y:S01]  /*13c50*/  STL [R1+0x564], R63 ;  /* 0x0005643f01007387 */ /* 0x0003e20000100800 */
        /* <DEDUP_REMOVED lines=11> */
[----:B---3--:R-:W-:Y:S04]  /*13d10*/  STL [R1+0x80c], R84 ;  /* 0x00080c5401007387 */ /* 0x008fe80000100800 */
[----:B-1----:R-:W2:Y:S04]  /*13d20*/  LDL.LU R63, [R1+0x57c] ;  /* 0x00057c00013f7983 */ /* 0x002ea80000300800 */
[----:B------:R-:W3:Y:S04]  /*13d30*/  LDL.LU R61, [R1+0x588] ;  /* 0x00058800013d7983 */ /* 0x000ee80000300800 */
[----:B------:R0:W-:Y:S04]  /*13d40*/  STL [R1+0x570], R4 ;  /* 0x0005700401007387 */ /* 0x0001e80000100800 */
        /* <DEDUP_REMOVED lines=11> */
[C---:B--2---:R-:W-:Y:S02]  /*13e00*/  IMAD.X R63, R5.reuse, 0x1, R63, P5 ;  /* 0x00000001053f7824 */ /* 0x044fe400028e063f */
[----:B---3--:R-:W-:-:S05]  /*13e10*/  IMAD.X R6, R5, 0x1, R6, P6 ;  /* 0x0000000105067824 */ /* 0x008fca00030e0606 */
        /* <DEDUP_REMOVED lines=8> */
[----:B-1----:R-:W3:Y:S04]  /*13ea0*/  LDL.LU R63, [R1+0x860] ;  /* 0x00086000013f7983 */ /* 0x002ee80000300800 */
        /* <DEDUP_REMOVED lines=39> */
[----:B------:R1:W-:Y:S01]  /*14120*/  STL [R1+0x594], R15 ;  /* 0x0005940f01007387 */ /* 0x0003e20000100800 */
[----:B------:R-:W-:-:S03]  /*14130*/  PRMT R82, RZ, 0x7610, R82 ;  /* 0x00007610ff527816 */ /* 0x000fc60000000052 */
[----:B-1----:R-:W4:Y:S06]  /*14140*/  LDL.LU R15, [R1+0x5a4] ;  /* 0x0005a400010f7983 */ /* 0x002f2c0000300800 */
[----:B0-----:R-:W-:Y:S01]  /*14150*/  @P2 IMAD.MOV.U32 R6, RZ, RZ, R11 ;  /* 0x000000ffff062224 */ /* 0x001fe200078e000b */
[----:B------:R-:W4:Y:S04]  /*14160*/  LDL.LU R10, [R1+0x5b0] ;  /* 0x0005b000010a7983 */ /* 0x000f280000300800 */
[----:B------:R0:W-:Y:S01]  /*14170*/  STL [R1+0x194], R11 ;  /* 0x0001940b01007387 */ /* 0x0001e20000100800 */
[----:B--2---:R-:W-:-:S04]  /*14180*/  IMAD.X R14, R5, 0x1, R14, P5 ;  /* 0x00000001050e7824 */ /* 0x004fc800028e060e */
[----:B------:R-:W-:Y:S01]  /*14190*/  @P2 IMAD.MOV.U32 R7, RZ, RZ, R14 ;  /* 0x000000ffff072224 */ /* 0x000fe200078e000e */
[----:B---3--:R-:W-:-:S04]  /*141a0*/  IADD3 R61, P6, PT, R3, R61, RZ ;  /* 0x0000003d033d7210 */ /* 0x008fc80007fde0ff */
[----:B------:R1:W2:Y:S01]  /*141b0*/  @P2 LDG.E.U8 R82, desc[UR18][R6.64] ;  /* 0x0000001206522981 */ /* 0x0002a2000c1e1100 */
[----:B----4-:R-:W-:Y:S01]  /*141c0*/  IADD3 R4, P5, PT, R3, R4, RZ ;  /* 0x0000000403047210 */ /* 0x010fe20007fbe0ff */
[----:B-1----:R-:W-:Y:S02]  /*141d0*/  IMAD.MOV.U32 R7, RZ, RZ, R61 ;  /* 0x000000ffff077224 */ /* 0x002fe400078e003d */
[----:B------:R-:W-:Y:S04]  /*141e0*/  STL [R1+0x810], R84 ;  /* 0x0008105401007387 */ /* 0x000fe80000100800 */
[----:B------:R-:W-:Y:S04]  /*141f0*/  STL [R1+0x190], R14 ;  /* 0x0001900e01007387 */ /* 0x000fe80000100800 */
[----:B0-----:R-:W3:Y:S04]  /*14200*/  LDL.LU R11, [R1+0x5ac] ;  /* 0x0005ac00010b7983 */ /* 0x001ee80000300800 */
[----:B------:R-:W-:Y:S04]  /*14210*/  STL [R1+0x5a0], R61 ;  /* 0x0005a03d01007387 */ /* 0x000fe80000100800 */
[----:B------:R0:W-:Y:S04]  /*14220*/  STL [R1+0x44], R60 ;  /* 0x0000443c01007387 */ /* 0x0001e80000100800 */
[----:B0-----:R-:W4:Y:S04]  /*14230*/  LDL.LU R60, [R1+0x5b8] ;  /* 0x0005b800013c7983 */ /* 0x001f280000300800 */
[----:B------:R-:W-:Y:S04]  /*14240*/  STL [R1+0x5a8], R4 ;  /* 0x0005a80401007387 */ /* 0x000fe80000100800 */
[----:B------:R-:W4:Y:S04]  /*14250*/  LDL.LU R14, [R1+0x5c0] ;  /* 0x0005c000010e7983 */ /* 0x000f280000300800 */
[----:B------:R-:W4:Y:S04]  /*14260*/  LDL.LU R61, [R1+0x85c] ;  /* 0x00085c00013d7983 */ /* 0x000f280000300800 */
[----:B------:R-:W4:Y:S01]  /*14270*/  LDL.LU R6, [R1+0x59c] ;  /* 0x00059c0001067983 */ /* 0x000f220000300800 */
[----:B------:R-:W-:-:S02]  /*14280*/  ISETP.GT.AND P4, PT, R8, 0x58, PT ;  /* 0x000000580800780c */ /* 0x000fc40003f84270 */
[C---:B------:R-:W-:Y:S02]  /*14290*/  ISETP.GT.AND P1, PT, R8.reuse, 0x59, PT ;  /* 0x000000590800780c */ /* 0x040fe40003f24270 */
[----:B------:R-:W-:Y:S02]  /*142a0*/  PRMT R26, RZ, 0x7610, R26 ;  /* 0x00007610ff1a7816 */ /* 0x000fe4000000001a */
[----:B------:R-:W-:Y:S01]  /*142b0*/  ISETP.GT.AND P2, PT, R8, 0x5a, PT ;  /* 0x0000005a0800780c */ /* 0x000fe20003f44270 */
[----:B------:R-:W-:Y:S01]  /*142c0*/  IMAD.X R15, R5, 0x1, R15, P5 ;  /* 0x00000001050f7824 */ /* 0x000fe200028e060f */
[----:B------:R-:W-:Y:S02]  /*142d0*/  IADD3 R10, P5, PT, R3, R10, RZ ;  /* 0x0000000a030a7210 */ /* 0x000fe40007fbe0ff */
[----:B------:R-:W-:Y:S02]  /*142e0*/  PRMT R42, RZ, 0x7610, R42 ;  /* 0x00007610ff2a7816 */ /* 0x000fe4000000002a */
[----:B------:R-:W-:Y:S01]  /*142f0*/  PRMT R70, RZ, 0x7610, R70 ;  /* 0x00007610ff467816 */ /* 0x000fe20000000046 */
[----:B--2---:R-:W-:Y:S01]  /*14300*/  STL [R1+0x814], R82 ;  /* 0x0008145201007387 */ /* 0x004fe20000100800 */
[----:B---3--:R-:W-:-:S02]  /*14310*/  IMAD.X R11, R5, 0x1, R11, P5 ;  /* 0x00000001050b7824 */ /* 0x008fc400028e060b */
[----:B----4-:R-:W-:-:S05]  /*14320*/  IMAD.X R6, R5, 0x1, R6, P6 ;  /* 0x0000000105067824 */ /* 0x010fca00030e0606 */
        /* <DEDUP_REMOVED lines=26> */
[----:B------:R-:W-:Y:S02]  /*144d0*/  ISETP.GT.AND P1, PT, R8, 0x5c, PT ;  /* 0x0000005c0800780c */ /* 0x000fe40003f24270 */
[----:B------:R-:W-:Y:S02]  /*144e0*/  PRMT R84, RZ, 0x7610, R84 ;  /* 0x00007610ff547816 */ /* 0x000fe40000000054 */
[----:B------:R-:W-:Y:S01]  /*144f0*/  PRMT R48, RZ, 0x7610, R48 ;  /* 0x00007610ff307816 */ /* 0x000fe20000000030 */
[C---:B---3--:R-:W-:Y:S02]  /*14500*/  IMAD.X R4, R5.reuse, 0x1, R4, P5 ;  /* 0x0000000105047824 */ /* 0x048fe400028e0604 */
[----:B--2---:R-:W-:-:S05]  /*14510*/  IMAD.X R6, R5, 0x1, R6, P6 ;  /* 0x0000000105067824 */ /* 0x004fca00030e0606 */
[-C--:B------:R-:W-:Y:S01]  /*14520*/  @P4 LOP3.LUT R7, R7, R6.reuse, RZ, 0x3c, !PT ;  /* 0x0000000607074212 */ /* 0x080fe200078e3cff */
[----:B------:R0:W-:Y:S03]  /*14530*/  STL [R1+0x5b4], R6 ;  /* 0x0005b40601007387 */ /* 0x0001e60000100800 */
[----:B0-----:R-:W-:-:S04]  /*14540*/  @P4 LOP3.LUT R6, R7, R6, RZ, 0x3c, !PT ;  /* 0x0000000607064212 */ /* 0x001fc800078e3cff */
[----:B------:R-:W-:-:S05]  /*14550*/  @P4 LOP3.LUT R7, R7, R6, RZ, 0x3c, !PT ;  /* 0x0000000607074212 */ /* 0x000fca00078e3cff */
[----:B------:R0:W2:Y:S02]  /*14560*/  @P4 LDG.E.U8 R84, desc[UR18][R6.64] ;  /* 0x0000001206544981 */ /* 0x0000a4000c1e1100 */
[----:B0-----:R-:W-:Y:S02]  /*14570*/  @P1 IMAD.MOV.U32 R6, RZ, RZ, R14 ;  /* 0x000000ffff061224 */ /* 0x001fe400078e000e */
[----:B------:R-:W-:-:S05]  /*14580*/  @P1 IMAD.MOV.U32 R7, RZ, RZ, R4 ;  /* 0x000000ffff071224 */ /* 0x000fca00078e0004 */
[----:B------:R-:W3:Y:S01]  /*14590*/  @P1 LDG.E.U8 R48, desc[UR18][R6.64] ;  /* 0x0000001206301981 */ /* 0x000ee2000c1e1100 */
[----:B------:R-:W-:-:S03]  /*145a0*/  IADD3 R15, P5, PT, R3, R15, RZ ;  /* 0x0000000f030f7210 */ /* 0x000fc60007fbe0ff */
[----:B------:R0:W-:Y:S04]  /*145b0*/  STL [R1+0x5bc], R4 ;  /* 0x0005bc0401007387 */ /* 0x0001e80000100800 */
[----:B--2---:R-:W-:Y:S04]  /*145c0*/  STL [R1+0x84c], R84 ;  /* 0x00084c5401007387 */ /* 0x004fe80000100800 */
[----:B0-----:R-:W2:Y:S04]  /*145d0*/  LDL.LU R4, [R1+0x854] ;  /* 0x0008540001047983 */ /* 0x001ea80000300800 */
[----:B------:R-:W2:Y:S04]  /*145e0*/  LDL.LU R14, [R1+0x198] ;  /* 0x00019800010e7983 */ /* 0x000ea80000300800 */
[----:B---3--:R0:W-:Y:S04]  /*145f0*/  STL [R1+0x28], R48 ;  /* 0x0000283001007387 */ /* 0x0081e80000100800 */
[----:B0-----:R-:W3:Y:S04]  /*14600*/  LDL.LU R48, [R1+0x850] ;  /* 0x0008500001307983 */ /* 0x001ee80000300800 */
[----:B------:R0:W-:Y:S04]  /*14610*/  STL [R1+0x5c8], R15 ;  /* 0x0005c80f01007387 */ /* 0x0001e80000100800 */
[----:B------:R-:W2:Y:S01]  /*14620*/  LDL.LU R6, [R1+0x5c4] ;  /* 0x0005c40001067983 */ /* 0x000ea20000300800 */
[----:B------:R-:W-:Y:S01]  /*14630*/  ISETP.GT.AND P2, PT, R8, 0x5d, PT ;  /* 0x0000005d0800780c */ /* 0x000fe20003f44270 */
[----:B------:R-:W-:-:S02]  /*14640*/  IMAD.MOV.U32 R7, RZ, RZ, R15 ;  /* 0x000000ffff077224 */ /* 0x000fc400078e000f */
[----:B0-----:R-:W3:Y:S01]  /*14650*/  LDL.LU R15, [R1+0x5d8] ;  /* 0x0005d800010f7983 */ /* 0x001ee20000300800 */
[----:B------:R-:W-:Y:S02]  /*14660*/  PRMT R84, RZ, 0x7610, R84 ;  /* 0x00007610ff547816 */ /* 0x000fe40000000054 */
[----:B------:R-:W-:Y:S01]  /*14670*/  IADD3 R10, P6, PT, R3, R10, RZ ;  /* 0x0000000a030a7210 */ /* 0x000fe20007fde0ff */
[----:B--2---:R-:W-:-:S06]  /*14680*/  IMAD.X R6, R5, 0x1, R6, P5 ;  /* 0x0000000105067824 */ /* 0x004fcc00028e0606 */
        /* <DEDUP_REMOVED lines=23> */
[----:B------:R-:W-:Y:S02]  /*14800*/  PRMT R68, RZ, 0x7610, R68 ;  /* 0x00007610ff447816 */ /* 0x000fe40000000044 */
[----:B------:R-:W-:Y:S02]  /*14810*/  IADD3 R15, P5, PT, R3, R15, RZ ;  /* 0x0000000f030f7210 */ /* 0x000fe40007fbe0ff */
[----:B------:R-:W-:Y:S07]  /*14820*/  STL [R1+0x198], R14 ;  /* 0x0001980e01007387 */ /* 0x000fee0000100800 */
[----:B0-----:R-:W-:-:S02]  /*14830*/  @P1 IMAD.MOV.U32 R6, RZ, RZ, R11 ;  /* 0x000000ffff061224 */ /* 0x001fc400078e000b */
[----:B------:R-:W-:-:S05]  /*14840*/  @P1 IMAD.MOV.U32 R7, RZ, RZ, R14 ;  /* 0x000000ffff071224 */ /* 0x000fca00078e000e */
[----:B------:R-:W3:Y:S04]  /*14850*/  @P1 LDG.E.U8 R68, desc[UR18][R6.64] ;  /* 0x0000001206441981 */ /* 0x000ee8000c1e1100 */
[----:B--2---:R0:W-:Y:S04]  /*14860*/  STL [R1+0x818], R86 ;  /* 0x0008185601007387 */ /* 0x0041e80000100800 */
[----:B0-----:R-:W2:Y:S04]  /*14870*/  LDL.LU R86, [R1+0x5dc] ;  /* 0x0005dc0001567983 */ /* 0x001ea80000300800 */
[----:B------:R-:W4:Y:S04]  /*14880*/  LDL.LU R14, [R1+0x5e4] ;  /* 0x0005e400010e7983 */ /* 0x000f280000300800 */
[----:B------:R0:W-:Y:S04]  /*14890*/  STL [R1+0x5d8], R15 ;  /* 0x0005d80f01007387 */ /* 0x0001e80000100800 */
[----:B------:R-:W4:Y:S04]  /*148a0*/  LDL.LU R11, [R1+0x5f0] ;  /* 0x0005f000010b7983 */ /* 0x000f280000300800 */
[----:B------:R-:W4:Y:S01]  /*148b0*/  LDL.LU R7, [R1+0x5d4] ;  /* 0x0005d40001077983 */ /* 0x000f220000300800 */
[----:B------:R-:W-:-:S02]  /*148c0*/  ISETP.GT.AND P2, PT, R8, 0x60, PT ;  /* 0x000000600800780c */ /* 0x000fc40003f44270 */
[----:B------:R-:W-:Y:S02]  /*148d0*/  ISETP.GT.AND P4, PT, R8, 0x61, PT ;  /* 0x000000610800780c */ /* 0x000fe40003f84270 */
[----:B------:R-:W-:Y:S01]  /*148e0*/  IADD3 R84, P6, PT, R3, R84, RZ ;  /* 0x0000005403547210 */ /* 0x000fe20007fde0ff */
[----:B---3--:R1:W-:Y:S01]  /*148f0*/  STL [R1+0x81c], R68 ;  /* 0x00081c4401007387 */ /* 0x0083e20000100800 */
[----:B------:R-:W-:-:S07]  /*14900*/  PRMT R29, RZ, 0x7610, R29 ;  /* 0x00007610ff1d7816 */ /* 0x000fce000000001d */
[----:B------:R-:W-:Y:S02]  /*14910*/  @P2 IMAD.MOV.U32 R6, RZ, RZ, R15 ;  /* 0x000000ffff062224 */ /* 0x000fe400078e000f */
[C---:B--2---:R-:W-:Y:S02]  /*14920*/  IMAD.X R86, R5.reuse, 0x1, R86, P6 ;  /* 0x0000000105567824 */ /* 0x044fe400030e0656 */
[----:B----4-:R-:W-:Y:S01]  /*14930*/  IMAD.X R7, R5, 0x1, R7, P5 ;  /* 0x0000000105077824 */ /* 0x010fe200028e0607 */
[----:B------:R-:W-:-:S04]  /*14940*/  IADD3 R10, P5, PT, R3, R10, RZ ;  /* 0x0000000a030a7210 */ /* 0x000fc80007fbe0ff */
[----:B------:R-:W-:Y:S01]  /*14950*/  STL [R1+0x5d4], R7 ;  /* 0x0005d40701007387 */ /* 0x000fe20000100800 */
[----:B------:R-:W-:-:S03]  /*14960*/  IMAD.X R14, R5, 0x1, R14, P5 ;  /* 0x00000001050e7824 */ /* 0x000fc600028e060e */
[----:B0-----:R-:W2:Y:S04]  /*14970*/  LDL.LU R15, [R1+0x5ec] ;  /* 0x0005ec00010f7983 */ /* 0x001ea80000300800 */
[----:B------:R0:W-:Y:S04]  /*14980*/  STL [R1+0x5e0], R84 ;  /* 0x0005e05401007387 */ /* 0x0001e80000100800 */
[----:B-1----:R-:W3:Y:S04]  /*14990*/  LDL.LU R68, [R1+0x5f8] ;  /* 0x0005f80001447983 */ /* 0x002ee80000300800 */
[----:B------:R-:W-:Y:S04]  /*149a0*/  STL [R1+0x5e8], R10 ;  /* 0x0005e80a01007387 */ /* 0x000fe80000100800 */
[----:B------:R1:W4:Y:S04]  /*149b0*/  @P2 LDG.E.U8 R29, desc[UR18][R6.64] ;  /* 0x00000012061d2981 */ /* 0x000328000c1e1100 */
[----:B------:R-:W-:Y:S04]  /*149c0*/  STL [R1+0x5dc], R86 ;  /* 0x0005dc5601007387 */ /* 0x000fe80000100800 */
[----:B------:R0:W-:Y:S01]  /*149d0*/  STL [R1+0x5e4], R14 ;  /* 0x0005e40e01007387 */ /* 0x0001e20000100800 */
[----:B-1----:R-:W-:-:S03]  /*149e0*/  @P4 IMAD.MOV.U32 R6, RZ, RZ, R84 ;  /* 0x000000ffff064224 */ /* 0x002fc600078e0054 */
[----:B0-----:R-:W4:Y:S01]  /*149f0*/  LDL.LU R84, [R1+0x5f4] ;  /* 0x0005f40001547983 */ /* 0x001f220000300800 */
[C---:B------:R-:W-:Y:S01]  /*14a00*/  ISETP.GT.AND P1, PT, R8.reuse, 0x62, PT ;  /* 0x000000620800780c */ /* 0x040fe20003f24270 */
[----:B------:R-:W-:Y:S01]  /*14a10*/  @P4 IMAD.MOV.U32 R7, RZ, RZ, R86 ;  /* 0x000000ffff074224 */ /* 0x000fe200078e0056 */
[----:B------:R-:W-:Y:S02]  /*14a20*/  PRMT R45, RZ, 0x7610, R45 ;  /* 0x00007610ff2d7816 */ /* 0x000fe4000000002d */
[----:B------:R-:W-:Y:S02]  /*14a30*/  ISETP.GT.AND P2, PT, R8, 0x63, PT ;  /* 0x000000630800780c */ /* 0x000fe40003f44270 */
[----:B------:R-:W-:Y:S02]  /*14a40*/  PRMT R74, RZ, 0x7610, R74 ;  /* 0x00007610ff4a7816 */ /* 0x000fe4000000004a */
[----:B------:R0:W4:Y:S01]  /*14a50*/  @P4 LDG.E.U8 R45, desc[UR18][R6.64] ;  /* 0x00000012062d4981 */ /* 0x000122000c1e1100 */
[----:B------:R-:W-:-:S02]  /*14a60*/  IADD3 R11, P4, PT, R3, R11, RZ ;  /* 0x0000000b030b7210 */ /* 0x000fc40007f9e0ff */
[----:B------:R-:W-:Y:S02]  /*14a70*/  ISETP.GT.AND P5, PT, R8, 0x64, PT ;  /* 0x000000640800780c */ /* 0x000fe40003fa4270 */
[----:B0-----:R-:W-:Y:S02]  /*14a80*/  @P1 IMAD.MOV.U32 R6, RZ, RZ, R10 ;  /* 0x000000ffff061224 */ /* 0x001fe400078e000a */
[----:B------:R-:W-:Y:S01]  /*14a90*/  @P1 IMAD.MOV.U32 R7, RZ, RZ, R14 ;  /* 0x000000ffff071224 */ /* 0x000fe200078e000e */
[----:B------:R-:W-:Y:S01]  /*14aa0*/  PRMT R82, RZ, 0x7610, R82 ;  /* 0x00007610ff527816 */ /* 0x000fe20000000052 */
[----:B------:R-:W4:Y:S04]  /*14ab0*/  LDL.LU R14, [R1+0x5fc] ;  /* 0x0005fc00010e7983 */ /* 0x000f280000300800 */
[----:B------:R0:W4:Y:S01]  /*14ac0*/  @P1 LDG.E.U8 R74, desc[UR18][R6.64] ;  /* 0x00000012064a1981 */ /* 0x000122000c1e1100 */
[----:B------:R-:W-:-:S03]  /*14ad0*/  PRMT R9, RZ, 0x7610, R9 ;  /* 0x00007610ff097816 */ /* 0x000fc60000000009 */
[----:B------:R-:W4:Y:S01]  /*14ae0*/  LDL.LU R10, [R1+0x600] ;  /* 0x00060000010a7983 */ /* 0x000f220000300800 */
[----:B0-----:R-:W-:Y:S02]  /*14af0*/  @P2 IMAD.MOV.U32 R6, RZ, RZ, R11 ;  /* 0x000000ffff062224 */ /* 0x001fe400078e000b */
[----:B--2---:R-:W-:-:S04]  /*14b00*/  IMAD.X R15, R5, 0x1, R15, P4 ;  /* 0x00000001050f7824 */ /* 0x004fc800020e060f */
[----:B------:R-:W-:Y:S01]  /*14b10*/  @P2 IMAD.MOV.U32 R7, RZ, RZ, R15 ;  /* 0x000000ffff072224 */ /* 0x000fe200078e000f */
[----:B---3--:R-:W-:-:S04]  /*14b20*/  IADD3 R68, P1, PT, R3, R68, RZ ;  /* 0x0000004403447210 */ /* 0x008fc80007f3e0ff */
[----:B------:R0:W2:Y:S02]  /*14b30*/  @P2 LDG.E.U8 R82, desc[UR18][R6.64] ;  /* 0x0000001206522981 */ /* 0x0000a4000c1e1100 */
[----:B0-----:R-:W-:Y:S02]  /*14b40*/  @P5 IMAD.MOV.U32 R6, RZ, RZ, R68 ;  /* 0x000000ffff065224 */ /* 0x001fe400078e0044 */
[----:B----4-:R-:W-:-:S04]  /*14b50*/  IMAD.X R84, R5, 0x1, R84, P1 ;  /* 0x0000000105547824 */ /* 0x010fc800008e0654 */
[----:B------:R-:W-:-:S05]  /*14b60*/  @P5 IMAD.MOV.U32 R7, RZ, RZ, R84 ;  /* 0x000000ffff075224 */ /* 0x000fca00078e0054 */
[----:B------:R0:W3:Y:S04]  /*14b70*/  @P5 LDG.E.U8 R9, desc[UR18][R6.64] ;  /* 0x0000001206095981 */ /* 0x0000e8000c1e1100 */
[----:B------:R-:W-:Y:S04]  /*14b80*/  STL [R1+0x5f0], R11 ;  /* 0x0005f00b01007387 */ /* 0x000fe80000100800 */
[----:B------:R1:W-:Y:S04]  /*14b90*/  STL [R1+0x5ec], R15 ;  /* 0x0005ec0f01007387 */ /* 0x0003e80000100800 */
[----:B-1----:R-:W4:Y:S04]  /*14ba0*/  LDL.LU R15, [R1+0x484] ;  /* 0x00048400010f7983 */ /* 0x002f280000300800 */
[----:B------:R-:W2:Y:S01]  /*14bb0*/  LDL.LU R11, [R1+0x488] ;  /* 0x00048800010b7983 */ /* 0x000ea20000300800 */
[----:B------:R-:W-:-:S02]  /*14bc0*/  ISETP.GT.AND P2, PT, R8, 0x65, PT ;  /* 0x000000650800780c */ /* 0x000fc40003f44270 */
[----:B------:R-:W-:Y:S01]  /*14bd0*/  IADD3 R10, P1, PT, R3, R10, RZ ;  /* 0x0000000a030a7210 */ /* 0x000fe20007f3e0ff */
[----:B------:R-:W-:Y:S04]  /*14be0*/  STL [R1+0x5f8], R68 ;  /* 0x0005f84401007387 */ /* 0x000fe80000100800 */
[----:B------:R-:W-:Y:S01]  /*14bf0*/  STL [R1+0x5f4], R84 ;  /* 0x0005f45401007387 */ /* 0x000fe20000100800 */
[----:B------:R-:W-:Y:S01]  /*14c00*/  IMAD.X R14, R5, 0x1, R14, P1 ;  /* 0x00000001050e7824 */ /* 0x000fe200008e060e */
[----:B------:R-:W-:-:S04]  /*14c10*/  PRMT R92, RZ, 0x7610, R92 ;  /* 0x00007610ff5c7816 */ /* 0x000fc8000000005c */
[----:B0-----:R-:W-:Y:S02]  /*14c20*/  @P2 IMAD.MOV.U32 R6, RZ, RZ, R10 ;  /* 0x000000ffff062224 */ /* 0x001fe400078e000a */
[----:B------:R-:W-:-:S05]  /*14c30*/  @P2 IMAD.MOV.U32 R7, RZ, RZ, R14 ;  /* 0x000000ffff072224 */ /* 0x000fca00078e000e */
[----:B------:R0:W4:Y:S04]  /*14c40*/  @P2 LDG.E.U8 R92, desc[UR18][R6.64] ;  /* 0x00000012065c2981 */ /* 0x000128000c1e1100 */
[----:B---3--:R1:W-:Y:S04]  /*14c50*/  STL [R1+0x4], R9 ;  /* 0x0000040901007387 */ /* 0x0083e80000100800 */
[----:B-1----:R-:W3:Y:S04]  /*14c60*/  LDL.LU R9, [R1+0x1a4] ;  /* 0x0001a40001097983 */ /* 0x002ee80000300800 */
[----:B------:R-:W-:Y:S04]  /*14c70*/  STL [R1+0x600], R10 ;  /* 0x0006000a01007387 */ /* 0x000fe80000100800 */
[----:B------:R1:W-:Y:S04]  /*14c80*/  STL [R1+0x5fc], R14 ;  /* 0x0005fc0e01007387 */ /* 0x0003e80000100800 */
[----:B-1----:R-:W3:Y:S01]  /*14c90*/  LDL.LU R14, [R1+0x1a0] ;  /* 0x0001a000010e7983 */ /* 0x002ee20000300800 */
[----:B------:R-:W-:-:S02]  /*14ca0*/  ISETP.GT.AND P2, PT, R8, 0x66, PT ;  /* 0x000000660800780c */ /* 0x000fc40003f44270 */
[----:B--2---:R-:W-:Y:S01]  /*14cb0*/  IADD3 R11, P1, PT, R3, R11, RZ ;  /* 0x0000000b030b7210 */ /* 0x004fe20007f3e0ff */
[----:B------:R-:W2:Y:S01]  /*14cc0*/  LDL.LU R10, [R1+0x608] ;  /* 0x00060800010a7983 */ /* 0x000ea20000300800 */
[----:B------:R-:W-:-:S03]  /*14cd0*/  PRMT R90, RZ, 0x7610, R90 ;  /* 0x00007610ff5a7816 */ /* 0x000fc6000000005a */
[----:B----4-:R-:W-:-:S06]  /*14ce0*/  IMAD.X R15, R5, 0x1, R15, P1 ;  /* 0x00000001050f7824 */ /* 0x010fcc00008e060f */
[----:B0-----:R-:W-:Y:S02]  /*14cf0*/  @P2 IMAD.MOV.U32 R6, RZ, RZ, R11 ;  /* 0x000000ffff062224 */ /* 0x001fe400078e000b */
[----:B------:R-:W-:-:S05]  /*14d00*/  @P2 IMAD.MOV.U32 R7, RZ, RZ, R15 ;  /* 0x000000ffff072224 */ /* 0x000fca00078e000f */
[----:B------:R0:W4:Y:S01]  /*14d10*/  @P2 LDG.E.U8 R90, desc[UR18][R6.64] ;  /* 0x00000012065a2981 */ /* 0x000122000c1e1100 */
[----:B------:R-:W-:Y:S02]  /*14d20*/  ISETP.GT.AND P2, PT, R8, 0x67, PT ;  /* 0x000000670800780c */ /* 0x000fe40003f44270 */
[----:B------:R-:W-:Y:S01]  /*14d30*/  PRMT R88, RZ, 0x7610, R88 ;  /* 0x00007610ff587816 */ /* 0x000fe20000000058 */
[----:B------:R-:W-:Y:S04]  /*14d40*/  STL [R1+0x834], R92 ;  /* 0x0008345c01007387 */ /* 0x000fe80000100800 */
[----:B------:R1:W-:Y:S04]  /*14d50*/  STL [R1+0x488], R11 ;  /* 0x0004880b01007387 */ /* 0x0003e80000100800 */
[----:B------:R0:W-:Y:S04]  /*14d60*/  STL [R1+0x484], R15 ;  /* 0x0004840f01007387 */ /* 0x0001e80000100800 */
[----:B-1----:R-:W2:Y:S04]  /*14d70*/  LDL.LU R11, [R1+0x604] ;  /* 0x00060400010b7983 */ /* 0x002ea80000300800 */
[----:B------:R-:W2:Y:S04]  /*14d80*/  LDL.LU R68, [R1+0x60c] ;  /* 0x00060c0001447983 */ /* 0x000ea80000300800 */
[----:B0-----:R-:W2:Y:S01]  /*14d90*/  LDL.LU R15, [R1+0x610] ;  /* 0x00061000010f7983 */ /* 0x001ea20000300800 */
[----:B---3--:R-:W-:-:S05]  /*14da0*/  IADD3 R9, P1, PT, R3, R9, RZ ;  /* 0x0000000903097210 */ /* 0x008fca0007f3e0ff */
[----:B------:R-:W-:Y:S02]  /*14db0*/  @P2 IMAD.MOV.U32 R6, RZ, RZ, R9 ;  /* 0x000000ffff062224 */ /* 0x000fe400078e0009 */
[----:B------:R-:W-:-:S04]  /*14dc0*/  IMAD.X R14, R5, 0x1, R14, P1 ;  /* 0x00000001050e7824 */ /* 0x000fc800008e060e */
[----:B------:R-:W-:-:S05]  /*14dd0*/  @P2 IMAD.MOV.U32 R7, RZ, RZ, R14 ;  /* 0x000000ffff072224 */ /* 0x000fca00078e000e */
[----:B------:R0:W3:Y:S01]  /*14de0*/  @P2 LDG.E.U8 R88, desc[UR18][R6.64] ;  /* 0x0000001206582981 */ /* 0x0000e2000c1e1100 */
[----:B------:R-:W-:-:S03]  /*14df0*/  ISETP.GT.AND P2, PT, R8, 0x68, PT ;  /* 0x000000680800780c */ /* 0x000fc60003f44270 */
[----:B----4-:R-:W-:Y:S04]  /*14e00*/  STL [R1+0x820], R90 ;  /* 0x0008205a01007387 */ /* 0x010fe80000100800 */
[----:B------:R-:W-:Y:S04]  /*14e10*/  STL [R1+0x1a4], R9 ;  /* 0x0001a40901007387 */ /* 0x000fe80000100800 */
[----:B------:R1:W-:Y:S01]  /*14e20*/  STL [R1+0x1a0], R14 ;  /* 0x0001a00e01007387 */ /* 0x0003e20000100800 */
[----:B--2---:R-:W-:-:S03]  /*14e30*/  IADD3 R10, P1, PT, R3, R10, RZ ;  /* 0x0000000a030a7210 */ /* 0x004fc60007f3e0ff */
[----:B-1----:R-:W2:Y:S04]  /*14e40*/  LDL.LU R14, [R1+0x614] ;  /* 0x00061400010e7983 */ /* 0x002ea80000300800 */
[----:B------:R-:W4:Y:S01]  /*14e50*/  LDL.LU R9, [R1+0x618] ;  /* 0x0006180001097983 */ /* 0x000f220000300800 */
[----:B------:R-:W-:Y:S01]  /*14e60*/  IMAD.X R11, R5, 0x1, R11, P1 ;  /* 0x00000001050b7824 */ /* 0x000fe200008e060b */
[----:B------:R-:W-:Y:S01]  /*14e70*/  PRMT R28, RZ, 0x7610, R28 ;  /* 0x00007610ff1c7816 */ /* 0x000fe2000000001c */
[----:B0-----:R-:W-:Y:S02]  /*14e80*/  @P2 IMAD.MOV.U32 R6, RZ, RZ, R10 ;  /* 0x000000ffff062224 */ /* 0x001fe400078e000a */
[----:B------:R-:W-:Y:S01]  /*14e90*/  @P2 IMAD.MOV.U32 R7, RZ, RZ, R11 ;  /* 0x000000ffff072224 */ /* 0x000fe200078e000b */
[----:B------:R-:W-:-:S04]  /*14ea0*/  IADD3 R15, P1, PT, R3, R15, RZ ;  /* 0x0000000f030f7210 */ /* 0x000fc80007f3e0ff */
[----:B------:R0:W2:Y:S01]  /*14eb0*/  @P2 LDG.E.U8 R28, desc[UR18][R6.64] ;  /* 0x00000012061c2981 */ /* 0x0000a2000c1e1100 */
[----:B------:R-:W-:Y:S01]  /*14ec0*/  ISETP.GT.AND P2, PT, R8, 0x69, PT ;  /* 0x000000690800780c */ /* 0x000fe20003f44270 */
[----:B------:R-:W-:-:S12]  /*14ed0*/  IMAD.X R68, R5, 0x1, R68, P1 ;  /* 0x0000000105447824 */ /* 0x000fd800008e0644 */
[----:B0-----:R-:W-:Y:S02]  /*14ee0*/  @P2 IMAD.MOV.U32 R7, RZ, RZ, R68 ;  /* 0x000000ffff072224 */ /* 0x001fe400078e0044 */
[----:B------:R-:W-:Y:S01]  /*14ef0*/  @P2 IMAD.MOV.U32 R6, RZ, RZ, R15 ;  /* 0x000000ffff062224 */ /* 0x000fe200078e000f */
[----:B---3--:R-:W-:Y:S04]  /*14f00*/  STL [R1+0x824], R88 ;  /* 0x0008245801007387 */ /* 0x008fe80000100800 */
[----:B------:R-:W-:Y:S04]  /*14f10*/  STL [R1+0x608], R10 ;  /* 0x0006080a01007387 */ /* 0x000fe80000100800 */
[----:B------:R0:W-:Y:S04]  /*14f20*/  STL [R1+0x604], R11 ;  /* 0x0006040b01007387 */ /* 0x0001e80000100800 */
[----:B0-----:R-:W3:Y:S04]  /*14f30*/  LDL.LU R11, [R1+0x61c] ;  /* 0x00061c00010b7983 */ /* 0x001ee80000300800 */
[----:B------:R-:W3:Y:S04]  /*14f40*/  LDL.LU R10, [R1+0x620] ;  /* 0x00062000010a7983 */ /* 0x000ee80000300800 */
[----:B------:R-:W-:Y:S04]  /*14f50*/  STL [R1+0x610], R15 ;  /* 0x0006100f01007387 */ /* 0x000fe80000100800 */
[----:B------:R0:W-:Y:S04]  /*14f60*/  STL [R1+0x60c], R68 ;  /* 0x00060c4401007387 */ /* 0x0001e80000100800 */
[----:B0-----:R-:W3:Y:S04]  /*14f70*/  LDL.LU R68, [R1+0x624] ;  /* 0x0006240001447983 */ /* 0x001ee80000300800 */
[----:B------:R-:W3:Y:S01]  /*14f80*/  LDL.LU R15, [R1+0x628] ;  /* 0x00062800010f7983 */ /* 0x000ee20000300800 */
[----:B------:R-:W-:-:S06]  /*14f90*/  PRMT R44, RZ, 0x7610, R44 ;  /* 0x00007610ff2c7816 */ /* 0x000fcc000000002c */
[----:B------:R0:W3:Y:S01]  /*14fa0*/  @P2 LDG.E.U8 R44, desc[UR18][R6.64] ;  /* 0x00000012062c2981 */ /* 0x0000e2000c1e1100 */
[----:B------:R-:W-:Y:S02]  /*14fb0*/  ISETP.GT.AND P2, PT, R8, 0x6a, PT ;  /* 0x0000006a0800780c */ /* 0x000fe40003f44270 */
[----:B----4-:R-:W-:Y:S02]  /*14fc0*/  IADD3 R9, P1, PT, R3, R9, RZ ;  /* 0x0000000903097210 */ /* 0x010fe40007f3e0ff */
[----:B------:R-:W-:-:S03]  /*14fd0*/  PRMT R73, RZ, 0x7610, R73 ;  /* 0x00007610ff497816 */ /* 0x000fc60000000049 */
[----:B--2---:R-:W-:-:S06]  /*14fe0*/  IMAD.X R14, R5, 0x1, R14, P1 ;  /* 0x00000001050e7824 */ /* 0x004fcc00008e060e */
[----:B0-----:R-:W-:Y:S02]  /*14ff0*/  @P2 IMAD.MOV.U32 R6, RZ, RZ, R9 ;  /* 0x000000ffff062224 */ /* 0x001fe400078e0009 */
[----:B------:R-:W-:-:S05]  /*15000*/  @P2 IMAD.MOV.U32 R7, RZ, RZ, R14 ;  /* 0x000000ffff072224 */ /* 0x000fca00078e000e */
[----:B------:R0:W2:Y:S01]  /*15010*/  @P2 LDG.E.U8 R73, desc[UR18][R6.64] ;  /* 0x0000001206492981 */ /* 0x0000a2000c1e1100 */
[----:B------:R-:W-:Y:S02]  /*15020*/  ISETP.GT.AND P2, PT, R8, 0x6b, PT ;  /* 0x0000006b0800780c */ /* 0x000fe40003f44270 */
[----:B------:R-:W-:Y:S01]  /*15030*/  PRMT R80, RZ, 0x7610, R80 ;  /* 0x00007610ff507816 */ /* 0x000fe20000000050 */
[----:B------:R-:W-:Y:S04]  /*15040*/  STL [R1+0x618], R9 ;  /* 0x0006180901007387 */ /* 0x000fe80000100800 */
[----:B------:R1:W-:Y:S01]  /*15050*/  STL [R1+0x614], R14 ;  /* 0x0006140e01007387 */ /* 0x0003e20000100800 */
[----:B------:R-:W-:-:S03]  /*15060*/  PRMT R79, RZ, 0x7610, R79 ;  /* 0x00007610ff4f7816 */ /* 0x000fc6000000004f */
[----:B-1----:R-:W4:Y:S04]  /*15070*/  LDL.LU R14, [R1+0x62c] ;  /* 0x00062c00010e7983 */ /* 0x002f280000300800 */
[----:B------:R-:W2:Y:S01]  /*15080*/  LDL.LU R9, [R1+0x630] ;  /* 0x0006300001097983 */ /* 0x000ea20000300800 */
[----:B---3--:R-:W-:-:S05]  /*15090*/  IADD3 R10, P1, PT, R3, R10, RZ ;  /* 0x0000000a030a7210 */ /* 0x008fca0007f3e0ff */
[----:B------:R-:W-:Y:S02]  /*150a0*/  IMAD.X R11, R5, 0x1, R11, P1 ;  /* 0x00000001050b7824 */ /* 0x000fe400008e060b */
[----:B0-----:R-:W-:Y:S02]  /*150b0*/  @P2 IMAD.MOV.U32 R6, RZ, RZ, R10 ;  /* 0x000000ffff062224 */ /* 0x001fe400078e000a */
[----:B------:R-:W-:-:S05]  /*150c0*/  @P2 IMAD.MOV.U32 R7, RZ, RZ, R11 ;  /* 0x000000ffff072224 */ /* 0x000fca00078e000b */
[----:B------:R0:W3:Y:S01]  /*150d0*/  @P2 LDG.E.U8 R80, desc[UR18][R6.64] ;  /* 0x0000001206502981 */ /* 0x0000e2000c1e1100 */
[----:B------:R-:W-:Y:S02]  /*150e0*/  ISETP.GT.AND P2, PT, R8, 0x6c, PT ;  /* 0x0000006c0800780c */ /* 0x000fe40003f44270 */
[----:B------:R-:W-:-:S05]  /*150f0*/  IADD3 R15, P1, PT, R3, R15, RZ ;  /* 0x0000000f030f7210 */ /* 0x000fca0007f3e0ff */
[----:B------:R-:W-:-:S06]  /*15100*/  IMAD.X R68, R5, 0x1, R68, P1 ;  /* 0x0000000105447824 */ /* 0x000fcc00008e0644 */
[----:B0-----:R-:W-:Y:S02]  /*15110*/  @P2 IMAD.MOV.U32 R6, RZ, RZ, R15 ;  /* 0x000000ffff062224 */ /* 0x001fe400078e000f */
[----:B------:R-:W-:-:S05]  /*15120*/  @P2 IMAD.MOV.U32 R7, RZ, RZ, R68 ;  /* 0x000000ffff072224 */ /* 0x000fca00078e0044 */
[----:B------:R0:W3:Y:S04]  /*15130*/  @P2 LDG.E.U8 R79, desc[UR18][R6.64] ;  /* 0x00000012064f2981 */ /* 0x0000e8000c1e1100 */
[----:B------:R-:W-:Y:S04]  /*15140*/  STL [R1+0x620], R10 ;  /* 0x0006200a01007387 */ /* 0x000fe80000100800 */
[----:B------:R1:W-:Y:S04]  /*15150*/  STL [R1+0x61c], R11 ;  /* 0x00061c0b01007387 */ /* 0x0003e80000100800 */
[----:B-1----:R-:W3:Y:S04]  /*15160*/  LDL.LU R11, [R1+0x1a8] ;  /* 0x0001a800010b7983 */ /* 0x002ee80000300800 */
[----:B------:R-:W3:Y:S01]  /*15170*/  LDL.LU R10, [R1+0x1ac] ;  /* 0x0001ac00010a7983 */ /* 0x000ee20000300800 */
[----:B------:R-:W-:-:S03]  /*15180*/  ISETP.GT.AND P2, PT, R8, 0x6d, PT ;  /* 0x0000006d0800780c */ /* 0x000fc60003f44270 */
[----:B------:R1:W-:Y:S01]  /*15190*/  STL [R1+0x628], R15 ;  /* 0x0006280f01007387 */ /* 0x0003e20000100800 */
[----:B------:R-:W-:-:S03]  /*151a0*/  PRMT R78, RZ, 0x7610, R78 ;  /* 0x00007610ff4e7816 */ /* 0x000fc6000000004e */
[----:B------:R0:W-:Y:S01]  /*151b0*/  STL [R1+0x624], R68 ;  /* 0x0006244401007387 */ /* 0x0001e20000100800 */
[----:B--2---:R-:W-:-:S03]  /*151c0*/  IADD3 R9, P1, PT, R3, R9, RZ ;  /* 0x0000000903097210 */ /* 0x004fc60007f3e0ff */
[----:B-1----:R-:W2:Y:S02]  /*151d0*/  LDL.LU R15, [R1+0x1b4] ;  /* 0x0001b400010f7983 */ /* 0x002ea40000300800 */
[----:B----4-:R-:W-:Y:S02]  /*151e0*/  IMAD.X R14, R5, 0x1, R14, P1 ;  /* 0x00000001050e7824 */ /* 0x010fe400008e060e */
[----:B0-----:R-:W-:Y:S02]  /*151f0*/  @P2 IMAD.MOV.U32 R6, RZ, RZ, R9 ;  /* 0x000000ffff062224 */ /* 0x001fe400078e0009 */
[----:B------:R-:W-:-:S05]  /*15200*/  @P2 IMAD.MOV.U32 R7, RZ, RZ, R14 ;  /* 0x000000ffff072224 */ /* 0x000fca00078e000e */
[----:B------:R0:W4:Y:S01]  /*15210*/  @P2 LDG.E.U8 R78, desc[UR18][R6.64] ;  /* 0x00000012064e2981 */ /* 0x000122000c1e1100 */
[----:B------:R-:W-:Y:S02]  /*15220*/  ISETP.GT.AND P2, PT, R8, 0x6e, PT ;  /* 0x0000006e0800780c */ /* 0x000fe40003f44270 */
[----:B------:R-:W-:Y:S01]  /*15230*/  PRMT R77, RZ, 0x7610, R77 ;  /* 0x00007610ff4d7816 */ /* 0x000fe2000000004d */
[----:B---3--:R-:W-:Y:S04]  /*15240*/  STL [R1+0x844], R79 ;  /* 0x0008444f01007387 */ /* 0x008fe80000100800 */
[----:B------:R1:W-:Y:S04]  /*15250*/  STL [R1+0x630], R9 ;  /* 0x0006300901007387 */ /* 0x0003e80000100800 */
[----:B------:R-:W-:Y:S04]  /*15260*/  STL [R1+0x62c], R14 ;  /* 0x00062c0e01007387 */ /* 0x000fe80000100800 */
[----:B------:R-:W3:Y:S01]  /*15270*/  LDL.LU R68, [R1+0x1b0] ;  /* 0x0001b00001447983 */ /* 0x000ee20000300800 */
[----:B------:R-:W-:-:S03]  /*15280*/  PRMT R76, RZ, 0x7610, R76 ;  /* 0x00007610ff4c7816 */ /* 0x000fc6000000004c */
[----:B-1----:R-:W3:Y:S01]  /*15290*/  LDL.LU R9, [R1+0x638] ;  /* 0x0006380001097983 */ /* 0x002ee20000300800 */
[----:B------:R-:W-:-:S05]  /*152a0*/  IADD3 R10, P1, PT, R3, R10, RZ ;  /* 0x0000000a030a7210 */ /* 0x000fca0007f3e0ff */
[----:B------:R-:W-:Y:S02]  /*152b0*/  IMAD.X R11, R5, 0x1, R11, P1 ;  /* 0x00000001050b7824 */ /* 0x000fe400008e060b */
[----:B0-----:R-:W-:Y:S02]  /*152c0*/  @P2 IMAD.MOV.U32 R6, RZ, RZ, R10 ;  /* 0x000000ffff062224 */ /* 0x001fe400078e000a */
[----:B------:R-:W-:-:S05]  /*152d0*/  @P2 IMAD.MOV.U32 R7, RZ, RZ, R11 ;  /* 0x000000ffff072224 */ /* 0x000fca00078e000b */
[----:B------:R0:W3:Y:S01]  /*152e0*/  @P2 LDG.E.U8 R77, desc[UR18][R6.64] ;  /* 0x00000012064d2981 */ /* 0x0000e2000c1e1100 */
[----:B------:R-:W-:Y:S02]  /*152f0*/  ISETP.GT.AND P2, PT, R8, 0x6f, PT ;  /* 0x0000006f0800780c */ /* 0x000fe40003f44270 */
[----:B--2---:R-:W-:Y:S01]  /*15300*/  IADD3 R15, P1, PT, R3, R15, RZ ;  /* 0x0000000f030f7210 */ /* 0x004fe20007f3e0ff */
[----:B----4-:R-:W-:Y:S10]  /*15310*/  STL [R1+0x838], R78 ;  /* 0x0008384e01007387 */ /* 0x010ff40000100800 */
[----:B0-----:R-:W-:Y:S01]  /*15320*/  @P2 IMAD.MOV.U32 R6, RZ, RZ, R15 ;  /* 0x000000ffff062224 */ /* 0x001fe200078e000f */
[----:B------:R0:W-:Y:S04]  /*15330*/  STL [R1+0x1ac], R10 ;  /* 0x0001ac0a01007387 */ /* 0x0001e80000100800 */
[----:B------:R1:W-:Y:S04]  /*15340*/  STL [R1+0x1a8], R11 ;  /* 0x0001a80b01007387 */ /* 0x0003e80000100800 */
[----:B0-----:R-:W2:Y:S04]  /*15350*/  LDL.LU R10, [R1+0x634] ;  /* 0x00063400010a7983 */ /* 0x001ea80000300800 */
[----:B------:R-:W4:Y:S04]  /*15360*/  LDL.LU R14, [R1+0x63c] ;  /* 0x00063c00010e7983 */ /* 0x000f280000300800 */
[----:B-1----:R-:W4:Y:S01]  /*15370*/  LDL.LU R11, [R1+0x640] ;  /* 0x00064000010b7983 */ /* 0x002f220000300800 */
[----:B---3--:R-:W-:-:S04]  /*15380*/  IMAD.X R68, R5, 0x1, R68, P1 ;  /* 0x0000000105447824 */ /* 0x008fc800008e0644 */
[----:B------:R-:W-:-:S05]  /*15390*/  @P2 IMAD.MOV.U32 R7, RZ, RZ, R68 ;  /* 0x000000ffff072224 */ /* 0x000fca00078e0044 */
[----:B------:R0:W3:Y:S04]  /*153a0*/  @P2 LDG.E.U8 R76, desc[UR18][R6.64] ;  /* 0x00000012064c2981 */ /* 0x0000e8000c1e1100 */
[----:B------:R-:W-:Y:S04]  /*153b0*/  STL [R1+0x828], R77 ;  /* 0x0008284d01007387 */ /* 0x000fe80000100800 */
[----:B------:R-:W-:Y:S04]  /*153c0*/  STL [R1+0x1b4], R15 ;  /* 0x0001b40f01007387 */ /* 0x000fe80000100800 */
[----:B------:R1:W-:Y:S04]  /*153d0*/  STL [R1+0x1b0], R68 ;  /* 0x0001b04401007387 */ /* 0x0003e80000100800 */
[----:B-1----:R-:W3:Y:S04]  /*153e0*/  LDL.LU R68, [R1+0x644] ;  /* 0x0006440001447983 */ /* 0x002ee80000300800 */
[----:B------:R-:W3:Y:S01]  /*153f0*/  LDL.LU R15, [R1+0x648] ;  /* 0x00064800010f7983 */ /* 0x000ee20000300800 */
[----:B------:R-:W-:-:S02]  /*15400*/  ISETP.GT.AND P2, PT, R8, 0x70, PT ;  /* 0x000000700800780c */ /* 0x000fc40003f44270 */
[----:B------:R-:W-:Y:S02]  /*15410*/  IADD3 R9, P1, PT, R3, R9, RZ ;  /* 0x0000000903097210 */ /* 0x000fe40007f3e0ff */
[----:B------:R-:W-:-:S03]  /*15420*/  PRMT R31, RZ, 0x7610, R31 ;  /* 0x00007610ff1f7816 */ /* 0x000fc6000000001f */
[----:B--2---:R-:W-:-:S06]  /*15430*/  IMAD.X R10, R5, 0x1, R10, P1 ;  /* 0x00000001050a7824 */ /* 0x004fcc00008e060a */
[----:B0-----:R-:W-:Y:S02]  /*15440*/  @P2 IMAD.MOV.U32 R6, RZ, RZ, R9 ;  /* 0x000000ffff062224 */ /* 0x001fe400078e0009 */
[----:B------:R-:W-:-:S05]  /*15450*/  @P2 IMAD.MOV.U32 R7, RZ, RZ, R10 ;  /* 0x000000ffff072224 */ /* 0x000fca00078e000a */
[----:B------:R0:W2:Y:S01]  /*15460*/  @P2 LDG.E.U8 R31, desc[UR18][R6.64] ;  /* 0x00000012061f2981 */ /* 0x0000a2000c1e1100 */
[----:B------:R-:W-:Y:S02]  /*15470*/  ISETP.GT.AND P2, PT, R8, 0x71, PT ;  /* 0x000000710800780c */ /* 0x000fe40003f44270 */
[----:B----4-:R-:W-:Y:S02]  /*15480*/  IADD3 R11, P1, PT, R3, R11, RZ ;  /* 0x0000000b030b7210 */ /* 0x010fe40007f3e0ff */
[----:B------:R-:W-:-:S03]  /*15490*/  PRMT R47, RZ, 0x7610, R47 ;  /* 0x00007610ff2f7816 */ /* 0x000fc6000000002f */
[----:B------:R-:W-:-:S06]  /*154a0*/  IMAD.X R14, R5, 0x1, R14, P1 ;  /* 0x00000001050e7824 */ /* 0x000fcc00008e060e */
[----:B0-----:R-:W-:Y:S02]  /*154b0*/  @P2 IMAD.MOV.U32 R6, RZ, RZ, R11 ;  /* 0x000000ffff062224 */ /* 0x001fe400078e000b */
[----:B------:R-:W-:-:S05]  /*154c0*/  @P2 IMAD.MOV.U32 R7, RZ, RZ, R14 ;  /* 0x000000ffff072224 */ /* 0x000fca00078e000e */
[----:B------:R0:W4:Y:S01]  /*154d0*/  @P2 LDG.E.U8 R47, desc[UR18][R6.64] ;  /* 0x00000012062f2981 */ /* 0x000122000c1e1100 */
[----:B------:R-:W-:Y:S02]  /*154e0*/  ISETP.GT.AND P2, PT, R8, RZ, PT ;  /* 0x000000ff0800720c */ /* 0x000fe40003f44270 */
[----:B------:R-:W-:Y:S02]  /*154f0*/  IADD3 R0, P1, PT, R3, R0, RZ ;  /* 0x0000000003007210 */ /* 0x000fe40007f3e0ff */
[----:B------:R-:W-:-:S03]  /*15500*/  PRMT R17, RZ, 0x7610, R17 ;  /* 0x00007610ff117816 */ /* 0x000fc60000000011 */
[----:B------:R-:W-:-:S06]  /*15510*/  IMAD.X R2, R5, 0x1, R2, P1 ;  /* 0x0000000105027824 */ /* 0x000fcc00008e0602 */
[----:B0-----:R-:W-:Y:S02]  /*15520*/  @P2 IMAD.MOV.U32 R6, RZ, RZ, R0 ;  /* 0x000000ffff062224 */ /* 0x001fe400078e0000 */
[----:B------:R-:W-:-:S05]  /*15530*/  @P2 IMAD.MOV.U32 R7, RZ, RZ, R2 ;  /* 0x000000ffff072224 */ /* 0x000fca00078e0002 */
[----:B------:R0:W2:Y:S01]  /*15540*/  @P2 LDG.E.U8 R17, desc[UR18][R6.64] ;  /* 0x0000001206112981 */ /* 0x0000a2000c1e1100 */
[----:B------:R-:W-:-:S03]  /*15550*/  ISETP.GT.AND P2, PT, R8, 0x72, PT ;  /* 0x000000720800780c */ /* 0x000fc60003f44270 */
[----:B---3--:R-:W-:Y:S04]  /*15560*/  STL [R1+0x82c], R76 ;  /* 0x00082c4c01007387 */ /* 0x008fe80000100800 */
[----:B------:R-:W-:Y:S04]  /*15570*/  STL [R1+0x638], R9 ;  /* 0x0006380901007387 */ /* 0x000fe80000100800 */
[----:B------:R1:W-:Y:S04]  /*15580*/  STL [R1+0x634], R10 ;  /* 0x0006340a01007387 */ /* 0x0003e80000100800 */
[----:B-1----:R-:W3:Y:S04]  /*15590*/  LDL.LU R10, [R1+0x64c] ;  /* 0x00064c00010a7983 */ /* 0x002ee80000300800 */
[----:B------:R-:W2:Y:S04]  /*155a0*/  LDL.LU R9, [R1+0x650] ;  /* 0x0006500001097983 */ /* 0x000ea80000300800 */
[----:B------:R-:W-:Y:S04]  /*155b0*/  STL [R1+0x640], R11 ;  /* 0x0006400b01007387 */ /* 0x000fe80000100800 */
[----:B------:R1:W-:Y:S04]  /*155c0*/  STL [R1+0x63c], R14 ;  /* 0x00063c0e01007387 */ /* 0x0003e80000100800 */
[----:B-1----:R-:W4:Y:S04]  /*155d0*/  LDL.LU R14, [R1+0x654] ;  /* 0x00065400010e7983 */ /* 0x002f280000300800 */
[----:B------:R-:W4:Y:S01]  /*155e0*/  LDL.LU R11, [R1+0x658] ;  /* 0x00065800010b7983 */ /* 0x000f220000300800 */
[----:B------:R-:W-:-:S03]  /*155f0*/  IADD3 R15, P1, PT, R3, R15, RZ ;  /* 0x0000000f030f7210 */ /* 0x000fc60007f3e0ff */
[----:B------:R-:W-:Y:S02]  /*15600*/  STL [R1+0x83c], R0 ;  /* 0x00083c0001007387 */ /* 0x000fe40000100800 */
[----:B------:R-:W-:Y:S02]  /*15610*/  IMAD.X R68, R5, 0x1, R68, P1 ;  /* 0x0000000105447824 */ /* 0x000fe400008e0644 */
[----:B------:R-:W-:Y:S01]  /*15620*/  STL [R1+0x830], R2 ;  /* 0x0008300201007387 */ /* 0x000fe20000100800 */
[----:B0-----:R-:W-:-:S03]  /*15630*/  @P2 IMAD.MOV.U32 R6, RZ, RZ, R15 ;  /* 0x000000ffff062224 */ /* 0x001fc600078e000f */
[----:B------:R0:W-:Y:S04]  /*15640*/  STL [R1+0x648], R15 ;  /* 0x0006480f01007387 */ /* 0x0001e80000100800 */
[----:B------:R-:W-:Y:S04]  /*15650*/  STL [R1+0x644], R68 ;  /* 0x0006444401007387 */ /* 0x000fe80000100800 */
[----:B0-----:R-:W4:Y:S04]  /*15660*/  LDL.LU R15, [R1+0x65c] ;  /* 0x00065c00010f7983 */ /* 0x001f280000300800 */
[----:B------:R-:W4:Y:S01]  /*15670*/  LDL.LU R0, [R1+0x660] ;  /* 0x0006600001007983 */ /* 0x000f220000300800 */
[----:B------:R-:W-:Y:S01]  /*15680*/  PRMT R65, RZ, 0x7610, R65 ;  /* 0x00007610ff417816 */ /* 0x000fe20000000041 */
[----:B------:R-:W-:-:S05]  /*15690*/  @P2 IMAD.MOV.U32 R7, RZ, RZ, R68 ;  /* 0x000000ffff072224 */ /* 0x000fca00078e0044 */
[----:B------:R0:W4:Y:S01]  /*156a0*/  @P2 LDG.E.U8 R65, desc[UR18][R6.64] ;  /* 0x0000001206412981 */ /* 0x000122000c1e1100 */
[----:B------:R-:W-:Y:S02]  /*156b0*/  ISETP.GT.AND P2, PT, R8, 0x73, PT ;  /* 0x000000730800780c */ /* 0x000fe40003f44270 */
[----:B------:R-:W-:Y:S02]  /*156c0*/  PRMT R75, RZ, 0x7610, R75 ;  /* 0x00007610ff4b7816 */ /* 0x000fe4000000004b */
[----:B------:R-:W-:Y:S02]  /*156d0*/  PRMT R72, RZ, 0x7610, R72 ;  /* 0x00007610ff487816 */ /* 0x000fe40000000048 */
[----:B------:R-:W-:Y:S02]  /*156e0*/  PRMT R71, RZ, 0x7610, R71 ;  /* 0x00007610ff477816 */ /* 0x000fe40000000047 */
[----:B--2---:R-:W-:-:S05]  /*156f0*/  IADD3 R9, P1, PT, R3, R9, RZ ;  /* 0x0000000903097210 */ /* 0x004fca0007f3e0ff */
[----:B---3--:R-:W-:Y:S02]  /*15700*/  IMAD.X R10, R5, 0x1, R10, P1 ;  /* 0x00000001050a7824 */ /* 0x008fe400008e060a */
[----:B0-----:R-:W-:Y:S02]  /*15710*/  @P2 IMAD.MOV.U32 R6, RZ, RZ, R9 ;  /* 0x000000ffff062224 */ /* 0x001fe400078e0009 */
[----:B------:R-:W-:-:S05]  /*15720*/  @P2 IMAD.MOV.U32 R7, RZ, RZ, R10 ;  /* 0x000000ffff072224 */ /* 0x000fca00078e000a */
[----:B------:R0:W2:Y:S01]  /*15730*/  @P2 LDG.E.U8 R75, desc[UR18][R6.64] ;  /* 0x00000012064b2981 */ /* 0x0000a2000c1e1100 */
[----:B------:R-:W-:Y:S02]  /*15740*/  ISETP.GT.AND P2, PT, R8, 0x74, PT ;  /* 0x000000740800780c */ /* 0x000fe40003f44270 */
[----:B----4-:R-:W-:-:S05]  /*15750*/  IADD3 R11, P1, PT, R3, R11, RZ ;  /* 0x0000000b030b7210 */ /* 0x010fca0007f3e0ff */
[----:B------:R-:W-:-:S06]  /*15760*/  IMAD.X R14, R5, 0x1, R14, P1 ;  /* 0x00000001050e7824 */ /* 0x000fcc00008e060e */
[----:B0-----:R-:W-:Y:S02]  /*15770*/  @P2 IMAD.MOV.U32 R6, RZ, RZ, R11 ;  /* 0x000000ffff062224 */ /* 0x001fe400078e000b */
[----:B------:R-:W-:-:S05]  /*15780*/  @P2 IMAD.MOV.U32 R7, RZ, RZ, R14 ;  /* 0x000000ffff072224 */ /* 0x000fca00078e000e */
[----:B------:R0:W3:Y:S01]  /*15790*/  @P2 LDG.E.U8 R72, desc[UR18][R6.64] ;  /* 0x0000001206482981 */ /* 0x0000e2000c1e1100 */
[----:B------:R-:W-:-:S03]  /*157a0*/  ISETP.GT.AND P2, PT, R8, 0x75, PT ;  /* 0x000000750800780c */ /* 0x000fc60003f44270 */
[----:B------:R-:W-:Y:S04]  /*157b0*/  STL [R1+0x650], R9 ;  /* 0x0006500901007387 */ /* 0x000fe80000100800 */
[----:B------:R1:W-:Y:S01]  /*157c0*/  STL [R1+0x64c], R10 ;  /* 0x00064c0a01007387 */ /* 0x0003e20000100800 */
[----:B------:R-:W-:-:S05]  /*157d0*/  IADD3 R0, P1, PT, R3, R0, RZ ;  /* 0x0000000003007210 */ /* 0x000fca0007f3e0ff */
[----:B------:R-:W-:Y:S01]  /*157e0*/  IMAD.X R15, R5, 0x1, R15, P1 ;  /* 0x00000001050f7824 */ /* 0x000fe200008e060f */
[----:B-1----:R-:W4:Y:S01]  /*157f0*/  LDL.LU R10, [R1+0x1b8] ;  /* 0x0001b800010a7983 */ /* 0x002f220000300800 */
[----:B0-----:R-:W-:-:S03]  /*15800*/  @P2 IMAD.MOV.U32 R6, RZ, RZ, R0 ;  /* 0x000000ffff062224 */ /* 0x001fc600078e0000 */
[----:B------:R-:W2:Y:S01]  /*15810*/  LDL.LU R9, [R1+0x1bc] ;  /* 0x0001bc0001097983 */ /* 0x000ea20000300800 */
[----:B------:R-:W-:-:S05]  /*15820*/  @P2 IMAD.MOV.U32 R7, RZ, RZ, R15 ;  /* 0x000000ffff072224 */ /* 0x000fca00078e000f */
[----:B------:R-:W4:Y:S04]  /*15830*/  @P2 LDG.E.U8 R71, desc[UR18][R6.64] ;  /* 0x0000001206472981 */ /* 0x000f28000c1e1100 */
[----:B------:R-:W-:Y:S04]  /*15840*/  STL [R1+0x658], R11 ;  /* 0x0006580b01007387 */ /* 0x000fe80000100800 */
[----:B------:R0:W-:Y:S04]  /*15850*/  STL [R1+0x654], R14 ;  /* 0x0006540e01007387 */ /* 0x0001e80000100800 */
[----:B0-----:R-:W4:Y:S04]  /*15860*/  LDL.LU R14, [R1+0x1c0] ;  /* 0x0001c000010e7983 */ /* 0x001f280000300800 */
[----:B------:R-:W4:Y:S04]  /*15870*/  LDL.LU R2, [R1+0x1c4] ;  /* 0x0001c40001027983 */ /* 0x000f280000300800 */
[----:B------:R-:W4:Y:S01]  /*15880*/  LDL.LU R11, [R1+0x664] ;  /* 0x00066400010b7983 */ /* 0x000f220000300800 */
[----:B------:R-:W-:-:S03]  /*15890*/  ISETP.GT.AND P2, PT, R8, 0x76, PT ;  /* 0x000000760800780c */ /* 0x000fc60003f44270 */
[----:B---3--:R-:W-:Y:S04]  /*158a0*/  STL [R1+0x848], R72 ;  /* 0x0008484801007387 */ /* 0x008fe80000100800 */
[----:B------:R0:W-:Y:S04]  /*158b0*/  STL [R1+0x660], R0 ;  /* 0x0006600001007387 */ /* 0x0001e80000100800 */
[----:B------:R-:W-:Y:S04]  /*158c0*/  STL [R1+0x65c], R15 ;  /* 0x00065c0f01007387 */ /* 0x000fe80000100800 */
[----:B0-----:R-:W3:Y:S01]  /*158d0*/  LDL.LU R0, [R1+0x668] ;  /* 0x0006680001007983 */ /* 0x001ee20000300800 */
[----:B--2---:R-:W-:-:S05]  /*158e0*/  IADD3 R9, P1, PT, R3, R9, RZ ;  /* 0x0000000903097210 */ /* 0x004fca0007f3e0ff */
[----:B----4-:R-:W-:Y:S01]  /*158f0*/  IMAD.X R10, R5, 0x1, R10, P1 ;  /* 0x00000001050a7824 */ /* 0x010fe200008e060a */
[----:B------:R-:W-:Y:S01]  /*15900*/  STL [R1+0x840], R71 ;  /* 0x0008404701007387 */ /* 0x000fe20000100800 */
[----:B------:R-:W-:Y:S02]  /*15910*/  @P2 IMAD.MOV.U32 R6, RZ, RZ, R9 ;  /* 0x000000ffff062224 */ /* 0x000fe400078e0009 */
[----:B------:R-:W-:Y:S01]  /*15920*/  @P2 IMAD.MOV.U32 R7, RZ, RZ, R10 ;  /* 0x000000ffff072224 */ /* 0x000fe200078e000a */
[----:B------:R-:W-:Y:S04]  /*15930*/  STL [R1+0x1bc], R9 ;  /* 0x0001bc0901007387 */ /* 0x000fe80000100800 */
[----:B------:R0:W-:Y:S04]  /*15940*/  STL [R1+0x1b8], R10 ;  /* 0x0001b80a01007387 */ /* 0x0001e80000100800 */
[----:B0-----:R-:W2:Y:S04]  /*15950*/  LDL.LU R10, [R1+0x66c] ;  /* 0x00066c00010a7983 */ /* 0x001ea80000300800 */
[----:B------:R-:W4:Y:S01]  /*15960*/  LDL.LU R9, [R1+0x670] ;  /* 0x0006700001097983 */ /* 0x000f220000300800 */
[----:B------:R-:W-:-:S02]  /*15970*/  PRMT R69, RZ, 0x7610, R69 ;  /* 0x00007610ff457816 */ /* 0x000fc40000000045 */
[----:B------:R-:W-:-:S04]  /*15980*/  IADD3 R2, P1, PT, R3, R2, RZ ;  /* 0x0000000203027210 */ /* 0x000fc80007f3e0ff */
[----:B------:R0:W2:Y:S01]  /*15990*/  @P2 LDG.E.U8 R69, desc[UR18][R6.64] ;  /* 0x0000001206452981 */ /* 0x0000a2000c1e1100 */
[----:B------:R-:W-:Y:S01]  /*159a0*/  ISETP.GT.AND P2, PT, R8, 0x77, PT ;  /* 0x000000770800780c */ /* 0x000fe20003f44270 */
[----:B------:R-:W-:Y:S02]  /*159b0*/  IMAD.X R14, R5, 0x1, R14, P1 ;  /* 0x00000001050e7824 */ /* 0x000fe400008e060e */
[----:B------:R-:W-:Y:S04]  /*159c0*/  STL [R1+0x1c4], R2 ;  /* 0x0001c40201007387 */ /* 0x000fe80000100800 */
[----:B------:R1:W-:Y:S06]  /*159d0*/  STL [R1+0x1c0], R14 ;  /* 0x0001c00e01007387 */ /* 0x0003ec0000100800 */
[----:B0-----:R-:W-:-:S02]  /*159e0*/  @P2 IMAD.MOV.U32 R7, RZ, RZ, R14 ;  /* 0x000000ffff072224 */ /* 0x001fc400078e000e */
[----:B------:R-:W-:Y:S01]  /*159f0*/  @P2 IMAD.MOV.U32 R6, RZ, RZ, R2 ;  /* 0x000000ffff062224 */ /* 0x000fe200078e0002 */
[----:B-1----:R-:W2:Y:S04]  /*15a00*/  LDL.LU R14, [R1+0x674] ;  /* 0x00067400010e7983 */ /* 0x002ea80000300800 */
[----:B------:R-:W2:Y:S01]  /*15a10*/  LDL.LU R2, [R1+0x678] ;  /* 0x0006780001027983 */ /* 0x000ea20000300800 */
[----:B------:R-:W-:-:S06]  /*15a20*/  PRMT R67, RZ, 0x7610, R67 ;  /* 0x00007610ff437816 */ /* 0x000fcc0000000043 */
[----:B------:R0:W2:Y:S01]  /*15a30*/  @P2 LDG.E.U8 R67, desc[UR18][R6.64] ;  /* 0x0000001206432981 */ /* 0x0000a2000c1e1100 */
[----:B------:R-:W-:Y:S02]  /*15a40*/  ISETP.GT.AND P2, PT, R8, 0x78, PT ;  /* 0x000000780800780c */ /* 0x000fe40003f44270 */
[----:B------:R-:W-:Y:S02]  /*15a50*/  PRMT R30, RZ, 0x7610, R30 ;  /* 0x00007610ff1e7816 */ /* 0x000fe4000000001e */
[----:B---3--:R-:W-:-:S05]  /*15a60*/  IADD3 R0, P1, PT, R3, R0, RZ ;  /* 0x0000000003007210 */ /* 0x008fca0007f3e0ff */
[----:B------:R-:W-:Y:S01]  /*15a70*/  IMAD.X R11, R5, 0x1, R11, P1 ;  /* 0x00000001050b7824 */ /* 0x000fe200008e060b */
[----:B------:R-:W-:Y:S04]  /*15a80*/  STL [R1+0x668], R0 ;  /* 0x0006680001007387 */ /* 0x000fe80000100800 */
[----:B------:R1:W-:Y:S04]  /*15a90*/  STL [R1+0x664], R11 ;  /* 0x0006640b01007387 */ /* 0x0003e80000100800 */
[----:B------:R-:W3:Y:S04]  /*15aa0*/  LDL.LU R68, [R1+0x67c] ;  /* 0x00067c0001447983 */ /* 0x000ee80000300800 */
[----:B------:R-:W3:Y:S01]  /*15ab0*/  LDL.LU R15, [R1+0x680] ;  /* 0x00068000010f7983 */ /* 0x000ee20000300800 */
[----:B0-----:R-:W-:-:S02]  /*15ac0*/  @P2 IMAD.MOV.U32 R6, RZ, RZ, R0 ;  /* 0x000000ffff062224 */ /* 0x001fc400078e0000 */
[----:B------:R-:W-:Y:S02]  /*15ad0*/  @P2 IMAD.MOV.U32 R7, RZ, RZ, R11 ;  /* 0x000000ffff072224 */ /* 0x000fe400078e000b */
[----:B-1----:R-:W3:Y:S04]  /*15ae0*/  LDL.LU R11, [R1+0x684] ;  /* 0x00068400010b7983 */ /* 0x002ee80000300800 */
[----:B------:R-:W3:Y:S04]  /*15af0*/  LDL.LU R0, [R1+0x688] ;  /* 0x0006880001007983 */ /* 0x000ee80000300800 */
[----:B------:R0:W3:Y:S01]  /*15b00*/  @P2 LDG.E.U8 R30, desc[UR18][R6.64] ;  /* 0x00000012061e2981 */ /* 0x0000e2000c1e1100 */
[----:B------:R-:W-:-:S02]  /*15b10*/  ISETP.GT.AND P2, PT, R8, 0x79, PT ;  /* 0x000000790800780c */ /* 0x000fc40003f44270 */
[----:B----4-:R-:W-:-:S05]  /*15b20*/  IADD3 R9, P1, PT, R3, R9, RZ ;  /* 0x0000000903097210 */ /* 0x010fca0007f3e0ff */
[----:B--2---:R-:W-:Y:S01]  /*15b30*/  IMAD.X R10, R5, 0x1, R10, P1 ;  /* 0x00000001050a7824 */ /* 0x004fe200008e060a */
[----:B------:R-:W-:Y:S05]  /*15b40*/  STL [R1+0x670], R9 ;  /* 0x0006700901007387 */ /* 0x000fea0000100800 */
[----:B0-----:R-:W-:Y:S01]  /*15b50*/  @P2 IMAD.MOV.U32 R7, RZ, RZ, R10 ;  /* 0x000000ffff072224 */ /* 0x001fe200078e000a */
[----:B------:R0:W-:Y:S01]  /*15b60*/  STL [R1+0x66c], R10 ;  /* 0x00066c0a01007387 */ /* 0x0001e20000100800 */
[----:B------:R-:W-:-:S03]  /*15b70*/  @P2 IMAD.MOV.U32 R6, RZ, RZ, R9 ;  /* 0x000000ffff062224 */ /* 0x000fc600078e0009 */
[----:B0-----:R-:W2:Y:S04]  /*15b80*/  LDL.LU R10, [R1+0x68c] ;  /* 0x00068c00010a7983 */ /* 0x001ea80000300800 */
[----:B------:R-:W4:Y:S01]  /*15b90*/  LDL.LU R9, [R1+0x690] ;  /* 0x0006900001097983 */ /* 0x000f220000300800 */
[----:B------:R-:W-:-:S06]  /*15ba0*/  PRMT R46, RZ, 0x7610, R46 ;  /* 0x00007610ff2e7816 */ /* 0x000fcc000000002e */
[----:B------:R0:W2:Y:S01]  /*15bb0*/  @P2 LDG.E.U8 R46, desc[UR18][R6.64] ;  /* 0x00000012062e2981 */ /* 0x0000a2000c1e1100 */
[----:B------:R-:W-:Y:S02]  /*15bc0*/  ISETP.GT.AND P2, PT, R8, 0x7a, PT ;  /* 0x0000007a0800780c */ /* 0x000fe40003f44270 */
[----:B------:R-:W-:Y:S02]  /*15bd0*/  IADD3 R2, P1, PT, R3, R2, RZ ;  /* 0x0000000203027210 */ /* 0x000fe40007f3e0ff */
[----:B------:R-:W-:-:S03]  /*15be0*/  PRMT R54, RZ, 0x7610, R54 ;  /* 0x00007610ff367816 */ /* 0x000fc60000000036 */
[----:B------:R-:W-:-:S06]  /*15bf0*/  IMAD.X R14, R5, 0x1, R14, P1 ;  /* 0x00000001050e7824 */ /* 0x000fcc00008e060e */
[----:B0-----:R-:W-:Y:S02]  /*15c00*/  @P2 IMAD.MOV.U32 R6, RZ, RZ, R2 ;  /* 0x000000ffff062224 */ /* 0x001fe400078e0002 */
[----:B------:R-:W-:-:S05]  /*15c10*/  @P2 IMAD.MOV.U32 R7, RZ, RZ, R14 ;  /* 0x000000ffff072224 */ /* 0x000fca00078e000e */
[----:B------:R0:W2:Y:S01]  /*15c20*/  @P2 LDG.E.U8 R54, desc[UR18][R6.64] ;  /* 0x0000001206362981 */ /* 0x0000a2000c1e1100 */
[----:B------:R-:W-:-:S03]  /*15c30*/  ISETP.GT.AND P2, PT, R8, 0x7b, PT ;  /* 0x0000007b0800780c */ /* 0x000fc60003f44270 */
[----:B------:R-:W-:Y:S04]  /*15c40*/  STL [R1+0x678], R2 ;  /* 0x0006780201007387 */ /* 0x000fe80000100800 */
[----:B------:R1:W-:Y:S01]  /*15c50*/  STL [R1+0x674], R14 ;  /* 0x0006740e01007387 */ /* 0x0003e20000100800 */
[----:B------:R-:W-:-:S03]  /*15c60*/  PRMT R66, RZ, 0x7610, R66 ;  /* 0x00007610ff427816 */ /* 0x000fc60000000042 */
[----:B-1----:R-:W2:Y:S04]  /*15c70*/  LDL.LU R14, [R1+0x1c8] ;  /* 0x0001c800010e7983 */ /* 0x002ea80000300800 */
[----:B------:R-:W2:Y:S01]  /*15c80*/  LDL.LU R2, [R1+0x1cc] ;  /* 0x0001cc0001027983 */ /* 0x000ea20000300800 */
[----:B------:R-:W-:Y:S02]  /*15c90*/  PRMT R64, RZ, 0x7610, R64 ;  /* 0x00007610ff407816 */ /* 0x000fe40000000040 */
        /* <DEDUP_REMOVED lines=9> */
[----:B------:R-:W-:Y:S01]  /*15d30*/  @P2 IMAD.MOV.U32 R7, RZ, RZ, R11 ;  /* 0x000000ffff072224 */ /* 0x000fe200078e000b */
[----:B------:R-:W-:Y:S04]  /*15d40*/  STL [R1+0x680], R15 ;  /* 0x0006800f01007387 */ /* 0x000fe80000100800 */
[----:B------:R0:W3:Y:S01]  /*15d50*/  @P2 LDG.E.U8 R64, desc[UR18][R6.64] ;  /* 0x0000001206402981 */ /* 0x0000e2000c1e1100 */
[----:B------:R-:W-:-:S03]  /*15d60*/  ISETP.GT.AND P2, PT, R8, 0x7d, PT ;  /* 0x0000007d0800780c */ /* 0x000fc60003f44270 */
[----:B------:R-:W-:Y:S01]  /*15d70*/  STL [R1+0x67c], R68 ;  /* 0x00067c4401007387 */ /* 0x000fe20000100800 */
[----:B----4-:R-:W-:-:S03]  /*15d80*/  IADD3 R9, P1, PT, R3, R9, RZ ;  /* 0x0000000903097210 */ /* 0x010fc60007f3e0ff */
[----:B------:R-:W-:Y:S04]  /*15d90*/  STL [R1+0x688], R0 ;  /* 0x0006880001007387 */ /* 0x000fe80000100800 */
[----:B------:R1:W-:Y:S01]  /*15da0*/  STL [R1+0x684], R11 ;  /* 0x0006840b01007387 */ /* 0x0003e20000100800 */
[----:B--2---:R-:W-:-:S03]  /*15db0*/  IMAD.X R10, R5, 0x1, R10, P1 ;  /* 0x00000001050a7824 */ /* 0x004fc600008e060a */
[----:B-1----:R-:W2:Y:S04]  /*15dc0*/  LDL.LU R11, [R1+0x1d0] ;  /* 0x0001d000010b7983 */ /* 0x002ea80000300800 */
[----:B------:R-:W4:Y:S01]  /*15dd0*/  LDL.LU R0, [R1+0x1d4] ;  /* 0x0001d40001007983 */ /* 0x000f220000300800 */
[----:B0-----:R-:W-:-:S03]  /*15de0*/  @P2 IMAD.MOV.U32 R7, RZ, RZ, R10 ;  /* 0x000000ffff072224 */ /* 0x001fc600078e000a */
[----:B------:R-:W-:Y:S01]  /*15df0*/  STL [R1+0x690], R9 ;  /* 0x0006900901007387 */ /* 0x000fe20000100800 */
[----:B------:R-:W-:-:S03]  /*15e00*/  @P2 IMAD.MOV.U32 R6, RZ, RZ, R9 ;  /* 0x000000ffff062224 */ /* 0x000fc600078e0009 */
[----:B------:R0:W-:Y:S04]  /*15e10*/  STL [R1+0x68c], R10 ;  /* 0x00068c0a01007387 */ /* 0x0001e80000100800 */
[----:B0-----:R-:W3:Y:S04]  /*15e20*/  LDL.LU R10, [R1+0x1f8] ;  /* 0x0001f800010a7983 */ /* 0x001ee80000300800 */
[----:B------:R-:W3:Y:S01]  /*15e30*/  LDL.LU R9, [R1+0x20c] ;  /* 0x00020c0001097983 */ /* 0x000ee20000300800 */
[----:B------:R-:W-:-:S06]  /*15e40*/  PRMT R63, RZ, 0x7610, R63 ;  /* 0x00007610ff3f7816 */ /* 0x000fcc000000003f */
[----:B------:R0:W3:Y:S01]  /*15e50*/  @P2 LDG.E.U8 R63, desc[UR18][R6.64] ;  /* 0x00000012063f2981 */ /* 0x0000e2000c1e1100 */
[----:B------:R-:W-:Y:S02]  /*15e60*/  ISETP.GT.AND P2, PT, R8, 0x7e, PT ;  /* 0x0000007e0800780c */ /* 0x000fe40003f44270 */
[----:B------:R-:W-:-:S05]  /*15e70*/  IADD3 R2, P1, PT, R3, R2, RZ ;  /* 0x0000000203027210 */ /* 0x000fca0007f3e0ff */
[----:B------:R1:W-:Y:S06]  /*15e80*/  STL [R1+0x1cc], R2 ;  /* 0x0001cc0201007387 */ /* 0x0003ec0000100800 */
[----:B0-----:R-:W-:Y:S02]  /*15e90*/  @P2 IMAD.MOV.U32 R6, RZ, RZ, R2 ;  /* 0x000000ffff062224 */ /* 0x001fe400078e0002 */
[----:B-1----:R-:W0:Y:S01]  /*15ea0*/  S2R R2, SR_TID.X ;  /* 0x0000000000027919 */ /* 0x002e220000002100 */
[----:B------:R-:W-:Y:S01]  /*15eb0*/  IMAD.X R14, R5, 0x1, R14, P1 ;  /* 0x00000001050e7824 */ /* 0x000fe200008e060e */
[----:B------:R-:W-:-:S03]  /*15ec0*/  PRMT R61, RZ, 0x7610, R61 ;  /* 0x00007610ff3d7816 */ /* 0x000fc6000000003d */
[----:B------:R-:W-:Y:S01]  /*15ed0*/  @P2 IMAD.MOV.U32 R7, RZ, RZ, R14 ;  /* 0x000000ffff072224 */ /* 0x000fe200078e000e */
[----:B------:R-:W-:-:S04]  /*15ee0*/  ISETP.GT.AND P4, PT, R8, 0x7f, PT ;  /* 0x0000007f0800780c */ /* 0x000fc80003f84270 */
[----:B------:R1:W3:Y:S04]  /*15ef0*/  @P2 LDG.E.U8 R61, desc[UR18][R6.64] ;  /* 0x00000012063d2981 */ /* 0x0002e8000c1e1100 */
[----:B------:R1:W-:Y:S01]  /*15f00*/  STL [R1+0x1c8], R14 ;  /* 0x0001c80e01007387 */ /* 0x0003e20000100800 */
[----:B------:R-:W-:-:S03]  /*15f10*/  SHF.R.S32.HI R88, RZ, 0x1f, R4 ;  /* 0x0000001fff587819 */ /* 0x000fc60000011404 */
[----:B------:R-:W3:Y:S01]  /*15f20*/  LDL.LU R15, [R1+0x1d8] ;  /* 0x0001d800010f7983 */ /* 0x000ee20000300800 */
[----:B------:R-:W-:-:S03]  /*15f30*/  IMAD.MOV.U32 R84, RZ, RZ, R12 ;  /* 0x000000ffff547224 */ /* 0x000fc600078e000c */
[----:B-1----:R-:W3:Y:S01]  /*15f40*/  LDL.LU R14, [R1+0x1dc] ;  /* 0x0001dc00010e7983 */ /* 0x002ee20000300800 */
[----:B0-----:R-:W-:-:S04]  /*15f50*/  LOP3.LUT R2, R2, 0x7f, RZ, 0xc0, !PT ;  /* 0x0000007f02027812 */ /* 0x001fc800078ec0ff */
[----:B------:R-:W-:Y:S02]  /*15f60*/  ISETP.GE.AND P1, PT, R2, R8, PT ;  /* 0x000000080200720c */ /* 0x000fe40003f26270 */
[----:B----4-:R-:W-:-:S05]  /*15f70*/  IADD3 R0, P2, PT, R3, R0, RZ ;  /* 0x0000000003007210 */ /* 0x010fca0007f5e0ff */
[----:B--2---:R-:W-:Y:S01]  /*15f80*/  IMAD.X R11, R5, 0x1, R11, P2 ;  /* 0x00000001050b7824 */ /* 0x004fe200010e060b */
[----:B------:R0:W-:Y:S01]  /*15f90*/  STL [R1+0x1d4], R0 ;  /* 0x0001d40001007387 */ /* 0x0001e20000100800 */
[----:B------:R-:W-:-:S03]  /*15fa0*/  @P4 IMAD.MOV.U32 R6, RZ, RZ, R0 ;  /* 0x000000ffff064224 */ /* 0x000fc600078e0000 */
[----:B------:R1:W-:Y:S04]  /*15fb0*/  STL [R1+0x1d0], R11 ;  /* 0x0001d00b01007387 */ /* 0x0003e80000100800 */
[----:B------:R-:W2:Y:S04]  /*15fc0*/  LDL.LU R12, [R1+0x234] ;  /* 0x00023400010c7983 */ /* 0x000ea80000300800 */
[----:B0-----:R-:W4:Y:S01]  /*15fd0*/  LDL.LU R0, [R1+0x238] ;  /* 0x0002380001007983 */ /* 0x001f220000300800 */
[----:B---3--:R-:W-:-:S05]  /*15fe0*/  IADD3 R9, P2, PT, R4, R9, RZ ;  /* 0x0000000904097210 */ /* 0x008fca0007f5e0ff */
[----:B------:R-:W-:Y:S01]  /*15ff0*/  IMAD.X R10, R88, 0x1, R10, P2 ;  /* 0x00000001580a7824 */ /* 0x000fe200010e060a */
[----:B------:R0:W-:Y:S01]  /*16000*/  STL [R1+0x20c], R9 ;  /* 0x00020c0901007387 */ /* 0x0001e20000100800 */
[----:B------:R-:W-:Y:S02]  /*16010*/  @P4 IMAD.MOV.U32 R7, RZ, RZ, R11 ;  /* 0x000000ffff074224 */ /* 0x000fe400078e000b */
[----:B------:R-:W-:Y:S01]  /*16020*/  @!P1 IMAD.MOV.U32 R8, RZ, RZ, R9 ;  /* 0x000000ffff089224 */ /* 0x000fe200078e0009 */
[----:B------:R3:W-:Y:S04]  /*16030*/  STL [R1+0x1f8], R10 ;  /* 0x0001f80a01007387 */ /* 0x0007e80000100800 */
[----:B-1----:R-:W2:Y:S01]  /*16040*/  LDL.LU R11, [R1+0x274] ;  /* 0x00027400010b7983 */ /* 0x002ea20000300800 */
[----:B0-----:R-:W-:-:S03]  /*16050*/  @!P1 IMAD.MOV.U32 R9, RZ, RZ, R10 ;  /* 0x000000ffff099224 */ /* 0x001fc600078e000a */
[----:B---3--:R-:W3:Y:S01]  /*16060*/  LDL.LU R10, [R1+0x278] ;  /* 0x00027800010a7983 */ /* 0x008ee20000300800 */
[----:B------:R-:W-:-:S06]  /*16070*/  PRMT R60, RZ, 0x7610, R60 ;  /* 0x00007610ff3c7816 */ /* 0x000fcc000000003c */
[----:B------:R0:W3:Y:S01]  /*16080*/  @P4 LDG.E.U8 R60, desc[UR18][R6.64] ;  /* 0x00000012063c4981 */ /* 0x0000e2000c1e1100 */
[----:B------:R-:W-:Y:S01]  /*16090*/  BAR.SYNC.DEFER_BLOCKING 0x0 ;  /* 0x0000000000007b1d */ /* 0x000fe20000010000 */
[----:B0-----:R-:W-:Y:S02]  /*160a0*/  PRMT R6, RZ, 0x7610, R6 ;  /* 0x00007610ff067816 */ /* 0x001fe40000000006 */
[----:B------:R-:W-:Y:S02]  /*160b0*/  PRMT R48, RZ, 0x7610, R48 ;  /* 0x00007610ff307816 */ /* 0x000fe40000000030 */
[----:B------:R-:W-:-:S05]  /*160c0*/  IADD3 R14, P2, PT, R4, R14, RZ ;  /* 0x0000000e040e7210 */ /* 0x000fca0007f5e0ff */
[----:B------:R-:W-:Y:S01]  /*160d0*/  IMAD.X R15, R88, 0x1, R15, P2 ;  /* 0x00000001580f7824 */ /* 0x000fe200010e060f */
[----:B------:R0:W3:Y:S04]  /*160e0*/  @!P1 LDG.E.U8 R6, desc[UR18][R8.64] ;  /* 0x0000001208069981 */ /* 0x0000e8000c1e1100 */
[----:B------:R-:W-:Y:S04]  /*160f0*/  STL [R1+0x1dc], R14 ;  /* 0x0001dc0e01007387 */ /* 0x000fe80000100800 */
[----:B------:R1:W-:Y:S01]  /*16100*/  STL [R1+0x1d8], R15 ;  /* 0x0001d80f01007387 */ /* 0x0003e20000100800 */
[----:B0-----:R-:W-:-:S02]  /*16110*/  @!P1 IMAD.MOV.U32 R8, RZ, RZ, R14 ;  /* 0x000000ffff089224 */ /* 0x001fc400078e000e */
[----:B------:R-:W-:-:S05]  /*16120*/  @!P1 IMAD.MOV.U32 R9, RZ, RZ, R15 ;  /* 0x000000ffff099224 */ /* 0x000fca00078e000f */
[----:B------:R0:W3:Y:S04]  /*16130*/  @!P1 LDG.E.U8 R48, desc[UR18][R8.64] ;  /* 0x0000001208309981 */ /* 0x0000e8000c1e1100 */
[----:B-1----:R-:W3:Y:S04]  /*16140*/  LDL.LU R15, [R1+0x2b4] ;  /* 0x0002b400010f7983 */ /* 0x002ee80000300800 */
[----:B------:R-:W3:Y:S01]  /*16150*/  LDL.LU R14, [R1+0x2b8] ;  /* 0x0002b800010e7983 */ /* 0x000ee20000300800 */
[----:B----4-:R-:W-:-:S05]  /*16160*/  IADD3 R0, P2, PT, R4, R0, RZ ;  /* 0x0000000004007210 */ /* 0x010fca0007f5e0ff */
[----:B--2---:R-:W-:Y:S01]  /*16170*/  IMAD.X R12, R88, 0x1, R12, P2 ;  /* 0x00000001580c7824 */ /* 0x004fe200010e060c */
[----:B------:R-:W-:Y:S01]  /*16180*/  STL [R1+0x238], R0 ;  /* 0x0002380001007387 */ /* 0x000fe20000100800 */
[----:B0-----:R-:W-:Y:S02]  /*16190*/  @!P1 IMAD.MOV.U32 R8, RZ, RZ, R0 ;  /* 0x000000ffff089224 */ /* 0x001fe400078e0000 */
[----:B------:R-:W-:Y:S01]  /*161a0*/  @!P1 IMAD.MOV.U32 R9, RZ, RZ, R12 ;  /* 0x000000ffff099224 */ /* 0x000fe200078e000c */
[----:B------:R0:W-:Y:S04]  /*161b0*/  STL [R1+0x234], R12 ;  /* 0x0002340c01007387 */ /* 0x0001e80000100800 */
[----:B0-----:R-:W2:Y:S01]  /*161c0*/  LDL.LU R12, [R1+0x2f4] ;  /* 0x0002f400010c7983 */ /* 0x001ea20000300800 */
[----:B---3--:R-:W-:-:S03]  /*161d0*/  IADD3 R10, P2, PT, R4, R10, RZ ;  /* 0x0000000a040a7210 */ /* 0x008fc60007f5e0ff */
[----:B------:R-:W3:Y:S02]  /*161e0*/  LDL.LU R0, [R1+0x2f8] ;  /* 0x0002f80001007983 */ /* 0x000ee40000300800 */
[----:B------:R-:W-:Y:S02]  /*161f0*/  IMAD.X R11, R88, 0x1, R11, P2 ;  /* 0x00000001580b7824 */ /* 0x000fe400010e060b */
[----:B------:R0:W-:Y:S04]  /*16200*/  STL [R1+0x278], R10 ;  /* 0x0002780a01007387 */ /* 0x0001e80000100800 */
[----:B------:R1:W-:Y:S04]  /*16210*/  STL [R1+0x274], R11 ;  /* 0x0002740b01007387 */ /* 0x0003e80000100800 */
[----:B------:R-:W4:Y:S04]  /*16220*/  LDL.LU R71, [R1+0x334] ;  /* 0x0003340001477983 */ /* 0x000f280000300800 */
[----:B------:R-:W4:Y:S01]  /*16230*/  LDL.LU R68, [R1+0x338] ;  /* 0x0003380001447983 */ /* 0x000f220000300800 */
[----:B------:R-:W-:-:S06]  /*16240*/  PRMT R7, RZ, 0x7610, R7 ;  /* 0x00007610ff077816 */ /* 0x000fcc0000000007 */
[----:B------:R0:W4:Y:S02]  /*16250*/  @!P1 LDG.E.U8 R7, desc[UR18][R8.64] ;  /* 0x0000001208079981 */ /* 0x000124000c1e1100 */
[----:B0-----:R-:W-:Y:S02]  /*16260*/  PRMT R8, RZ, 0x7610, R8 ;  /* 0x00007610ff087816 */ /* 0x001fe40000000008 */
[----:B------:R-:W-:-:S04]  /*16270*/  PRMT R9, RZ, 0x7610, R9 ;  /* 0x00007610ff097816 */ /* 0x000fc80000000009 */
[----:B------:R0:W4:Y:S01]  /*16280*/  @!P1 LDG.E.U8 R8, desc[UR18][R10.64] ;  /* 0x000000120a089981 */ /* 0x000122000c1e1100 */
[----:B------:R-:W-:Y:S01]  /*16290*/  IMAD.MOV.U32 R86, RZ, RZ, R13 ;  /* 0x000000ffff567224 */ /* 0x000fe200078e000d */
[----:B------:R-:W-:-:S05]  /*162a0*/  IADD3 R14, P2, PT, R4, R14, RZ ;  /* 0x0000000e040e7210 */ /* 0x000fca0007f5e0ff */
[----:B------:R-:W-:Y:S01]  /*162b0*/  IMAD.X R15, R88, 0x1, R15, P2 ;  /* 0x00000001580f7824 */ /* 0x000fe200010e060f */
[----:B------:R-:W-:Y:S01]  /*162c0*/  STL [R1+0x2b8], R14 ;  /* 0x0002b80e01007387 */ /* 0x000fe20000100800 */
[----:B0-----:R-:W-:Y:S02]  /*162d0*/  @!P1 IMAD.MOV.U32 R10, RZ, RZ, R14 ;  /* 0x000000ffff0a9224 */ /* 0x001fe400078e000e */
[----:B-1----:R-:W-:Y:S01]  /*162e0*/  @!P1 IMAD.MOV.U32 R11, RZ, RZ, R15 ;  /* 0x000000ffff0b9224 */ /* 0x002fe200078e000f */
[----:B------:R0:W-:Y:S04]  /*162f0*/  STL [R1+0x2b4], R15 ;  /* 0x0002b40f01007387 */ /* 0x0001e80000100800 */
[----:B------:R1:W4:Y:S04]  /*16300*/  @!P1 LDG.E.U8 R9, desc[UR18][R10.64] ;  /* 0x000000120a099981 */ /* 0x000328000c1e1100 */
[----:B0-----:R-:W4:Y:S04]  /*16310*/  LDL.LU R15, [R1+0x374] ;  /* 0x00037400010f7983 */ /* 0x001f280000300800 */
[----:B------:R-:W4:Y:S01]  /*16320*/  LDL.LU R14, [R1+0x378] ;  /* 0x00037800010e7983 */ /* 0x000f220000300800 */
[----:B-1----:R-:W-:-:S02]  /*16330*/  PRMT R10, RZ, 0x7610, R10 ;  /* 0x00007610ff0a7816 */ /* 0x002fc4000000000a */
[----:B---3--:R-:W-:-:S05]  /*16340*/  IADD3 R0, P2, PT, R4, R0, RZ ;  /* 0x0000000004007210 */ /* 0x008fca0007f5e0ff */
[----:B--2---:R-:W-:Y:S01]  /*16350*/  IMAD.X R12, R88, 0x1, R12, P2 ;  /* 0x00000001580c7824 */ /* 0x004fe200010e060c */
[----:B------:R-:W-:Y:S03]  /*16360*/  STL [R1+0x2f8], R0 ;  /* 0x0002f80001007387 */ /* 0x000fe60000100800 */
[----:B------:R-:W-:Y:S01]  /*16370*/  @!P1 IMAD.MOV.U32 R13, RZ, RZ, R12 ;  /* 0x000000ffff0d9224 */ /* 0x000fe200078e000c */
[----:B------:R0:W-:Y:S04]  /*16380*/  STL [R1+0x2f4], R12 ;  /* 0x0002f40c01007387 */ /* 0x0001e80000100800 */
[----:B------:R-:W2:Y:S01]  /*16390*/  LDL.LU R72, [R1+0x3b4] ;  /* 0x0003b40001487983 */ /* 0x000ea20000300800 */
[----:B----4-:R-:W-:Y:S01]  /*163a0*/  IADD3 R68, P2, PT, R4, R68, RZ ;  /* 0x0000004404447210 */ /* 0x010fe20007f5e0ff */
[----:B0-----:R-:W-:-:S02]  /*163b0*/  @!P1 IMAD.MOV.U32 R12, RZ, RZ, R0 ;  /* 0x000000ffff0c9224 */ /* 0x001fc400078e0000 */
[----:B------:R-:W3:Y:S02]  /*163c0*/  LDL.LU R0, [R1+0x3b8] ;  /* 0x0003b80001007983 */ /* 0x000ee40000300800 */
[----:B------:R-:W-:Y:S02]  /*163d0*/  IMAD.X R71, R88, 0x1, R71, P2 ;  /* 0x0000000158477824 */ /* 0x000fe400010e0647 */
[----:B------:R-:W-:Y:S04]  /*163e0*/  STL [R1+0x338], R68 ;  /* 0x0003384401007387 */ /* 0x000fe80000100800 */
[----:B------:R0:W4:Y:S04]  /*163f0*/  @!P1 LDG.E.U8 R10, desc[UR18][R12.64] ;  /* 0x000000120c0a9981 */ /* 0x000128000c1e1100 */
[----:B------:R1:W-:Y:S04]  /*16400*/  STL [R1+0x334], R71 ;  /* 0x0003344701007387 */ /* 0x0003e80000100800 */
[----:B------:R-:W4:Y:S01]  /*16410*/  LDL.LU R76, [R1+0x1e0] ;  /* 0x0001e000014c7983 */ /* 0x000f220000300800 */
[----:B0-----:R-:W-:-:S03]  /*16420*/  @!P1 IMAD.MOV.U32 R13, RZ, RZ, R71 ;  /* 0x000000ffff0d9224 */ /* 0x001fc600078e0047 */
[----:B-1----:R-:W4:Y:S01]  /*16430*/  LDL.LU R71, [R1+0x1e4] ;  /* 0x0001e40001477983 */ /* 0x002f220000300800 */
[----:B------:R-:W-:Y:S01]  /*16440*/  PRMT R11, RZ, 0x7610, R11 ;  /* 0x00007610ff0b7816 */ /* 0x000fe2000000000b */
[----:B------:R-:W-:-:S05]  /*16450*/  @!P1 IMAD.MOV.U32 R12, RZ, RZ, R68 ;  /* 0x000000ffff0c9224 */ /* 0x000fca00078e0044 */
[----:B------:R0:W4:Y:S02]  /*16460*/  @!P1 LDG.E.U8 R11, desc[UR18][R12.64] ;  /* 0x000000120c0b9981 */ /* 0x000124000c1e1100 */
[----:B0-----:R-:W-:Y:S02]  /*16470*/  PRMT R12, RZ, 0x7610, R12 ;  /* 0x00007610ff0c7816 */ /* 0x001fe4000000000c */
[----:B------:R-:W-:-:S05]  /*16480*/  IADD3 R14, P2, PT, R4, R14, RZ ;  /* 0x0000000e040e7210 */ /* 0x000fca0007f5e0ff */
[----:B------:R-:W-:Y:S01]  /*16490*/  IMAD.X R15, R88, 0x1, R15, P2 ;  /* 0x00000001580f7824 */ /* 0x000fe200010e060f */
[----:B------:R0:W-:Y:S04]  /*164a0*/  STL [R1+0x378], R14 ;  /* 0x0003780e01007387 */ /* 0x0001e80000100800 */
[----:B------:R1:W-:Y:S04]  /*164b0*/  STL [R1+0x374], R15 ;  /* 0x0003740f01007387 */ /* 0x0003e80000100800 */
[----:B------:R-:W4:Y:S04]  /*164c0*/  LDL.LU R77, [R1+0x23c] ;  /* 0x00023c00014d7983 */ /* 0x000f280000300800 */
[----:B------:R-:W4:Y:S04]  /*164d0*/  LDL.LU R68, [R1+0x240] ;  /* 0x0002400001447983 */ /* 0x000f280000300800 */
[----:B------:R0:W4:Y:S04]  /*164e0*/  @!P1 LDG.E.U8 R12, desc[UR18][R14.64] ;  /* 0x000000120e0c9981 */ /* 0x000128000c1e1100 */
[----:B------:R-:W-:Y:S04]  /*164f0*/  STS.U8 [R2+UR9+0x4000], R17 ;  /* 0x0040001102007988 */ /* 0x000fe80008000009 */
[----:B------:R-:W-:Y:S01]  /*16500*/  STS.U8 [R2+UR9+0x4400], R16 ;  /* 0x0044001002007988 */ /* 0x000fe20008000009 */
[----:B---3--:R-:W-:-:S05]  /*16510*/  IADD3 R0, P2, PT, R4, R0, RZ ;  /* 0x0000000004007210 */ /* 0x008fca0007f5e0ff */
[----:B--2---:R-:W-:Y:S01]  /*16520*/  IMAD.X R72, R88, 0x1, R72, P2 ;  /* 0x0000000158487824 */ /* 0x004fe200010e0648 */
[----:B------:R-:W-:Y:S01]  /*16530*/  STL [R1+0x3b8], R0 ;  /* 0x0003b80001007387 */ /* 0x000fe20000100800 */
[----:B0-----:R-:W-:Y:S02]  /*16540*/  @!P1 IMAD.MOV.U32 R14, RZ, RZ, R0 ;  /* 0x000000ffff0e9224 */ /* 0x001fe400078e0000 */
[----:B-1----:R-:W-:Y:S01]  /*16550*/  @!P1 IMAD.MOV.U32 R15, RZ, RZ, R72 ;  /* 0x000000ffff0f9224 */ /* 0x002fe200078e0048 */
[----:B------:R0:W-:Y:S04]  /*16560*/  STL [R1+0x3b4], R72 ;  /* 0x0003b44801007387 */ /* 0x0001e80000100800 */
[----:B0-----:R-:W2:Y:S01]  /*16570*/  LDL.LU R72, [R1+0x27c] ;  /* 0x00027c0001487983 */ /* 0x001ea20000300800 */
[----:B----4-:R-:W-:-:S03]  /*16580*/  IADD3 R71, P2, PT, R4, R71, RZ ;  /* 0x0000004704477210 */ /* 0x010fc60007f5e0ff */
[----:B------:R-:W3:Y:S02]  /*16590*/  LDL.LU R0, [R1+0x280] ;  /* 0x0002800001007983 */ /* 0x000ee40000300800 */
[----:B------:R-:W-:Y:S02]  /*165a0*/  IMAD.X R76, R88, 0x1, R76, P2 ;  /* 0x00000001584c7824 */ /* 0x000fe400010e064c */
[----:B------:R-:W-:Y:S01]  /*165b0*/  STL [R1+0x1e4], R71 ;  /* 0x0001e44701007387 */ /* 0x000fe20000100800 */
[----:B------:R-:W-:Y:S02]  /*165c0*/  @!P1 IMAD.MOV.U32 R16, RZ, RZ, R71 ;  /* 0x000000ffff109224 */ /* 0x000fe400078e0047 */
[----:B------:R-:W-:Y:S01]  /*165d0*/  @!P1 IMAD.MOV.U32 R17, RZ, RZ, R76 ;  /* 0x000000ffff119224 */ /* 0x000fe200078e004c */
[----:B------:R0:W-:Y:S04]  /*165e0*/  STL [R1+0x1e0], R76 ;  /* 0x0001e04c01007387 */ /* 0x0001e80000100800 */
[----:B0-----:R-:W4:Y:S04]  /*165f0*/  LDL.LU R76, [R1+0x2bc] ;  /* 0x0002bc00014c7983 */ /* 0x001f280000300800 */
[----:B------:R-:W4:Y:S01]  /*16600*/  LDL.LU R71, [R1+0x2c0] ;  /* 0x0002c00001477983 */ /* 0x000f220000300800 */
[----:B------:R-:W-:-:S06]  /*16610*/  PRMT R13, RZ, 0x7610, R13 ;  /* 0x00007610ff0d7816 */ /* 0x000fcc000000000d */
[----:B------:R0:W4:Y:S02]  /*16620*/  @!P1 LDG.E.U8 R13, desc[UR18][R14.64] ;  /* 0x000000120e0d9981 */ /* 0x000124000c1e1100 */
[----:B0-----:R-:W-:Y:S02]  /*16630*/  PRMT R14, RZ, 0x7610, R14 ;  /* 0x00007610ff0e7816 */ /* 0x001fe4000000000e */
[----:B------:R-:W-:-:S04]  /*16640*/  PRMT R15, RZ, 0x7610, R15 ;  /* 0x00007610ff0f7816 */ /* 0x000fc8000000000f */
[----:B------:R0:W4:Y:S01]  /*16650*/  @!P1 LDG.E.U8 R14, desc[UR18][R16.64] ;  /* 0x00000012100e9981 */ /* 0x000122000c1e1100 */
[----:B------:R-:W-:-:S05]  /*16660*/  IADD3 R68, P2, PT, R4, R68, RZ ;  /* 0x0000004404447210 */ /* 0x000fca0007f5e0ff */
[----:B------:R-:W-:Y:S01]  /*16670*/  IMAD.X R77, R88, 0x1, R77, P2 ;  /* 0x00000001584d7824 */ /* 0x000fe200010e064d */
[----:B------:R-:W-:Y:S01]  /*16680*/  STL [R1+0x240], R68 ;  /* 0x0002404401007387 */ /* 0x000fe20000100800 */
[----:B0-----:R-:W-:Y:S02]  /*16690*/  @!P1 IMAD.MOV.U32 R16, RZ, RZ, R68 ;  /* 0x000000ffff109224 */ /* 0x001fe400078e0044 */
[----:B------:R-:W-:Y:S01]  /*166a0*/  @!P1 IMAD.MOV.U32 R17, RZ, RZ, R77 ;  /* 0x000000ffff119224 */ /* 0x000fe200078e004d */
[----:B------:R0:W-:Y:S04]  /*166b0*/  STL [R1+0x23c], R77 ;  /* 0x00023c4d01007387 */ /* 0x0001e80000100800 */
[----:B------:R-:W-:Y:S04]  /*166c0*/  STS.U8 [R2+UR9+0x4800], R19 ;  /* 0x0048001302007988 */ /* 0x000fe80008000009 */
[----:B------:R1:W4:Y:S04]  /*166d0*/  @!P1 LDG.E.U8 R15, desc[UR18][R16.64] ;  /* 0x00000012100f9981 */ /* 0x000328000c1e1100 */
[----:B0-----:R-:W4:Y:S04]  /*166e0*/  LDL.LU R77, [R1+0x2fc] ;  /* 0x0002fc00014d7983 */ /* 0x001f280000300800 */
[----:B------:R-:W4:Y:S01]  /*166f0*/  LDL.LU R68, [R1+0x300] ;  /* 0x0003000001447983 */ /* 0x000f220000300800 */
[----:B-1----:R-:W-:-:S03]  /*16700*/  PRMT R16, RZ, 0x7610, R16 ;  /* 0x00007610ff107816 */ /* 0x002fc60000000010 */
[----:B------:R0:W-:Y:S01]  /*16710*/  STS.U8 [R2+UR9+0x4c00], R18 ;  /* 0x004c001202007988 */ /* 0x0001e20008000009 */
[----:B---3--:R-:W-:-:S05]  /*16720*/  IADD3 R0, P2, PT, R4, R0, RZ ;  /* 0x0000000004007210 */ /* 0x008fca0007f5e0ff */
[----:B--2---:R-:W-:Y:S01]  /*16730*/  IMAD.X R72, R88, 0x1, R72, P2 ;  /* 0x0000000158487824 */ /* 0x004fe200010e0648 */
[----:B------:R-:W-:Y:S01]  /*16740*/  STL [R1+0x280], R0 ;  /* 0x0002800001007387 */ /* 0x000fe20000100800 */
[----:B0-----:R-:W-:Y:S02]  /*16750*/  @!P1 IMAD.MOV.U32 R18, RZ, RZ, R0 ;  /* 0x000000ffff129224 */ /* 0x001fe400078e0000 */
[----:B------:R-:W-:Y:S01]  /*16760*/  @!P1 IMAD.MOV.U32 R19, RZ, RZ, R72 ;  /* 0x000000ffff139224 */ /* 0x000fe200078e0048 */
[----:B------:R0:W-:Y:S04]  /*16770*/  STL [R1+0x27c], R72 ;  /* 0x00027c4801007387 */ /* 0x0001e80000100800 */
[----:B------:R1:W2:Y:S04]  /*16780*/  @!P1 LDG.E.U8 R16, desc[UR18][R18.64] ;  /* 0x0000001212109981 */ /* 0x0002a8000c1e1100 */
[----:B0-----:R-:W3:Y:S01]  /*16790*/  LDL.LU R72, [R1+0x33c] ;  /* 0x00033c0001487983 */ /* 0x001ee20000300800 */
[----:B----4-:R-:W-:-:S03]  /*167a0*/  IADD3 R71, P2, PT, R4, R71, RZ ;  /* 0x0000004704477210 */ /* 0x010fc60007f5e0ff */
[----:B------:R-:W4:Y:S02]  /*167b0*/  LDL.LU R0, [R1+0x340] ;  /* 0x0003400001007983 */ /* 0x000f240000300800 */
[----:B------:R-:W-:Y:S02]  /*167c0*/  IMAD.X R76, R88, 0x1, R76, P2 ;  /* 0x00000001584c7824 */ /* 0x000fe400010e064c */
[----:B------:R-:W-:Y:S01]  /*167d0*/  STL [R1+0x2c0], R71 ;  /* 0x0002c04701007387 */ /* 0x000fe20000100800 */
[----:B-1----:R-:W-:Y:S02]  /*167e0*/  @!P1 IMAD.MOV.U32 R18, RZ, RZ, R71 ;  /* 0x000000ffff129224 */ /* 0x002fe400078e0047 */
[----:B------:R-:W-:Y:S01]  /*167f0*/  @!P1 IMAD.MOV.U32 R19, RZ, RZ, R76 ;  /* 0x000000ffff139224 */ /* 0x000fe200078e004c */
[----:B------:R0:W-:Y:S04]  /*16800*/  STL [R1+0x2bc], R76 ;  /* 0x0002bc4c01007387 */ /* 0x0001e80000100800 */
[----:B0-----:R-:W2:Y:S04]  /*16810*/  LDL.LU R76, [R1+0x37c] ;  /* 0x00037c00014c7983 */ /* 0x001ea80000300800 */
[----:B------:R-:W2:Y:S01]  /*16820*/  LDL.LU R71, [R1+0x380] ;  /* 0x0003800001477983 */ /* 0x000ea20000300800 */
[----:B------:R-:W-:-:S03]  /*16830*/  PRMT R17, RZ, 0x7610, R17 ;  /* 0x00007610ff117816 */ /* 0x000fc60000000011 */
[----:B------:R-:W-:Y:S04]  /*16840*/  STS.U8 [R2+UR9+0x5000], R21 ;  /* 0x0050001502007988 */ /* 0x000fe80008000009 */
[----:B------:R0:W2:Y:S04]  /*16850*/  @!P1 LDG.E.U8 R17, desc[UR18][R18.64] ;  /* 0x0000001212119981 */ /* 0x0000a8000c1e1100 */
[----:B------:R1:W-:Y:S01]  /*16860*/  STS.U8 [R2+UR9+0x5400], R20 ;  /* 0x0054001402007988 */ /* 0x0003e20008000009 */
[----:B0-----:R-:W-:Y:S02]  /*16870*/  PRMT R18, RZ, 0x7610, R18 ;  /* 0x00007610ff127816 */ /* 0x001fe40000000012 */
[----:B------:R-:W-:-:S05]  /*16880*/  IADD3 R68, P2, PT, R4, R68, RZ ;  /* 0x0000004404447210 */ /* 0x000fca0007f5e0ff */
[----:B------:R-:W-:Y:S01]  /*16890*/  IMAD.X R77, R88, 0x1, R77, P2 ;  /* 0x00000001584d7824 */ /* 0x000fe200010e064d */
[----:B------:R0:W-:Y:S01]  /*168a0*/  STL [R1+0x300], R68 ;  /* 0x0003004401007387 */ /* 0x0001e20000100800 */
[----:B-1----:R-:W-:Y:S02]  /*168b0*/  @!P1 IMAD.MOV.U32 R20, RZ, RZ, R68 ;  /* 0x000000ffff149224 */ /* 0x002fe400078e0044 */
[----:B------:R-:W-:Y:S01]  /*168c0*/  @!P1 IMAD.MOV.U32 R21, RZ, RZ, R77 ;  /* 0x000000ffff159224 */ /* 0x000fe200078e004d */
[----:B------:R-:W-:Y:S04]  /*168d0*/  STL [R1+0x2fc], R77 ;  /* 0x0002fc4d01007387 */ /* 0x000fe80000100800 */
[----:B------:R1:W2:Y:S04]  /*168e0*/  @!P1 LDG.E.U8 R18, desc[UR18][R20.64] ;  /* 0x0000001214129981 */ /* 0x0002a8000c1e1100 */
[----:B0-----:R-:W2:Y:S04]  /*168f0*/  LDL.LU R68, [R1+0x3c0] ;  /* 0x0003c00001447983 */ /* 0x001ea80000300800 */
[----:B------:R-:W-:Y:S04]  /*16900*/  STS.U8 [R2+UR9+0x5800], R23 ;  /* 0x0058001702007988 */ /* 0x000fe80008000009 */
[----:B------:R-:W-:Y:S01]  /*16910*/  STS.U8 [R2+UR9+0x5c00], R22 ;  /* 0x005c001602007988 */ /* 0x000fe20008000009 */
[----:B----4-:R-:W-:-:S05]  /*16920*/  IADD3 R0, P2, PT, R4, R0, RZ ;  /* 0x0000000004007210 */ /* 0x010fca0007f5e0ff */
[----:B---3--:R-:W-:Y:S01]  /*16930*/  IMAD.X R72, R88, 0x1, R72, P2 ;  /* 0x0000000158487824 */ /* 0x008fe200010e0648 */
[----:B------:R-:W-:Y:S03]  /*16940*/  STL [R1+0x340], R0 ;  /* 0x0003400001007387 */ /* 0x000fe60000100800 */
[----:B-1----:R-:W-:Y:S01]  /*16950*/  @!P1 IMAD.MOV.U32 R21, RZ, RZ, R72 ;  /* 0x000000ffff159224 */ /* 0x002fe200078e0048 */
[----:B------:R0:W-:Y:S01]  /*16960*/  STL [R1+0x33c], R72 ;  /* 0x00033c4801007387 */ /* 0x0001e20000100800 */
[----:B------:R-:W-:-:S03]  /*16970*/  @!P1 IMAD.MOV.U32 R20, RZ, RZ, R0 ;  /* 0x000000ffff149224 */ /* 0x000fc600078e0000 */
[----:B0-----:R-:W3:Y:S01]  /*16980*/  LDL.LU R72, [R1+0x3bc] ;  /* 0x0003bc0001487983 */ /* 0x001ee20000300800 */
[----:B--2---:R-:W-:-:S03]  /*16990*/  IADD3 R71, P2, PT, R4, R71, RZ ;  /* 0x0000004704477210 */ /* 0x004fc60007f5e0ff */
[----:B------:R-:W2:Y:S02]  /*169a0*/  LDL.LU R77, [R1+0x1e8] ;  /* 0x0001e800014d7983 */ /* 0x000ea40000300800 */
[----:B------:R-:W-:Y:S02]  /*169b0*/  IMAD.X R76, R88, 0x1, R76, P2 ;  /* 0x00000001584c7824 */ /* 0x000fe400010e064c */
[----:B------:R-:W4:Y:S01]  /*169c0*/  LDL.LU R0, [R1+0x1ec] ;  /* 0x0001ec0001007983 */ /* 0x000f220000300800 */
[----:B------:R-:W-:Y:S02]  /*169d0*/  @!P1 IMAD.MOV.U32 R22, RZ, RZ, R71 ;  /* 0x000000ffff169224 */ /* 0x000fe400078e0047 */
[----:B------:R-:W-:Y:S01]  /*169e0*/  @!P1 IMAD.MOV.U32 R23, RZ, RZ, R76 ;  /* 0x000000ffff179224 */ /* 0x000fe200078e004c */
[----:B------:R-:W-:Y:S04]  /*169f0*/  STL [R1+0x380], R71 ;  /* 0x0003804701007387 */ /* 0x000fe80000100800 */
[----:B------:R0:W-:Y:S04]  /*16a00*/  STL [R1+0x37c], R76 ;  /* 0x00037c4c01007387 */ /* 0x0001e80000100800 */
[----:B0-----:R-:W2:Y:S04]  /*16a10*/  LDL.LU R76, [R1+0x244] ;  /* 0x00024400014c7983 */ /* 0x001ea80000300800 */
[----:B------:R-:W2:Y:S01]  /*16a20*/  LDL.LU R71, [R1+0x248] ;  /* 0x0002480001477983 */ /* 0x000ea20000300800 */
[----:B------:R-:W-:-:S06]  /*16a30*/  PRMT R19, RZ, 0x7610, R19 ;  /* 0x00007610ff137816 */ /* 0x000fcc0000000013 */
[----:B------:R0:W2:Y:S02]  /*16a40*/  @!P1 LDG.E.U8 R19, desc[UR18][R20.64] ;  /* 0x0000001214139981 */ /* 0x0000a4000c1e1100 */
[----:B0-----:R-:W-:Y:S02]  /*16a50*/  PRMT R20, RZ, 0x7610, R20 ;  /* 0x00007610ff147816 */ /* 0x001fe40000000014 */
[----:B------:R-:W-:-:S04]  /*16a60*/  IADD3 R68, P2, PT, R4, R68, RZ ;  /* 0x0000004404447210 */ /* 0x000fc80007f5e0ff */
[----:B------:R0:W2:Y:S01]  /*16a70*/  @!P1 LDG.E.U8 R20, desc[UR18][R22.64] ;  /* 0x0000001216149981 */ /* 0x0000a2000c1e1100 */
[----:B------:R-:W-:-:S03]  /*16a80*/  PRMT R21, RZ, 0x7610, R21 ;  /* 0x00007610ff157816 */ /* 0x000fc60000000015 */
[----:B------:R-:W-:Y:S01]  /*16a90*/  STL [R1+0x3c0], R68 ;  /* 0x0003c04401007387 */ /* 0x000fe20000100800 */
[----:B0-----:R-:W-:-:S03]  /*16aa0*/  @!P1 IMAD.MOV.U32 R22, RZ, RZ, R68 ;  /* 0x000000ffff169224 */ /* 0x001fc600078e0044 */
[----:B------:R-:W-:Y:S04]  /*16ab0*/  STS.U8 [R2+UR9+0x6000], R25 ;  /* 0x0060001902007988 */ /* 0x000fe80008000009 */
[----:B------:R-:W-:Y:S01]  /*16ac0*/  STS.U8 [R2+UR9+0x6400], R24 ;  /* 0x0064001802007988 */ /* 0x000fe20008000009 */
[----:B---3--:R-:W-:-:S04]  /*16ad0*/  IMAD.X R72, R88, 0x1, R72, P2 ;  /* 0x0000000158487824 */ /* 0x008fc800010e0648 */
[----:B------:R-:W-:Y:S01]  /*16ae0*/  @!P1 IMAD.MOV.U32 R23, RZ, RZ, R72 ;  /* 0x000000ffff179224 */ /* 0x000fe200078e0048 */
[----:B------:R0:W-:Y:S01]  /*16af0*/  STL [R1+0x3bc], R72 ;  /* 0x0003bc4801007387 */ /* 0x0001e20000100800 */
[----:B----4-:R-:W-:-:S03]  /*16b00*/  IADD3 R0, P2, PT, R4, R0, RZ ;  /* 0x0000000004007210 */ /* 0x010fc60007f5e0ff */
[----:B------:R1:W3:Y:S02]  /*16b10*/  @!P1 LDG.E.U8 R21, desc[UR18][R22.64] ;  /* 0x0000001216159981 */ /* 0x0002e4000c1e1100 */
[----:B--2---:R-:W-:Y:S02]  /*16b20*/  IMAD.X R77, R88, 0x1, R77, P2 ;  /* 0x00000001584d7824 */ /* 0x004fe400010e064d */
[----:B0-----:R-:W2:Y:S04]  /*16b30*/  LDL.LU R72, [R1+0x284] ;  /* 0x0002840001487983 */ /* 0x001ea80000300800 */
[----:B------:R-:W4:Y:S01]  /*16b40*/  LDL.LU R68, [R1+0x288] ;  /* 0x0002880001447983 */ /* 0x000f220000300800 */
[----:B-1----:R-:W-:Y:S01]  /*16b50*/  PRMT R22, RZ, 0x7610, R22 ;  /* 0x00007610ff167816 */ /* 0x002fe20000000016 */
[----:B------:R-:W-:-:S02]  /*16b60*/  @!P1 IMAD.MOV.U32 R24, RZ, RZ, R0 ;  /* 0x000000ffff189224 */ /* 0x000fc400078e0000 */
[----:B------:R0:W-:Y:S01]  /*16b70*/  STL [R1+0x1ec], R0 ;  /* 0x0001ec0001007387 */ /* 0x0001e20000100800 */
[----:B------:R-:W-:Y:S01]  /*16b80*/  @!P1 IMAD.MOV.U32 R25, RZ, RZ, R77 ;  /* 0x000000ffff199224 */ /* 0x000fe200078e004d */
[----:B------:R-:W-:Y:S02]  /*16b90*/  IADD3 R71, P2, PT, R4, R71, RZ ;  /* 0x0000004704477210 */ /* 0x000fe40007f5e0ff */
[----:B------:R-:W-:Y:S03]  /*16ba0*/  STL [R1+0x1e8], R77 ;  /* 0x0001e84d01007387 */ /* 0x000fe60000100800 */
[----:B------:R-:W-:Y:S01]  /*16bb0*/  IMAD.X R76, R88, 0x1, R76, P2 ;  /* 0x00000001584c7824 */ /* 0x000fe200010e064c */
[----:B0-----:R-:W3:Y:S04]  /*16bc0*/  LDL.LU R0, [R1+0x2c8] ;  /* 0x0002c80001007983 */ /* 0x001ee80000300800 */
[----:B------:R0:W3:Y:S04]  /*16bd0*/  @!P1 LDG.E.U8 R22, desc[UR18][R24.64] ;  /* 0x0000001218169981 */ /* 0x0000e8000c1e1100 */
[----:B------:R-:W-:Y:S04]  /*16be0*/  STL [R1+0x248], R71 ;  /* 0x0002484701007387 */ /* 0x000fe80000100800 */
[----:B------:R1:W-:Y:S01]  /*16bf0*/  STL [R1+0x244], R76 ;  /* 0x0002444c01007387 */ /* 0x0003e20000100800 */
[----:B0-----:R-:W-:-:S03]  /*16c00*/  @!P1 IMAD.MOV.U32 R25, RZ, RZ, R76 ;  /* 0x000000ffff199224 */ /* 0x001fc600078e004c */
[----:B-1----:R-:W3:Y:S01]  /*16c10*/  LDL.LU R76, [R1+0x2c4] ;  /* 0x0002c400014c7983 */ /* 0x002ee20000300800 */
[----:B------:R-:W-:Y:S01]  /*16c20*/  PRMT R23, RZ, 0x7610, R23 ;  /* 0x00007610ff177816 */ /* 0x000fe20000000017 */
[----:B------:R-:W-:Y:S02]  /*16c30*/  @!P1 IMAD.MOV.U32 R24, RZ, RZ, R71 ;  /* 0x000000ffff189224 */ /* 0x000fe400078e0047 */
[----:B------:R-:W3:Y:S04]  /*16c40*/  LDL.LU R71, [R1+0x308] ;  /* 0x0003080001477983 */ /* 0x000ee80000300800 */
[----:B------:R-:W-:Y:S04]  /*16c50*/  STS.U8 [R2+UR9+0x6800], R27 ;  /* 0x0068001b02007988 */ /* 0x000fe80008000009 */
[----:B------:R0:W3:Y:S04]  /*16c60*/  @!P1 LDG.E.U8 R23, desc[UR18][R24.64] ;  /* 0x0000001218179981 */ /* 0x0000e8000c1e1100 */
[----:B------:R1:W-:Y:S01]  /*16c70*/  STS.U8 [R2+UR9+0x6c00], R26 ;  /* 0x006c001a02007988 */ /* 0x0003e20008000009 */
[----:B0-----:R-:W-:-:S02]  /*16c80*/  PRMT R24, RZ, 0x7610, R24 ;  /* 0x00007610ff187816 */ /* 0x001fc40000000018 */
[----:B----4-:R-:W-:-:S05]  /*16c90*/  IADD3 R68, P2, PT, R4, R68, RZ ;  /* 0x0000004404447210 */ /* 0x010fca0007f5e0ff */
[----:B--2---:R-:W-:Y:S01]  /*16ca0*/  IMAD.X R72, R88, 0x1, R72, P2 ;  /* 0x0000000158487824 */ /* 0x004fe200010e0648 */
[----:B------:R-:W-:Y:S01]  /*16cb0*/  STL [R1+0x288], R68 ;  /* 0x0002884401007387 */ /* 0x000fe20000100800 */
[----:B-1----:R-:W-:Y:S02]  /*16cc0*/  @!P1 IMAD.MOV.U32 R26, RZ, RZ, R68 ;  /* 0x000000ffff1a9224 */ /* 0x002fe400078e0044 */
[----:B------:R-:W-:Y:S01]  /*16cd0*/  @!P1 IMAD.MOV.U32 R27, RZ, RZ, R72 ;  /* 0x000000ffff1b9224 */ /* 0x000fe200078e0048 */
[----:B------:R0:W-:Y:S04]  /*16ce0*/  STL [R1+0x284], R72 ;  /* 0x0002844801007387 */ /* 0x0001e80000100800 */
[----:B------:R-:W2:Y:S01]  /*16cf0*/  LDL.LU R77, [R1+0x304] ;  /* 0x00030400014d7983 */ /* 0x000ea20000300800 */
[----:B---3--:R-:W-:-:S03]  /*16d00*/  IADD3 R0, P2, PT, R4, R0, RZ ;  /* 0x0000000004007210 */ /* 0x008fc60007f5e0ff */
[----:B------:R1:W3:Y:S04]  /*16d10*/  @!P1 LDG.E.U8 R24, desc[UR18][R26.64] ;  /* 0x000000121a189981 */ /* 0x0002e8000c1e1100 */
[----:B0-----:R-:W4:Y:S04]  /*16d20*/  LDL.LU R72, [R1+0x344] ;  /* 0x0003440001487983 */ /* 0x001f280000300800 */
[----:B------:R-:W3:Y:S01]  /*16d30*/  LDL.LU R68, [R1+0x348] ;  /* 0x0003480001447983 */ /* 0x000ee20000300800 */
[----:B-1----:R-:W-:-:S03]  /*16d40*/  @!P1 IMAD.MOV.U32 R26, RZ, RZ, R0 ;  /* 0x000000ffff1a9224 */ /* 0x002fc600078e0000 */
[----:B------:R-:W-:Y:S01]  /*16d50*/  STL [R1+0x2c8], R0 ;  /* 0x0002c80001007387 */ /* 0x000fe20000100800 */
[----:B------:R-:W-:-:S04]  /*16d60*/  IMAD.X R76, R88, 0x1, R76, P2 ;  /* 0x00000001584c7824 */ /* 0x000fc800010e064c */
[----:B------:R-:W-:Y:S01]  /*16d70*/  @!P1 IMAD.MOV.U32 R27, RZ, RZ, R76 ;  /* 0x000000ffff1b9224 */ /* 0x000fe200078e004c */
[----:B------:R0:W-:Y:S04]  /*16d80*/  STL [R1+0x2c4], R76 ;  /* 0x0002c44c01007387 */ /* 0x0001e80000100800 */
[----:B0-----:R-:W4:Y:S04]  /*16d90*/  LDL.LU R76, [R1+0x384] ;  /* 0x00038400014c7983 */ /* 0x001f280000300800 */
[----:B------:R-:W4:Y:S01]  /*16da0*/  LDL.LU R0, [R1+0x388] ;  /* 0x0003880001007983 */ /* 0x000f220000300800 */
[----:B------:R-:W-:-:S02]  /*16db0*/  IADD3 R71, P2, PT, R4, R71, RZ ;  /* 0x0000004704477210 */ /* 0x000fc40007f5e0ff */
[----:B------:R-:W-:Y:S01]  /*16dc0*/  PRMT R25, RZ, 0x7610, R25 ;  /* 0x00007610ff197816 */ /* 0x000fe20000000019 */
[----:B------:R-:W-:Y:S04]  /*16dd0*/  STS.U8 [R2+UR9+0x7000], R29 ;  /* 0x0070001d02007988 */ /* 0x000fe80008000009 */
[----:B------:R0:W-:Y:S04]  /*16de0*/  STS.U8 [R2+UR9+0x7400], R28 ;  /* 0x0074001c02007988 */ /* 0x0001e80008000009 */
[----:B------:R1:W-:Y:S04]  /*16df0*/  STL [R1+0x308], R71 ;  /* 0x0003084701007387 */ /* 0x0003e80000100800 */
[----:B------:R1:W4:Y:S01]  /*16e00*/  @!P1 LDG.E.U8 R25, desc[UR18][R26.64] ;  /* 0x000000121a199981 */ /* 0x000322000c1e1100 */
[----:B0-----:R-:W-:Y:S01]  /*16e10*/  @!P1 IMAD.MOV.U32 R28, RZ, RZ, R71 ;  /* 0x000000ffff1c9224 */ /* 0x001fe200078e0047 */
[----:B-1----:R-:W-:-:S02]  /*16e20*/  PRMT R26, RZ, 0x7610, R26 ;  /* 0x00007610ff1a7816 */ /* 0x002fc4000000001a */
[----:B------:R-:W-:Y:S04]  /*16e30*/  STS.U8 [R2+UR9+0x7800], R31 ;  /* 0x0078001f02007988 */ /* 0x000fe80008000009 */
[----:B------:R-:W-:Y:S01]  /*16e40*/  STS.U8 [R2+UR9+0x7c00], R30 ;  /* 0x007c001e02007988 */ /* 0x000fe20008000009 */
[----:B--2---:R-:W-:-:S05]  /*16e50*/  IMAD.X R77, R88, 0x1, R77, P2 ;  /* 0x00000001584d7824 */ /* 0x004fca00010e064d */
[----:B------:R0:W-:Y:S01]  /*16e60*/  STL [R1+0x304], R77 ;  /* 0x0003044d01007387 */ /* 0x0001e20000100800 */
[----:B---3--:R-:W-:-:S03]  /*16e70*/  IADD3 R68, P2, PT, R4, R68, RZ ;  /* 0x0000004404447210 */ /* 0x008fc60007f5e0ff */
[----:B------:R-:W2:Y:S01]  /*16e80*/  LDL.LU R71, [R1+0x3c4] ;  /* 0x0003c40001477983 */ /* 0x000ea20000300800 */
[----:B------:R-:W-:Y:S02]  /*16e90*/  @!P1 IMAD.MOV.U32 R29, RZ, RZ, R77 ;  /* 0x000000ffff1d9224 */ /* 0x000fe400078e004d */
[----:B----4-:R-:W-:Y:S01]  /*16ea0*/  IMAD.X R72, R88, 0x1, R72, P2 ;  /* 0x0000000158487824 */ /* 0x010fe200010e0648 */
[----:B------:R-:W-:Y:S04]  /*16eb0*/  STL [R1+0x348], R68 ;  /* 0x0003484401007387 */ /* 0x000fe80000100800 */
[----:B------:R1:W-:Y:S04]  /*16ec0*/  STL [R1+0x344], R72 ;  /* 0x0003444801007387 */ /* 0x0003e80000100800 */
[----:B0-----:R-:W3:Y:S04]  /*16ed0*/  LDL.LU R77, [R1+0x1f4] ;  /* 0x0001f400014d7983 */ /* 0x001ee80000300800 */
[----:B------:R0:W4:Y:S01]  /*16ee0*/  @!P1 LDG.E.U8 R26, desc[UR18][R28.64] ;  /* 0x000000121c1a9981 */ /* 0x000122000c1e1100 */
[----:B------:R-:W-:Y:S01]  /*16ef0*/  IADD3 R0, P2, PT, R4, R0, RZ ;  /* 0x0000000004007210 */ /* 0x000fe20007f5e0ff */
[----:B0-----:R-:W-:-:S02]  /*16f00*/  @!P1 IMAD.MOV.U32 R29, RZ, RZ, R72 ;  /* 0x000000ffff1d9224 */ /* 0x001fc400078e0048 */
[----:B-1----:R-:W4:Y:S02]  /*16f10*/  LDL.LU R72, [R1+0x210] ;  /* 0x0002100001487983 */ /* 0x002f240000300800 */
[----:B------:R-:W-:Y:S02]  /*16f20*/  IMAD.X R76, R88, 0x1, R76, P2 ;  /* 0x00000001584c7824 */ /* 0x000fe400010e064c */
[----:B------:R-:W-:Y:S01]  /*16f30*/  STL [R1+0x388], R0 ;  /* 0x0003880001007387 */ /* 0x000fe20000100800 */
[----:B------:R-:W-:Y:S02]  /*16f40*/  @!P1 IMAD.MOV.U32 R30, RZ, RZ, R0 ;  /* 0x000000ffff1e9224 */ /* 0x000fe400078e0000 */
[----:B------:R-:W-:Y:S01]  /*16f50*/  @!P1 IMAD.MOV.U32 R31, RZ, RZ, R76 ;  /* 0x000000ffff1f9224 */ /* 0x000fe200078e004c */
[----:B------:R0:W-:Y:S04]  /*16f60*/  STL [R1+0x384], R76 ;  /* 0x0003844c01007387 */ /* 0x0001e80000100800 */
[----:B------:R-:W4:Y:S04]  /*16f70*/  LDL.LU R78, [R1+0x1f0] ;  /* 0x0001f000014e7983 */ /* 0x000f280000300800 */
[----:B0-----:R-:W4:Y:S04]  /*16f80*/  LDL.LU R76, [R1+0x24c] ;  /* 0x00024c00014c7983 */ /* 0x001f280000300800 */
[----:B------:R-:W4:Y:S01]  /*16f90*/  LDL.LU R0, [R1+0x250] ;  /* 0x0002500001007983 */ /* 0x000f220000300800 */
[----:B------:R-:W-:-:S02]  /*16fa0*/  @!P1 IMAD.MOV.U32 R28, RZ, RZ, R68 ;  /* 0x000000ffff1c9224 */ /* 0x000fc400078e0044 */
[----:B------:R-:W0:Y:S01]  /*16fb0*/  S2R R68, SR_TID.X ;  /* 0x0000000000447919 */ /* 0x000e220000002100 */
[----:B------:R-:W-:-:S06]  /*16fc0*/  PRMT R27, RZ, 0x7610, R27 ;  /* 0x00007610ff1b7816 */ /* 0x000fcc000000001b */
[----:B------:R1:W4:Y:S02]  /*16fd0*/  @!P1 LDG.E.U8 R27, desc[UR18][R28.64] ;  /* 0x000000121c1b9981 */ /* 0x000324000c1e1100 */
[----:B-1----:R-:W-:Y:S02]  /*16fe0*/  PRMT R28, RZ, 0x7610, R28 ;  /* 0x00007610ff1c7816 */ /* 0x002fe4000000001c */
[----:B------:R-:W-:-:S04]  /*16ff0*/  PRMT R29, RZ, 0x7610, R29 ;  /* 0x00007610ff1d7816 */ /* 0x000fc8000000001d */
[----:B------:R1:W4:Y:S01]  /*17000*/  @!P1 LDG.E.U8 R28, desc[UR18][R30.64] ;  /* 0x000000121e1c9981 */ /* 0x000322000c1e1100 */
[----:B0-----:R-:W-:-:S04]  /*17010*/  LOP3.LUT R68, R68, 0x7f, RZ, 0xc0, !PT ;  /* 0x0000007f44447812 */ /* 0x001fc800078ec0ff */
[----:B------:R-:W-:-:S05]  /*17020*/  LOP3.LUT R68, R68, 0x10, RZ, 0x3c, !PT ;  /* 0x0000001044447812 */ /* 0x000fca00078e3cff */
[----:B------:R-:W-:Y:S04]  /*17030*/  STS.U8 [R68+UR9+0x4080], R33 ;  /* 0x0040802144007988 */ /* 0x000fe80008000009 */
[----:B------:R-:W-:Y:S01]  /*17040*/  STS.U8 [R68+UR9+0x4480], R32 ;  /* 0x0044802044007988 */ /* 0x000fe20008000009 */
[----:B--2---:R-:W-:-:S05]  /*17050*/  IADD3 R71, P2, PT, R4, R71, RZ ;  /* 0x0000004704477210 */ /* 0x004fca0007f5e0ff */
[----:B------:R-:W-:Y:S01]  /*17060*/  STL [R1+0x3c4], R71 ;  /* 0x0003c44701007387 */ /* 0x000fe20000100800 */
[----:B-1----:R-:W-:Y:S02]  /*17070*/  @!P1 IMAD.MOV.U32 R30, RZ, RZ, R71 ;  /* 0x000000ffff1e9224 */ /* 0x002fe400078e0047 */
[----:B---3--:R-:W-:-:S04]  /*17080*/  IMAD.X R77, R88, 0x1, R77, P2 ;  /* 0x00000001584d7824 */ /* 0x008fc800010e064d */
[----:B------:R-:W-:Y:S01]  /*17090*/  @!P1 IMAD.MOV.U32 R31, RZ, RZ, R77 ;  /* 0x000000ffff1f9224 */ /* 0x000fe200078e004d */
[----:B------:R0:W-:Y:S04]  /*170a0*/  STL [R1+0x1f4], R77 ;  /* 0x0001f44d01007387 */ /* 0x0001e80000100800 */
[----:B------:R1:W2:Y:S04]  /*170b0*/  @!P1 LDG.E.U8 R29, desc[UR18][R30.64] ;  /* 0x000000121e1d9981 */ /* 0x0002a8000c1e1100 */
[----:B0-----:R-:W3:Y:S04]  /*170c0*/  LDL.LU R77, [R1+0x28c] ;  /* 0x00028c00014d7983 */ /* 0x001ee80000300800 */
[----:B------:R-:W2:Y:S01]  /*170d0*/  LDL.LU R71, [R1+0x290] ;  /* 0x0002900001477983 */ /* 0x000ea20000300800 */
[----:B----4-:R-:W-:-:S02]  /*170e0*/  IADD3 R72, P2, PT, R4, R72, RZ ;  /* 0x0000004804487210 */ /* 0x010fc40007f5e0ff */
[----:B-1----:R-:W-:-:S03]  /*170f0*/  PRMT R30, RZ, 0x7610, R30 ;  /* 0x00007610ff1e7816 */ /* 0x002fc6000000001e */
[----:B------:R0:W-:Y:S01]  /*17100*/  STL [R1+0x210], R72 ;  /* 0x0002104801007387 */ /* 0x0001e20000100800 */
[----:B------:R-:W-:Y:S02]  /*17110*/  @!P1 IMAD.MOV.U32 R32, RZ, RZ, R72 ;  /* 0x000000ffff209224 */ /* 0x000fe400078e0048 */
[----:B------:R-:W-:-:S04]  /*17120*/  IMAD.X R78, R88, 0x1, R78, P2 ;  /* 0x00000001584e7824 */ /* 0x000fc800010e064e */
[----:B------:R-:W-:Y:S01]  /*17130*/  @!P1 IMAD.MOV.U32 R33, RZ, RZ, R78 ;  /* 0x000000ffff219224 */ /* 0x000fe200078e004e */
[----:B------:R-:W-:Y:S04]  /*17140*/  STL [R1+0x1f0], R78 ;  /* 0x0001f04e01007387 */ /* 0x000fe80000100800 */
[----:B0-----:R-:W4:Y:S01]  /*17150*/  LDL.LU R72, [R1+0x2d0] ;  /* 0x0002d00001487983 */ /* 0x001f220000300800 */
[----:B------:R-:W-:-:S03]  /*17160*/  IADD3 R0, P2, PT, R4, R0, RZ ;  /* 0x0000000004007210 */ /* 0x000fc60007f5e0ff */
[----:B------:R0:W4:Y:S02]  /*17170*/  @!P1 LDG.E.U8 R30, desc[UR18][R32.64] ;  /* 0x00000012201e9981 */ /* 0x000124000c1e1100 */
[----:B------:R-:W-:Y:S02]  /*17180*/  IMAD.X R76, R88, 0x1, R76, P2 ;  /* 0x00000001584c7824 */ /* 0x000fe400010e064c */
[----:B------:R-:W-:Y:S04]  /*17190*/  STL [R1+0x250], R0 ;  /* 0x0002500001007387 */ /* 0x000fe80000100800 */
[----:B------:R1:W-:Y:S01]  /*171a0*/  STL [R1+0x24c], R76 ;  /* 0x00024c4c01007387 */ /* 0x0003e20000100800 */
[----:B0-----:R-:W-:-:S03]  /*171b0*/  @!P1 IMAD.MOV.U32 R33, RZ, RZ, R76 ;  /* 0x000000ffff219224 */ /* 0x001fc600078e004c */
[----:B-1----:R-:W4:Y:S01]  /*171c0*/  LDL.LU R76, [R1+0x2cc] ;  /* 0x0002cc00014c7983 */ /* 0x002f220000300800 */
[----:B------:R-:W-:Y:S01]  /*171d0*/  PRMT R31, RZ, 0x7610, R31 ;  /* 0x00007610ff1f7816 */ /* 0x000fe2000000001f */
[----:B------:R-:W-:Y:S02]  /*171e0*/  @!P1 IMAD.MOV.U32 R32, RZ, RZ, R0 ;  /* 0x000000ffff209224 */ /* 0x000fe400078e0000 */
[----:B------:R-:W4:Y:S04]  /*171f0*/  LDL.LU R0, [R1+0x310] ;  /* 0x0003100001007983 */ /* 0x000f280000300800 */
[----:B------:R-:W-:Y:S04]  /*17200*/  STS.U8 [R68+UR9+0x4880], R35 ;  /* 0x0048802344007988 */ /* 0x000fe80008000009 */
[----:B------:R0:W4:Y:S04]  /*17210*/  @!P1 LDG.E.U8 R31, desc[UR18][R32.64] ;  /* 0x00000012201f9981 */ /* 0x000128000c1e1100 */
[----:B------:R1:W-:Y:S01]  /*17220*/  STS.U8 [R68+UR9+0x4c80], R34 ;  /* 0x004c802244007988 */ /* 0x0003e20008000009 */
[----:B0-----:R-:W-:-:S02]  /*17230*/  PRMT R32, RZ, 0x7610, R32 ;  /* 0x00007610ff207816 */ /* 0x001fc40000000020 */
[----:B--2---:R-:W-:-:S05]  /*17240*/  IADD3 R71, P2, PT, R4, R71, RZ ;  /* 0x0000004704477210 */ /* 0x004fca0007f5e0ff */
[----:B---3--:R-:W-:Y:S01]  /*17250*/  IMAD.X R77, R88, 0x1, R77, P2 ;  /* 0x00000001584d7824 */ /* 0x008fe200010e064d */
[----:B------:R-:W-:Y:S01]  /*17260*/  STL [R1+0x290], R71 ;  /* 0x0002904701007387 */ /* 0x000fe20000100800 */
[----:B-1----:R-:W-:Y:S02]  /*17270*/  @!P1 IMAD.MOV.U32 R34, RZ, RZ, R71 ;  /* 0x000000ffff229224 */ /* 0x002fe400078e0047 */
[----:B------:R-:W-:Y:S01]  /*17280*/  @!P1 IMAD.MOV.U32 R35, RZ, RZ, R77 ;  /* 0x000000ffff239224 */ /* 0x000fe200078e004d */
[----:B------:R0:W-:Y:S04]  /*17290*/  STL [R1+0x28c], R77 ;  /* 0x00028c4d01007387 */ /* 0x0001e80000100800 */
[----:B------:R1:W2:Y:S04]  /*172a0*/  @!P1 LDG.E.U8 R32, desc[UR18][R34.64] ;  /* 0x0000001222209981 */ /* 0x0002a8000c1e1100 */
[----:B0-----:R-:W3:Y:S01]  /*172b0*/  LDL.LU R77, [R1+0x30c] ;  /* 0x00030c00014d7983 */ /* 0x001ee20000300800 */
[----:B----4-:R-:W-:-:S03]  /*172c0*/  IADD3 R72, P2, PT, R4, R72, RZ ;  /* 0x0000004804487210 */ /* 0x010fc60007f5e0ff */
[----:B------:R-:W4:Y:S04]  /*172d0*/  LDL.LU R78, [R1+0x34c] ;  /* 0x00034c00014e7983 */ /* 0x000f280000300800 */
[----:B------:R-:W2:Y:S01]  /*172e0*/  LDL.LU R71, [R1+0x350] ;  /* 0x0003500001477983 */ /* 0x000ea20000300800 */
        /* <DEDUP_REMOVED lines=10> */
[----:B------:R-:W-:Y:S04]  /*17390*/  STL [R1+0x310], R0 ;  /* 0x0003100001007387 */ /* 0x000fe80000100800 */
[----:B------:R0:W-:Y:S04]  /*173a0*/  STS.U8 [R68+UR9+0x5480], R36 ;  /* 0x0054802444007988 */ /* 0x0001e80008000009 */
[----:B------:R1:W4:Y:S01]  /*173b0*/  @!P1 LDG.E.U8 R33, desc[UR18][R34.64] ;  /* 0x0000001222219981 */ /* 0x000322000c1e1100 */
[----:B0-----:R-:W-:Y:S01]  /*173c0*/  @!P1 IMAD.MOV.U32 R36, RZ, RZ, R0 ;  /* 0x000000ffff249224 */ /* 0x001fe200078e0000 */
[----:B-1----:R-:W-:-:S02]  /*173d0*/  PRMT R34, RZ, 0x7610, R34 ;  /* 0x00007610ff227816 */ /* 0x002fc40000000022 */
[----:B------:R-:W-:Y:S01]  /*173e0*/  STS.U8 [R68+UR9+0x5880], R39 ;  /* 0x0058802744007988 */ /* 0x000fe20008000009 */
[----:B---3--:R-:W-:-:S04]  /*173f0*/  IMAD.X R77, R88, 0x1, R77, P2 ;  /* 0x00000001584d7824 */ /* 0x008fc800010e064d */
[----:B------:R-:W-:Y:S01]  /*17400*/  @!P1 IMAD.MOV.U32 R37, RZ, RZ, R77 ;  /* 0x000000ffff259224 */ /* 0x000fe200078e004d */
[----:B------:R0:W-:Y:S01]  /*17410*/  STL [R1+0x30c], R77 ;  /* 0x00030c4d01007387 */ /* 0x0001e20000100800 */
[----:B--2---:R-:W-:-:S03]  /*17420*/  IADD3 R71, P2, PT, R4, R71, RZ ;  /* 0x0000004704477210 */ /* 0x004fc60007f5e0ff */
[----:B------:R1:W2:Y:S02]  /*17430*/  @!P1 LDG.E.U8 R34, desc[UR18][R36.64] ;  /* 0x0000001224229981 */ /* 0x0002a4000c1e1100 */
[----:B----4-:R-:W-:Y:S02]  /*17440*/  IMAD.X R78, R88, 0x1, R78, P2 ;  /* 0x00000001584e7824 */ /* 0x010fe400010e064e */
[----:B0-----:R-:W3:Y:S04]  /*17450*/  LDL.LU R77, [R1+0x1fc] ;  /* 0x0001fc00014d7983 */ /* 0x001ee80000300800 */
[----:B------:R-:W4:Y:S01]  /*17460*/  LDL.LU R0, [R1+0x3c8] ;  /* 0x0003c80001007983 */ /* 0x000f220000300800 */
[----:B-1----:R-:W-:-:S03]  /*17470*/  @!P1 IMAD.MOV.U32 R36, RZ, RZ, R71 ;  /* 0x000000ffff249224 */ /* 0x002fc600078e0047 */
[----:B------:R0:W-:Y:S04]  /*17480*/  STL [R1+0x350], R71 ;  /* 0x0003504701007387 */ /* 0x0001e80000100800 */
[----:B------:R-:W-:Y:S04]  /*17490*/  STL [R1+0x34c], R78 ;  /* 0x00034c4e01007387 */ /* 0x000fe80000100800 */
[----:B0-----:R-:W2:Y:S01]  /*174a0*/  LDL.LU R71, [R1+0x218] ;  /* 0x0002180001477983 */ /* 0x001ea20000300800 */
[----:B------:R-:W-:-:S05]  /*174b0*/  IADD3 R72, P2, PT, R4, R72, RZ ;  /* 0x0000004804487210 */ /* 0x000fca0007f5e0ff */
[----:B------:R-:W-:Y:S01]  /*174c0*/  IMAD.X R76, R88, 0x1, R76, P2 ;  /* 0x00000001584c7824 */ /* 0x000fe200010e064c */
[----:B------:R-:W-:Y:S03]  /*174d0*/  STL [R1+0x390], R72 ;  /* 0x0003904801007387 */ /* 0x000fe60000100800 */
[----:B------:R-:W-:Y:S01]  /*174e0*/  @!P1 IMAD.MOV.U32 R39, RZ, RZ, R76 ;  /* 0x000000ffff279224 */ /* 0x000fe200078e004c */
[----:B------:R0:W-:Y:S04]  /*174f0*/  STL [R1+0x38c], R76 ;  /* 0x00038c4c01007387 */ /* 0x0001e80000100800 */
[----:B0-----:R-:W2:Y:S01]  /*17500*/  LDL.LU R76, [R1+0x214] ;  /* 0x00021400014c7983 */ /* 0x001ea20000300800 */
[----:B------:R-:W-:Y:S01]  /*17510*/  PRMT R35, RZ, 0x7610, R35 ;  /* 0x00007610ff237816 */ /* 0x000fe20000000023 */
[----:B------:R-:W-:-:S02]  /*17520*/  @!P1 IMAD.MOV.U32 R37, RZ, RZ, R78 ;  /* 0x000000ffff259224 */ /* 0x000fc400078e004e */
[----:B------:R0:W-:Y:S04]  /*17530*/  STS.U8 [R68+UR9+0x5c80], R38 ;  /* 0x005c802644007988 */ /* 0x0001e80008000009 */
[----:B------:R1:W2:Y:S01]  /*17540*/  @!P1 LDG.E.U8 R35, desc[UR18][R36.64] ;  /* 0x0000001224239981 */ /* 0x0002a2000c1e1100 */
[----:B0-----:R-:W-:-:S03]  /*17550*/  @!P1 IMAD.MOV.U32 R38, RZ, RZ, R72 ;  /* 0x000000ffff269224 */ /* 0x001fc600078e0048 */
[----:B------:R-:W2:Y:S01]  /*17560*/  LDL.LU R72, [R1+0x258] ;  /* 0x0002580001487983 */ /* 0x000ea20000300800 */
[----:B-1----:R-:W-:-:S06]  /*17570*/  PRMT R36, RZ, 0x7610, R36 ;  /* 0x00007610ff247816 */ /* 0x002fcc0000000024 */
[----:B------:R0:W2:Y:S04]  /*17580*/  @!P1 LDG.E.U8 R36, desc[UR18][R38.64] ;  /* 0x0000001226249981 */ /* 0x0000a8000c1e1100 */
[----:B------:R-:W-:Y:S04]  /*17590*/  STS.U8 [R68+UR9+0x6080], R41 ;  /* 0x0060802944007988 */ /* 0x000fe80008000009 */
[----:B------:R-:W-:Y:S01]  /*175a0*/  STS.U8 [R68+UR9+0x6480], R40 ;  /* 0x0064802844007988 */ /* 0x000fe20008000009 */
[----:B----4-:R-:W-:-:S05]  /*175b0*/  IADD3 R0, P2, PT, R4, R0, RZ ;  /* 0x0000000004007210 */ /* 0x010fca0007f5e0ff */
[----:B---3--:R-:W-:Y:S01]  /*175c0*/  IMAD.X R77, R88, 0x1, R77, P2 ;  /* 0x00000001584d7824 */ /* 0x008fe200010e064d */
[----:B------:R-:W-:Y:S03]  /*175d0*/  STL [R1+0x3c8], R0 ;  /* 0x0003c80001007387 */ /* 0x000fe60000100800 */
[----:B0-----:R-:W-:Y:S01]  /*175e0*/  @!P1 IMAD.MOV.U32 R39, RZ, RZ, R77 ;  /* 0x000000ffff279224 */ /* 0x001fe200078e004d */
[----:B------:R0:W-:Y:S01]  /*175f0*/  STL [R1+0x1fc], R77 ;  /* 0x0001fc4d01007387 */ /* 0x0001e20000100800 */
[----:B--2---:R-:W-:Y:S01]  /*17600*/  IADD3 R71, P2, PT, R4, R71, RZ ;  /* 0x0000004704477210 */ /* 0x004fe20007f5e0ff */
[----:B------:R-:W-:Y:S02]  /*17610*/  @!P1 IMAD.MOV.U32 R38, RZ, RZ, R0 ;  /* 0x000000ffff269224 */ /* 0x000fe400078e0000 */
[----:B0-----:R-:W2:Y:S04]  /*17620*/  LDL.LU R77, [R1+0x254] ;  /* 0x00025400014d7983 */ /* 0x001ea80000300800 */
[----:B------:R-:W3:Y:S04]  /*17630*/  LDL.LU R78, [R1+0x294] ;  /* 0x00029400014e7983 */ /* 0x000ee80000300800 */
[----:B------:R-:W4:Y:S01]  /*17640*/  LDL.LU R0, [R1+0x298] ;  /* 0x0002980001007983 */ /* 0x000f220000300800 */
[----:B------:R-:W-:-:S03]  /*17650*/  @!P1 IMAD.MOV.U32 R40, RZ, RZ, R71 ;  /* 0x000000ffff289224 */ /* 0x000fc600078e0047 */
[----:B------:R-:W-:Y:S01]  /*17660*/  STL [R1+0x218], R71 ;  /* 0x0002184701007387 */ /* 0x000fe20000100800 */
[----:B------:R-:W-:-:S04]  /*17670*/  IMAD.X R76, R88, 0x1, R76, P2 ;  /* 0x00000001584c7824 */ /* 0x000fc800010e064c */
[----:B------:R-:W-:Y:S01]  /*17680*/  @!P1 IMAD.MOV.U32 R41, RZ, RZ, R76 ;  /* 0x000000ffff299224 */ /* 0x000fe200078e004c */
[----:B------:R0:W-:Y:S04]  /*17690*/  STL [R1+0x214], R76 ;  /* 0x0002144c01007387 */ /* 0x0001e80000100800 */
[----:B0-----:R-:W3:Y:S04]  /*176a0*/  LDL.LU R76, [R1+0x2d4] ;  /* 0x0002d400014c7983 */ /* 0x001ee80000300800 */
[----:B------:R-:W3:Y:S01]  /*176b0*/  LDL.LU R71, [R1+0x2d8] ;  /* 0x0002d80001477983 */ /* 0x000ee20000300800 */
[----:B------:R-:W-:-:S02]  /*176c0*/  PRMT R37, RZ, 0x7610, R37 ;  /* 0x00007610ff257816 */ /* 0x000fc40000000025 */
[----:B------:R-:W-:-:S04]  /*176d0*/  IADD3 R72, P2, PT, R4, R72, RZ ;  /* 0x0000004804487210 */ /* 0x000fc80007f5e0ff */
[----:B------:R0:W3:Y:S04]  /*176e0*/  @!P1 LDG.E.U8 R37, desc[UR18][R38.64] ;  /* 0x0000001226259981 */ /* 0x0000e8000c1e1100 */
[----:B------:R-:W-:Y:S01]  /*176f0*/  STL [R1+0x258], R72 ;  /* 0x0002584801007387 */ /* 0x000fe20000100800 */
[----:B0-----:R-:W-:Y:S02]  /*17700*/  PRMT R38, RZ, 0x7610, R38 ;  /* 0x00007610ff267816 */ /* 0x001fe40000000026 */
[----:B------:R-:W-:-:S04]  /*17710*/  PRMT R39, RZ, 0x7610, R39 ;  /* 0x00007610ff277816 */ /* 0x000fc80000000027 */
[----:B------:R0:W3:Y:S04]  /*17720*/  @!P1 LDG.E.U8 R38, desc[UR18][R40.64] ;  /* 0x0000001228269981 */ /* 0x0000e8000c1e1100 */
[----:B------:R-:W-:Y:S01]  /*17730*/  STS.U8 [R68+UR9+0x6880], R43 ;  /* 0x0068802b44007988 */ /* 0x000fe20008000009 */
[----:B0-----:R-:W-:-:S03]  /*17740*/  @!P1 IMAD.MOV.U32 R40, RZ, RZ, R72 ;  /* 0x000000ffff289224 */ /* 0x001fc600078e0048 */
[----:B------:R-:W-:Y:S01]  /*17750*/  STS.U8 [R68+UR9+0x6c80], R42 ;  /* 0x006c802a44007988 */ /* 0x000fe20008000009 */
[----:B--2---:R-:W-:-:S04]  /*17760*/  IMAD.X R77, R88, 0x1, R77, P2 ;  /* 0x00000001584d7824 */ /* 0x004fc800010e064d */
[----:B------:R-:W-:Y:S01]  /*17770*/  @!P1 IMAD.MOV.U32 R41, RZ, RZ, R77 ;  /* 0x000000ffff299224 */ /* 0x000fe200078e004d */
[----:B------:R0:W-:Y:S01]  /*17780*/  STL [R1+0x254], R77 ;  /* 0x0002544d01007387 */ /* 0x0001e20000100800 */
[----:B----4-:R-:W-:-:S03]  /*17790*/  IADD3 R0, P2, PT, R4, R0, RZ ;  /* 0x0000000004007210 */ /* 0x010fc60007f5e0ff */
[----:B------:R1:W2:Y:S02]  /*177a0*/  @!P1 LDG.E.U8 R39, desc[UR18][R40.64] ;  /* 0x0000001228279981 */ /* 0x0002a4000c1e1100 */
[----:B---3--:R-:W-:Y:S02]  /*177b0*/  IMAD.X R78, R88, 0x1, R78, P2 ;  /* 0x00000001584e7824 */ /* 0x008fe400010e064e */
[----:B0-----:R-:W3:Y:S04]  /*177c0*/  LDL.LU R77, [R1+0x314] ;  /* 0x00031400014d7983 */ /* 0x001ee80000300800 */
[----:B------:R-:W4:Y:S01]  /*177d0*/  LDL.LU R72, [R1+0x318] ;  /* 0x0003180001487983 */ /* 0x000f220000300800 */
[----:B-1----:R-:W-:Y:S01]  /*177e0*/  PRMT R40, RZ, 0x7610, R40 ;  /* 0x00007610ff287816 */ /* 0x002fe20000000028 */
[----:B------:R-:W-:-:S02]  /*177f0*/  @!P1 IMAD.MOV.U32 R42, RZ, RZ, R0 ;  /* 0x000000ffff2a9224 */ /* 0x000fc400078e0000 */
[----:B------:R0:W-:Y:S01]  /*17800*/  STL [R1+0x298], R0 ;  /* 0x0002980001007387 */ /* 0x0001e20000100800 */
[----:B------:R-:W-:-:S03]  /*17810*/  @!P1 IMAD.MOV.U32 R43, RZ, RZ, R78 ;  /* 0x000000ffff2b9224 */ /* 0x000fc600078e004e */
[----:B------:R-:W-:Y:S04]  /*17820*/  STL [R1+0x294], R78 ;  /* 0x0002944e01007387 */ /* 0x000fe80000100800 */
[----:B------:R1:W2:Y:S04]  /*17830*/  @!P1 LDG.E.U8 R40, desc[UR18][R42.64] ;  /* 0x000000122a289981 */ /* 0x0002a8000c1e1100 */
[----:B0-----:R-:W2:Y:S01]  /*17840*/  LDL.LU R0, [R1+0x358] ;  /* 0x0003580001007983 */ /* 0x001ea20000300800 */
[----:B------:R-:W-:-:S05]  /*17850*/  IADD3 R71, P2, PT, R4, R71, RZ ;  /* 0x0000004704477210 */ /* 0x000fca0007f5e0ff */
[----:B------:R-:W-:Y:S01]  /*17860*/  IMAD.X R76, R88, 0x1, R76, P2 ;  /* 0x00000001584c7824 */ /* 0x000fe200010e064c */
[----:B------:R-:W-:Y:S03]  /*17870*/  STL [R1+0x2d8], R71 ;  /* 0x0002d84701007387 */ /* 0x000fe60000100800 */
[----:B-1----:R-:W-:Y:S01]  /*17880*/  @!P1 IMAD.MOV.U32 R43, RZ, RZ, R76 ;  /* 0x000000ffff2b9224 */ /* 0x002fe200078e004c */
[----:B------:R0:W-:Y:S04]  /*17890*/  STL [R1+0x2d4], R76 ;  /* 0x0002d44c01007387 */ /* 0x0001e80000100800 */
[----:B0-----:R-:W2:Y:S01]  /*178a0*/  LDL.LU R76, [R1+0x354] ;  /* 0x00035400014c7983 */ /* 0x001ea20000300800 */
[----:B------:R-:W-:Y:S01]  /*178b0*/  PRMT R41, RZ, 0x7610, R41 ;  /* 0x00007610ff297816 */ /* 0x000fe20000000029 */
[----:B------:R-:W-:-:S02]  /*178c0*/  @!P1 IMAD.MOV.U32 R42, RZ, RZ, R71 ;  /* 0x000000ffff2a9224 */ /* 0x000fc400078e0047 */
[----:B------:R-:W2:Y:S04]  /*178d0*/  LDL.LU R71, [R1+0x398] ;  /* 0x0003980001477983 */ /* 0x000ea80000300800 */
[----:B------:R-:W-:Y:S04]  /*178e0*/  STS.U8 [R68+UR9+0x7080], R45 ;  /* 0x0070802d44007988 */ /* 0x000fe80008000009 */
[----:B------:R0:W2:Y:S04]  /*178f0*/  @!P1 LDG.E.U8 R41, desc[UR18][R42.64] ;  /* 0x000000122a299981 */ /* 0x0000a8000c1e1100 */
[----:B------:R1:W-:Y:S01]  /*17900*/  STS.U8 [R68+UR9+0x7480], R44 ;  /* 0x0074802c44007988 */ /* 0x0003e20008000009 */
[----:B0-----:R-:W-:-:S02]  /*17910*/  PRMT R42, RZ, 0x7610, R42 ;  /* 0x00007610ff2a7816 */ /* 0x001fc4000000002a */
[----:B----4-:R-:W-:-:S05]  /*17920*/  IADD3 R72, P2, PT, R4, R72, RZ ;  /* 0x0000004804487210 */ /* 0x010fca0007f5e0ff */
[----:B---3--:R-:W-:Y:S01]  /*17930*/  IMAD.X R77, R88, 0x1, R77, P2 ;  /* 0x00000001584d7824 */ /* 0x008fe200010e064d */
[----:B------:R-:W-:Y:S01]  /*17940*/  STL [R1+0x318], R72 ;  /* 0x0003184801007387 */ /* 0x000fe20000100800 */
[----:B-1----:R-:W-:Y:S02]  /*17950*/  @!P1 IMAD.MOV.U32 R44, RZ, RZ, R72 ;  /* 0x000000ffff2c9224 */ /* 0x002fe400078e0048 */
[----:B------:R-:W-:Y:S01]  /*17960*/  @!P1 IMAD.MOV.U32 R45, RZ, RZ, R77 ;  /* 0x000000ffff2d9224 */ /* 0x000fe200078e004d */
[----:B------:R0:W-:Y:S04]  /*17970*/  STL [R1+0x314], R77 ;  /* 0x0003144d01007387 */ /* 0x0001e80000100800 */
[----:B------:R-:W3:Y:S01]  /*17980*/  LDL.LU R78, [R1+0x394] ;  /* 0x00039400014e7983 */ /* 0x000ee20000300800 */
[----:B--2---:R-:W-:-:S03]  /*17990*/  IADD3 R0, P2, PT, R4, R0, RZ ;  /* 0x0000000004007210 */ /* 0x004fc60007f5e0ff */
[----:B------:R1:W2:Y:S04]  /*179a0*/  @!P1 LDG.E.U8 R42, desc[UR18][R44.64] ;  /* 0x000000122c2a9981 */ /* 0x0002a8000c1e1100 */
[----:B0-----:R-:W4:Y:S04]  /*179b0*/  LDL.LU R77, [R1+0x200] ;  /* 0x00020000014d7983 */ /* 0x001f280000300800 */
[----:B------:R-:W2:Y:S01]  /*179c0*/  LDL.LU R72, [R1+0x3cc] ;  /* 0x0003cc0001487983 */ /* 0x000ea20000300800 */
[----:B-1----:R-:W-:-:S03]  /*179d0*/  @!P1 IMAD.MOV.U32 R44, RZ, RZ, R0 ;  /* 0x000000ffff2c9224 */ /* 0x002fc600078e0000 */
[----:B------:R0:W-:Y:S01]  /*179e0*/  STL [R1+0x358], R0 ;  /* 0x0003580001007387 */ /* 0x0001e20000100800 */
[----:B------:R-:W-:-:S05]  /*179f0*/  IMAD.X R76, R88, 0x1, R76, P2 ;  /* 0x00000001584c7824 */ /* 0x000fca00010e064c */
[----:B------:R1:W-:Y:S04]  /*17a00*/  STL [R1+0x354], R76 ;  /* 0x0003544c01007387 */ /* 0x0003e80000100800 */
[----:B0-----:R-:W4:Y:S01]  /*17a10*/  LDL.LU R0, [R1+0x220] ;  /* 0x0002200001007983 */ /* 0x001f220000300800 */
[----:B------:R-:W-:-:S03]  /*17a20*/  @!P1 IMAD.MOV.U32 R45, RZ, RZ, R76 ;  /* 0x000000ffff2d9224 */ /* 0x000fc600078e004c */
[----:B-1----:R-:W4:Y:S01]  /*17a30*/  LDL.LU R76, [R1+0x21c] ;  /* 0x00021c00014c7983 */ /* 0x002f220000300800 */
[----:B------:R-:W-:Y:S02]  /*17a40*/  IADD3 R71, P2, PT, R4, R71, RZ ;  /* 0x0000004704477210 */ /* 0x000fe40007f5e0ff */
[----:B------:R-:W-:Y:S01]  /*17a50*/  PRMT R43, RZ, 0x7610, R43 ;  /* 0x00007610ff2b7816 */ /* 0x000fe2000000002b */
[----:B------:R-:W-:Y:S04]  /*17a60*/  STS.U8 [R68+UR9+0x7880], R47 ;  /* 0x0078802f44007988 */ /* 0x000fe80008000009 */
[----:B------:R0:W-:Y:S04]  /*17a70*/  STS.U8 [R68+UR9+0x7c80], R46 ;  /* 0x007c802e44007988 */ /* 0x0001e80008000009 */
[----:B------:R1:W4:Y:S04]  /*17a80*/  @!P1 LDG.E.U8 R43, desc[UR18][R44.64] ;  /* 0x000000122c2b9981 */ /* 0x000328000c1e1100 */
[----:B------:R3:W-:Y:S01]  /*17a90*/  STL [R1+0x398], R71 ;  /* 0x0003984701007387 */ /* 0x0007e20000100800 */
[----:B0-----:R-:W-:Y:S01]  /*17aa0*/  @!P1 IMAD.MOV.U32 R46, RZ, RZ, R71 ;  /* 0x000000ffff2e9224 */ /* 0x001fe200078e0047 */
[----:B-1----:R-:W-:-:S02]  /*17ab0*/  PRMT R44, RZ, 0x7610, R44 ;  /* 0x00007610ff2c7816 */ /* 0x002fc4000000002c */
[----:B------:R-:W-:Y:S01]  /*17ac0*/  PRMT R45, RZ, 0x7610, R45 ;  /* 0x00007610ff2d7816 */ /* 0x000fe2000000002d */
[----:B---3--:R-:W-:-:S04]  /*17ad0*/  IMAD.X R78, R88, 0x1, R78, P2 ;  /* 0x00000001584e7824 */ /* 0x008fc800010e064e */
[----:B------:R-:W-:Y:S01]  /*17ae0*/  @!P1 IMAD.MOV.U32 R47, RZ, RZ, R78 ;  /* 0x000000ffff2f9224 */ /* 0x000fe200078e004e */
[----:B------:R-:W-:Y:S04]  /*17af0*/  STL [R1+0x394], R78 ;  /* 0x0003944e01007387 */ /* 0x000fe80000100800 */
[----:B------:R-:W3:Y:S01]  /*17b00*/  LDL.LU R71, [R1+0x260] ;  /* 0x0002600001477983 */ /* 0x000ee20000300800 */
[----:B--2---:R-:W-:-:S03]  /*17b10*/  IADD3 R72, P2, PT, R4, R72, RZ ;  /* 0x0000004804487210 */ /* 0x004fc60007f5e0ff */
[----:B------:R0:W2:Y:S02]  /*17b20*/  @!P1 LDG.E.U8 R44, desc[UR18][R46.64] ;  /* 0x000000122e2c9981 */ /* 0x0000a4000c1e1100 */
[----:B----4-:R-:W-:Y:S02]  /*17b30*/  IMAD.X R77, R88, 0x1, R77, P2 ;  /* 0x00000001584d7824 */ /* 0x010fe400010e064d */
[----:B------:R-:W-:Y:S04]  /*17b40*/  STL [R1+0x3cc], R72 ;  /* 0x0003cc4801007387 */ /* 0x000fe80000100800 */
[----:B------:R1:W-:Y:S01]  /*17b50*/  STL [R1+0x200], R77 ;  /* 0x0002004d01007387 */ /* 0x0003e20000100800 */
[----:B0-----:R-:W-:Y:S02]  /*17b60*/  @!P1 IMAD.MOV.U32 R46, RZ, RZ, R72 ;  /* 0x000000ffff2e9224 */ /* 0x001fe400078e0048 */
[----:B------:R-:W-:-:S05]  /*17b70*/  @!P1 IMAD.MOV.U32 R47, RZ, RZ, R77 ;  /* 0x000000ffff2f9224 */ /* 0x000fca00078e004d */
[----:B------:R0:W4:Y:S04]  /*17b80*/  @!P1 LDG.E.U8 R45, desc[UR18][R46.64] ;  /* 0x000000122e2d9981 */ /* 0x000128000c1e1100 */
[----:B-1----:R-:W2:Y:S04]  /*17b90*/  LDL.LU R77, [R1+0x25c] ;  /* 0x00025c00014d7983 */ /* 0x002ea80000300800 */
[----:B------:R-:W4:Y:S01]  /*17ba0*/  LDL.LU R72, [R1+0x2a0] ;  /* 0x0002a00001487983 */ /* 0x000f220000300800 */
[----:B------:R-:W-:-:S05]  /*17bb0*/  IADD3 R0, P2, PT, R4, R0, RZ ;  /* 0x0000000004007210 */ /* 0x000fca0007f5e0ff */
[----:B------:R-:W-:Y:S01]  /*17bc0*/  IMAD.X R76, R88, 0x1, R76, P2 ;  /* 0x00000001584c7824 */ /* 0x000fe200010e064c */
[----:B------:R-:W-:Y:S03]  /*17bd0*/  STL [R1+0x220], R0 ;  /* 0x0002200001007387 */ /* 0x000fe60000100800 */
[----:B0-----:R-:W-:Y:S01]  /*17be0*/  @!P1 IMAD.MOV.U32 R47, RZ, RZ, R76 ;  /* 0x000000ffff2f9224 */ /* 0x001fe200078e004c */
[----:B------:R0:W-:Y:S04]  /*17bf0*/  STL [R1+0x21c], R76 ;  /* 0x00021c4c01007387 */ /* 0x0001e80000100800 */
[----:B0-----:R-:W4:Y:S01]  /*17c00*/  LDL.LU R76, [R1+0x29c] ;  /* 0x00029c00014c7983 */ /* 0x001f220000300800 */
[----:B------:R-:W0:Y:S01]  /*17c10*/  S2R R68, SR_TID.X ;  /* 0x0000000000447919 */ /* 0x000e220000002100 */
[----:B------:R-:W-:-:S02]  /*17c20*/  @!P1 IMAD.MOV.U32 R46, RZ, RZ, R0 ;  /* 0x000000ffff2e9224 */ /* 0x000fc400078e0000 */
[----:B------:R-:W4:Y:S04]  /*17c30*/  LDL.LU R78, [R1+0x2dc] ;  /* 0x0002dc00014e7983 */ /* 0x000f280000300800 */
[----:B------:R-:W4:Y:S01]  /*17c40*/  LDL.LU R0, [R1+0x2e0] ;  /* 0x0002e00001007983 */ /* 0x000f220000300800 */
[----:B0-----:R-:W-:-:S04]  /*17c50*/  LOP3.LUT R68, R68, 0x7f, RZ, 0xc0, !PT ;  /* 0x0000007f44447812 */ /* 0x001fc800078ec0ff */
[----:B------:R-:W-:-:S05]  /*17c60*/  LOP3.LUT R68, R68, 0x20, RZ, 0x3c, !PT ;  /* 0x0000002044447812 */ /* 0x000fca00078e3cff */
[----:B------:R-:W-:Y:S04]  /*17c70*/  STS.U8 [R68+UR9+0x4100], R59 ;  /* 0x0041003b44007988 */ /* 0x000fe80008000009 */
[----:B------:R0:W-:Y:S04]  /*17c80*/  STS.U8 [R68+UR9+0x4500], R49 ;  /* 0x0045003144007988 */ /* 0x0001e80008000009 */
[----:B------:R1:W-:Y:S01]  /*17c90*/  STS.U8 [R68+UR9+0x4900], R50 ;  /* 0x0049003244007988 */ /* 0x0003e20008000009 */
[----:B0-----:R-:W-:Y:S02]  /*17ca0*/  PRMT R49, RZ, 0x7610, R49 ;  /* 0x00007610ff317816 */ /* 0x001fe40000000031 */
[----:B-1----:R-:W-:-:S04]  /*17cb0*/  PRMT R50, RZ, 0x7610, R50 ;  /* 0x00007610ff327816 */ /* 0x002fc80000000032 */
[----:B------:R0:W4:Y:S01]  /*17cc0*/  @!P1 LDG.E.U8 R49, desc[UR18][R46.64] ;  /* 0x000000122e319981 */ /* 0x000122000c1e1100 */
[----:B---3--:R-:W-:-:S05]  /*17cd0*/  IADD3 R71, P2, PT, R4, R71, RZ ;  /* 0x0000004704477210 */ /* 0x008fca0007f5e0ff */
[----:B------:R-:W-:Y:S01]  /*17ce0*/  STL [R1+0x260], R71 ;  /* 0x0002604701007387 */ /* 0x000fe20000100800 */
[----:B0-----:R-:W-:Y:S02]  /*17cf0*/  @!P1 IMAD.MOV.U32 R46, RZ, RZ, R71 ;  /* 0x000000ffff2e9224 */ /* 0x001fe400078e0047 */
[----:B--2---:R-:W-:Y:S01]  /*17d00*/  IMAD.X R77, R88, 0x1, R77, P2 ;  /* 0x00000001584d7824 */ /* 0x004fe200010e064d */
[----:B----4-:R-:W-:-:S04]  /*17d10*/  IADD3 R72, P2, PT, R4, R72, RZ ;  /* 0x0000004804487210 */ /* 0x010fc80007f5e0ff */
[----:B------:R0:W-:Y:S01]  /*17d20*/  STL [R1+0x25c], R77 ;  /* 0x00025c4d01007387 */ /* 0x0001e20000100800 */
[----:B------:R-:W-:-:S05]  /*17d30*/  @!P1 IMAD.MOV.U32 R47, RZ, RZ, R77 ;  /* 0x000000ffff2f9224 */ /* 0x000fca00078e004d */
[----:B------:R1:W2:Y:S04]  /*17d40*/  @!P1 LDG.E.U8 R50, desc[UR18][R46.64] ;  /* 0x000000122e329981 */ /* 0x0002a8000c1e1100 */
[----:B0-----:R-:W3:Y:S04]  /*17d50*/  LDL.LU R77, [R1+0x31c] ;  /* 0x00031c00014d7983 */ /* 0x001ee80000300800 */
[----:B------:R-:W4:Y:S01]  /*17d60*/  LDL.LU R71, [R1+0x320] ;  /* 0x0003200001477983 */ /* 0x000f220000300800 */
[----:B-1----:R-:W-:-:S03]  /*17d70*/  @!P1 IMAD.MOV.U32 R46, RZ, RZ, R72 ;  /* 0x000000ffff2e9224 */ /* 0x002fc600078e0048 */
[----:B------:R-:W-:Y:S01]  /*17d80*/  STL [R1+0x2a0], R72 ;  /* 0x0002a04801007387 */ /* 0x000fe20000100800 */
[----:B------:R-:W-:-:S04]  /*17d90*/  IMAD.X R76, R88, 0x1, R76, P2 ;  /* 0x00000001584c7824 */ /* 0x000fc800010e064c */
[----:B------:R-:W-:Y:S01]  /*17da0*/  @!P1 IMAD.MOV.U32 R47, RZ, RZ, R76 ;  /* 0x000000ffff2f9224 */ /* 0x000fe200078e004c */
[----:B------:R0:W-:Y:S04]  /*17db0*/  STL [R1+0x29c], R76 ;  /* 0x00029c4c01007387 */ /* 0x0001e80000100800 */
[----:B0-----:R-:W2:Y:S04]  /*17dc0*/  LDL.LU R76, [R1+0x35c] ;  /* 0x00035c00014c7983 */ /* 0x001ea80000300800 */
[----:B------:R-:W2:Y:S01]  /*17dd0*/  LDL.LU R72, [R1+0x360] ;  /* 0x0003600001487983 */ /* 0x000ea20000300800 */
[----:B------:R-:W-:-:S03]  /*17de0*/  IADD3 R0, P2, PT, R4, R0, RZ ;  /* 0x0000000004007210 */ /* 0x000fc60007f5e0ff */
[----:B------:R0:W-:Y:S02]  /*17df0*/  STS.U8 [R68+UR9+0x4d00], R51 ;  /* 0x004d003344007988 */ /* 0x0001e40008000009 */
[----:B------:R-:W-:Y:S02]  /*17e00*/  IMAD.X R78, R88, 0x1, R78, P2 ;  /* 0x00000001584e7824 */ /* 0x000fe400010e064e */
[----:B------:R1:W-:Y:S01]  /*17e10*/  STS.U8 [R68+UR9+0x5100], R52 ;  /* 0x0051003444007988 */ /* 0x0003e20008000009 */
[----:B0-----:R-:W-:-:S03]  /*17e20*/  PRMT R51, RZ, 0x7610, R51 ;  /* 0x00007610ff337816 */ /* 0x001fc60000000033 */
[----:B------:R0:W-:Y:S01]  /*17e30*/  STL [R1+0x2e0], R0 ;  /* 0x0002e00001007387 */ /* 0x0001e20000100800 */
[----:B-1----:R-:W-:-:S03]  /*17e40*/  PRMT R52, RZ, 0x7610, R52 ;  /* 0x00007610ff347816 */ /* 0x002fc60000000034 */
[----:B------:R1:W2:Y:S04]  /*17e50*/  @!P1 LDG.E.U8 R51, desc[UR18][R46.64] ;  /* 0x000000122e339981 */ /* 0x0002a8000c1e1100 */
[----:B------:R-:W-:Y:S01]  /*17e60*/  STL [R1+0x2dc], R78 ;  /* 0x0002dc4e01007387 */ /* 0x000fe20000100800 */
[----:B-1----:R-:W-:Y:S02]  /*17e70*/  @!P1 IMAD.MOV.U32 R46, RZ, RZ, R0 ;  /* 0x000000ffff2e9224 */ /* 0x002fe400078e0000 */
[----:B------:R-:W-:Y:S01]  /*17e80*/  @!P1 IMAD.MOV.U32 R47, RZ, RZ, R78 ;  /* 0x000000ffff2f9224 */ /* 0x000fe200078e004e */
[----:B0-----:R-:W2:Y:S04]  /*17e90*/  LDL.LU R0, [R1+0x3a0] ;  /* 0x0003a00001007983 */ /* 0x001ea80000300800 */
[----:B------:R0:W-:Y:S04]  /*17ea0*/  STS.U8 [R68+UR9+0x5500], R53 ;  /* 0x0055003544007988 */ /* 0x0001e80008000009 */
[----:B------:R1:W2:Y:S01]  /*17eb0*/  @!P1 LDG.E.U8 R52, desc[UR18][R46.64] ;  /* 0x000000122e349981 */ /* 0x0002a2000c1e1100 */
[----:B0-----:R-:W-:-:S02]  /*17ec0*/  PRMT R53, RZ, 0x7610, R53 ;  /* 0x00007610ff357816 */ /* 0x001fc40000000035 */
[----:B----4-:R-:W-:-:S05]  /*17ed0*/  IADD3 R71, P2, PT, R4, R71, RZ ;  /* 0x0000004704477210 */ /* 0x010fca0007f5e0ff */
[----:B---3--:R-:W-:Y:S01]  /*17ee0*/  IMAD.X R77, R88, 0x1, R77, P2 ;  /* 0x00000001584d7824 */ /* 0x008fe200010e064d */
[----:B------:R-:W-:Y:S01]  /*17ef0*/  STL [R1+0x320], R71 ;  /* 0x0003204701007387 */ /* 0x000fe20000100800 */
[----:B-1----:R-:W-:Y:S02]  /*17f00*/  @!P1 IMAD.MOV.U32 R46, RZ, RZ, R71 ;  /* 0x000000ffff2e9224 */ /* 0x002fe400078e0047 */
[----:B------:R-:W-:Y:S01]  /*17f10*/  @!P1 IMAD.MOV.U32 R47, RZ, RZ, R77 ;  /* 0x000000ffff2f9224 */ /* 0x000fe200078e004d */
[----:B------:R0:W-:Y:S04]  /*17f20*/  STL [R1+0x31c], R77 ;  /* 0x00031c4d01007387 */ /* 0x0001e80000100800 */
[----:B------:R1:W3:Y:S04]  /*17f30*/  @!P1 LDG.E.U8 R53, desc[UR18][R46.64] ;  /* 0x000000122e359981 */ /* 0x0002e8000c1e1100 */
[----:B0-----:R-:W4:Y:S04]  /*17f40*/  LDL.LU R77, [R1+0x39c] ;  /* 0x00039c00014d7983 */ /* 0x001f280000300800 */
[----:B------:R-:W3:Y:S01]  /*17f50*/  LDL.LU R71, [R1+0x3d0] ;  /* 0x0003d00001477983 */ /* 0x000ee20000300800 */
[----:B--2---:R-:W-:-:S05]  /*17f60*/  IADD3 R72, P2, PT, R4, R72, RZ ;  /* 0x0000004804487210 */ /* 0x004fca0007f5e0ff */
[----:B------:R-:W-:Y:S01]  /*17f70*/  IMAD.X R76, R88, 0x1, R76, P2 ;  /* 0x00000001584c7824 */ /* 0x000fe200010e064c */
[----:B------:R-:W-:Y:S03]  /*17f80*/  STL [R1+0x360], R72 ;  /* 0x0003604801007387 */ /* 0x000fe60000100800 */
[----:B-1----:R-:W-:Y:S01]  /*17f90*/  @!P1 IMAD.MOV.U32 R47, RZ, RZ, R76 ;  /* 0x000000ffff2f9224 */ /* 0x002fe200078e004c */
[----:B------:R0:W-:Y:S04]  /*17fa0*/  STL [R1+0x35c], R76 ;  /* 0x00035c4c01007387 */ /* 0x0001e80000100800 */
[----:B0-----:R-:W2:Y:S01]  /*17fb0*/  LDL.LU R76, [R1+0x204] ;  /* 0x00020400014c7983 */ /* 0x001ea20000300800 */
[----:B------:R-:W-:-:S03]  /*17fc0*/  @!P1 IMAD.MOV.U32 R46, RZ, RZ, R72 ;  /* 0x000000ffff2e9224 */ /* 0x000fc600078e0048 */
[----:B------:R0:W-:Y:S04]  /*17fd0*/  STS.U8 [R68+UR9+0x5900], R58 ;  /* 0x0059003a44007988 */ /* 0x0001e80008000009 */
[----:B------:R-:W2:Y:S04]  /*17fe0*/  LDL.LU R78, [R1+0x224] ;  /* 0x00022400014e7983 */ /* 0x000ea80000300800 */
[----:B------:R-:W2:Y:S01]  /*17ff0*/  LDL.LU R72, [R1+0x228] ;  /* 0x0002280001487983 */ /* 0x000ea20000300800 */
[----:B------:R-:W-:Y:S02]  /*18000*/  IADD3 R0, P2, PT, R4, R0, RZ ;  /* 0x0000000004007210 */ /* 0x000fe40007f5e0ff */
[----:B0-----:R-:W-:Y:S01]  /*18010*/  PRMT R58, RZ, 0x7610, R58 ;  /* 0x00007610ff3a7816 */ /* 0x001fe2000000003a */
[----:B------:R0:W-:Y:S04]  /*18020*/  STS.U8 [R68+UR9+0x5d00], R57 ;  /* 0x005d003944007988 */ /* 0x0001e80008000009 */
[----:B------:R-:W-:Y:S04]  /*18030*/  STL [R1+0x3a0], R0 ;  /* 0x0003a00001007387 */ /* 0x000fe80000100800 */
[----:B------:R1:W2:Y:S01]  /*18040*/  @!P1 LDG.E.U8 R58, desc[UR18][R46.64] ;  /* 0x000000122e3a9981 */ /* 0x0002a2000c1e1100 */
[----:B0-----:R-:W-:Y:S01]  /*18050*/  PRMT R57, RZ, 0x7610, R57 ;  /* 0x00007610ff397816 */ /* 0x001fe20000000039 */
[----:B-1----:R-:W-:-:S02]  /*18060*/  @!P1 IMAD.MOV.U32 R46, RZ, RZ, R0 ;  /* 0x000000ffff2e9224 */ /* 0x002fc400078e0000 */
[----:B----4-:R-:W-:Y:S01]  /*18070*/  IMAD.X R77, R88, 0x1, R77, P2 ;  /* 0x00000001584d7824 */ /* 0x010fe200010e064d */
[----:B---3--:R-:W-:-:S04]  /*18080*/  IADD3 R71, P2, PT, R4, R71, RZ ;  /* 0x0000004704477210 */ /* 0x008fc80007f5e0ff */
[----:B------:R0:W-:Y:S01]  /*18090*/  STL [R1+0x39c], R77 ;  /* 0x00039c4d01007387 */ /* 0x0001e20000100800 */
[----:B------:R-:W-:-:S05]  /*180a0*/  @!P1 IMAD.MOV.U32 R47, RZ, RZ, R77 ;  /* 0x000000ffff2f9224 */ /* 0x000fca00078e004d */
[----:B------:R1:W3:Y:S04]  /*180b0*/  @!P1 LDG.E.U8 R57, desc[UR18][R46.64] ;  /* 0x000000122e399981 */ /* 0x0002e8000c1e1100 */
[----:B0-----:R-:W4:Y:S04]  /*180c0*/  LDL.LU R77, [R1+0x264] ;  /* 0x00026400014d7983 */ /* 0x001f280000300800 */
[----:B------:R-:W3:Y:S01]  /*180d0*/  LDL.LU R0, [R1+0x268] ;  /* 0x0002680001007983 */ /* 0x000ee20000300800 */
[----:B-1----:R-:W-:-:S03]  /*180e0*/  @!P1 IMAD.MOV.U32 R46, RZ, RZ, R71 ;  /* 0x000000ffff2e9224 */ /* 0x002fc600078e0047 */
[----:B------:R-:W-:Y:S01]  /*180f0*/  STL [R1+0x3d0], R71 ;  /* 0x0003d04701007387 */ /* 0x000fe20000100800 */
[----:B--2---:R-:W-:-:S04]  /*18100*/  IMAD.X R76, R88, 0x1, R76, P2 ;  /* 0x00000001584c7824 */ /* 0x004fc800010e064c */
        /* <DEDUP_REMOVED lines=13> */
[----:B------:R-:W-:Y:S01]  /*181e0*/  PRMT R59, RZ, 0x7610, R59 ;  /* 0x00007610ff3b7816 */ /* 0x000fe2000000003b */
[----:B-1----:R-:W-:Y:S02]  /*181f0*/  @!P1 IMAD.MOV.U32 R46, RZ, RZ, R72 ;  /* 0x000000ffff2e9224 */ /* 0x002fe400078e0048 */
[----:B------:R-:W-:Y:S01]  /*18200*/  @!P1 IMAD.MOV.U32 R47, RZ, RZ, R78 ;  /* 0x000000ffff2f9224 */ /* 0x000fe200078e004e */
[----:B0-----:R-:W2:Y:S04]  /*18210*/  LDL.LU R72, [R1+0x2e8] ;  /* 0x0002e80001487983 */ /* 0x001ea80000300800 */
[----:B------:R0:W2:Y:S01]  /*18220*/  @!P1 LDG.E.U8 R55, desc[UR18][R46.64] ;  /* 0x000000122e379981 */ /* 0x0000a2000c1e1100 */
[----:B---3--:R-:W-:-:S05]  /*18230*/  IADD3 R0, P2, PT, R4, R0, RZ ;  /* 0x0000000004007210 */ /* 0x008fca0007f5e0ff */
[----:B----4-:R-:W-:Y:S01]  /*18240*/  IMAD.X R77, R88, 0x1, R77, P2 ;  /* 0x00000001584d7824 */ /* 0x010fe200010e064d */
[----:B------:R-:W-:Y:S01]  /*18250*/  STL [R1+0x268], R0 ;  /* 0x0002680001007387 */ /* 0x000fe20000100800 */
[----:B0-----:R-:W-:Y:S02]  /*18260*/  @!P1 IMAD.MOV.U32 R46, RZ, RZ, R0 ;  /* 0x000000ffff2e9224 */ /* 0x001fe400078e0000 */
[----:B------:R-:W-:Y:S01]  /*18270*/  @!P1 IMAD.MOV.U32 R47, RZ, RZ, R77 ;  /* 0x000000ffff2f9224 */ /* 0x000fe200078e004d */
[----:B------:R0:W-:Y:S04]  /*18280*/  STL [R1+0x264], R77 ;  /* 0x0002644d01007387 */ /* 0x0001e80000100800 */
[----:B------:R1:W3:Y:S04]  /*18290*/  @!P1 LDG.E.U8 R59, desc[UR18][R46.64] ;  /* 0x000000122e3b9981 */ /* 0x0002e8000c1e1100 */
[----:B0-----:R-:W4:Y:S04]  /*182a0*/  LDL.LU R77, [R1+0x2e4] ;  /* 0x0002e400014d7983 */ /* 0x001f280000300800 */
[----:B------:R-:W3:Y:S01]  /*182b0*/  LDL.LU R0, [R1+0x328] ;  /* 0x0003280001007983 */ /* 0x000ee20000300800 */
[----:B--2---:R-:W-:-:S05]  /*182c0*/  IADD3 R71, P2, PT, R4, R71, RZ ;  /* 0x0000004704477210 */ /* 0x004fca0007f5e0ff */
[----:B------:R-:W-:Y:S01]  /*182d0*/  IMAD.X R76, R88, 0x1, R76, P2 ;  /* 0x00000001584c7824 */ /* 0x000fe200010e064c */
[----:B------:R-:W-:Y:S01]  /*182e0*/  STL [R1+0x2a8], R71 ;  /* 0x0002a84701007387 */ /* 0x000fe20000100800 */
[----:B-1----:R-:W-:Y:S02]  /*182f0*/  @!P1 IMAD.MOV.U32 R46, RZ, RZ, R71 ;  /* 0x000000ffff2e9224 */ /* 0x002fe400078e0047 */
[----:B------:R-:W-:Y:S01]  /*18300*/  @!P1 IMAD.MOV.U32 R47, RZ, RZ, R76 ;  /* 0x000000ffff2f9224 */ /* 0x000fe200078e004c */
[----:B------:R0:W-:Y:S04]  /*18310*/  STL [R1+0x2a4], R76 ;  /* 0x0002a44c01007387 */ /* 0x0001e80000100800 */
[----:B------:R-:W2:Y:S04]  /*18320*/  LDL.LU R78, [R1+0x324] ;  /* 0x00032400014e7983 */ /* 0x000ea80000300800 */
[----:B0-----:R-:W2:Y:S04]  /*18330*/  LDL.LU R76, [R1+0x364] ;  /* 0x00036400014c7983 */ /* 0x001ea80000300800 */
[----:B------:R-:W2:Y:S04]  /*18340*/  LDL.LU R71, [R1+0x368] ;  /* 0x0003680001477983 */ /* 0x000ea80000300800 */
[----:B------:R0:W-:Y:S01]  /*18350*/  STS.U8 [R68+UR9+0x6900], R62 ;  /* 0x0069003e44007988 */ /* 0x0001e20008000009 */
[----:B------:R-:W-:-:S02]  /*18360*/  IADD3 R72, P2, PT, R4, R72, RZ ;  /* 0x0000004804487210 */ /* 0x000fc40007f5e0ff */
[----:B0-----:R-:W-:Y:S01]  /*18370*/  PRMT R62, RZ, 0x7610, R62 ;  /* 0x00007610ff3e7816 */ /* 0x001fe2000000003e */
[----:B------:R0:W-:Y:S04]  /*18380*/  STS.U8 [R68+UR9+0x6d00], R70 ;  /* 0x006d004644007988 */ /* 0x0001e80008000009 */
[----:B------:R-:W-:Y:S04]  /*18390*/  STL [R1+0x2e8], R72 ;  /* 0x0002e84801007387 */ /* 0x000fe80000100800 */
[----:B------:R1:W2:Y:S01]  /*183a0*/  @!P1 LDG.E.U8 R62, desc[UR18][R46.64] ;  /* 0x000000122e3e9981 */ /* 0x0002a2000c1e1100 */
[----:B0-----:R-:W-:-:S03]  /*183b0*/  PRMT R70, RZ, 0x7610, R70 ;  /* 0x00007610ff467816 */ /* 0x001fc60000000046 */
[----:B------:R-:W-:Y:S01]  /*183c0*/  STS.U8 [R68+UR9+0x7100], R74 ;  /* 0x0071004a44007988 */ /* 0x000fe20008000009 */
[----:B-1----:R-:W-:-:S03]  /*183d0*/  @!P1 IMAD.MOV.U32 R46, RZ, RZ, R72 ;  /* 0x000000ffff2e9224 */ /* 0x002fc600078e0048 */
[----:B------:R0:W-:Y:S02]  /*183e0*/  STS.U8 [R68+UR9+0x7500], R73 ;  /* 0x0075004944007988 */ /* 0x0001e40008000009 */
[----:B0-----:R-:W-:Y:S01]  /*183f0*/  PRMT R73, RZ, 0x7610, R73 ;  /* 0x00007610ff497816 */ /* 0x001fe20000000049 */
[----:B----4-:R-:W-:Y:S01]  /*18400*/  IMAD.X R77, R88, 0x1, R77, P2 ;  /* 0x00000001584d7824 */ /* 0x010fe200010e064d */
[----:B---3--:R-:W-:-:S04]  /*18410*/  IADD3 R0, P2, PT, R4, R0, RZ ;  /* 0x0000000004007210 */ /* 0x008fc80007f5e0ff */
[----:B------:R0:W-:Y:S01]  /*18420*/  STL [R1+0x2e4], R77 ;  /* 0x0002e44d01007387 */ /* 0x0001e20000100800 */
[----:B------:R-:W-:-:S05]  /*18430*/  @!P1 IMAD.MOV.U32 R47, RZ, RZ, R77 ;  /* 0x000000ffff2f9224 */ /* 0x000fca00078e004d */
[----:B------:R1:W3:Y:S04]  /*18440*/  @!P1 LDG.E.U8 R70, desc[UR18][R46.64] ;  /* 0x000000122e469981 */ /* 0x0002e8000c1e1100 */
[----:B0-----:R-:W4:Y:S04]  /*18450*/  LDL.LU R77, [R1+0x3a4] ;  /* 0x0003a400014d7983 */ /* 0x001f280000300800 */
[----:B------:R-:W3:Y:S01]  /*18460*/  LDL.LU R72, [R1+0x3a8] ;  /* 0x0003a80001487983 */ /* 0x000ee20000300800 */
[----:B--2---:R-:W-:-:S03]  /*18470*/  IMAD.X R78, R88, 0x1, R78, P2 ;  /* 0x00000001584e7824 */ /* 0x004fc600010e064e */
[----:B------:R0:W-:Y:S01]  /*18480*/  STL [R1+0x328], R0 ;  /* 0x0003280001007387 */ /* 0x0001e20000100800 */
[----:B-1----:R-:W-:Y:S02]  /*18490*/  @!P1 IMAD.MOV.U32 R46, RZ, RZ, R0 ;  /* 0x000000ffff2e9224 */ /* 0x002fe400078e0000 */
[----:B------:R-:W-:Y:S01]  /*184a0*/  @!P1 IMAD.MOV.U32 R47, RZ, RZ, R78 ;  /* 0x000000ffff2f9224 */ /* 0x000fe200078e004e */
[----:B------:R-:W-:Y:S01]  /*184b0*/  IADD3 R71, P2, PT, R4, R71, RZ ;  /* 0x0000004704477210 */ /* 0x000fe20007f5e0ff */
[----:B------:R-:W-:Y:S04]  /*184c0*/  STL [R1+0x324], R78 ;  /* 0x0003244e01007387 */ /* 0x000fe80000100800 */
[----:B------:R-:W-:Y:S01]  /*184d0*/  IMAD.X R76, R88, 0x1, R76, P2 ;  /* 0x00000001584c7824 */ /* 0x000fe200010e064c */
[----:B0-----:R-:W2:Y:S04]  /*184e0*/  LDL.LU R0, [R1+0x3d4] ;  /* 0x0003d40001007983 */ /* 0x001ea80000300800 */
[----:B------:R0:W2:Y:S04]  /*184f0*/  @!P1 LDG.E.U8 R73, desc[UR18][R46.64] ;  /* 0x000000122e499981 */ /* 0x0000a8000c1e1100 */
[----:B------:R1:W-:Y:S04]  /*18500*/  STL [R1+0x368], R71 ;  /* 0x0003684701007387 */ /* 0x0003e80000100800 */
[----:B------:R1:W-:Y:S01]  /*18510*/  STL [R1+0x364], R76 ;  /* 0x0003644c01007387 */ /* 0x0003e20000100800 */
[----:B0-----:R-:W-:-:S03]  /*18520*/  @!P1 IMAD.MOV.U32 R46, RZ, RZ, R71 ;  /* 0x000000ffff2e9224 */ /* 0x001fc600078e0047 */
[----:B-1----:R-:W2:Y:S01]  /*18530*/  LDL.LU R71, [R1+0x208] ;  /* 0x0002080001477983 */ /* 0x002ea20000300800 */
[----:B------:R-:W-:-:S03]  /*18540*/  @!P1 IMAD.MOV.U32 R47, RZ, RZ, R76 ;  /* 0x000000ffff2f9224 */ /* 0x000fc600078e004c */
[----:B------:R0:W-:Y:S04]  /*18550*/  STS.U8 [R68+UR9+0x7900], R65 ;  /* 0x0079004144007988 */ /* 0x0001e80008000009 */
[----:B------:R-:W2:Y:S01]  /*18560*/  LDL.LU R76, [R1+0x230] ;  /* 0x00023000014c7983 */ /* 0x000ea20000300800 */
[----:B0-----:R-:W-:-:S03]  /*18570*/  PRMT R65, RZ, 0x7610, R65 ;  /* 0x00007610ff417816 */ /* 0x001fc60000000041 */
[----:B------:R0:W-:Y:S04]  /*18580*/  STS.U8 [R68+UR9+0x7d00], R54 ;  /* 0x007d003644007988 */ /* 0x0001e80008000009 */
[----:B------:R1:W2:Y:S01]  /*18590*/  @!P1 LDG.E.U8 R65, desc[UR18][R46.64] ;  /* 0x000000122e419981 */ /* 0x0002a2000c1e1100 */
[----:B0-----:R-:W-:Y:S02]  /*185a0*/  PRMT R54, RZ, 0x7610, R54 ;  /* 0x00007610ff367816 */ /* 0x001fe40000000036 */
[----:B---3--:R-:W-:-:S05]  /*185b0*/  IADD3 R72, P2, PT, R4, R72, RZ ;  /* 0x0000004804487210 */ /* 0x008fca0007f5e0ff */
[----:B----4-:R-:W-:Y:S01]  /*185c0*/  IMAD.X R77, R88, 0x1, R77, P2 ;  /* 0x00000001584d7824 */ /* 0x010fe200010e064d */
[----:B------:R0:W-:Y:S01]  /*185d0*/  STL [R1+0x3a8], R72 ;  /* 0x0003a84801007387 */ /* 0x0001e20000100800 */
[----:B-1----:R-:W-:Y:S02]  /*185e0*/  @!P1 IMAD.MOV.U32 R46, RZ, RZ, R72 ;  /* 0x000000ffff2e9224 */ /* 0x002fe400078e0048 */
[----:B------:R-:W-:Y:S01]  /*185f0*/  @!P1 IMAD.MOV.U32 R47, RZ, RZ, R77 ;  /* 0x000000ffff2f9224 */ /* 0x000fe200078e004d */
[----:B------:R1:W-:Y:S04]  /*18600*/  STL [R1+0x3a4], R77 ;  /* 0x0003a44d01007387 */ /* 0x0003e80000100800 */
[----:B------:R-:W3:Y:S01]  /*18610*/  LDL.LU R78, [R1+0x22c] ;  /* 0x00022c00014e7983 */ /* 0x000ee20000300800 */
[----:B--2---:R-:W-:-:S03]  /*18620*/  IADD3 R0, P2, PT, R4, R0, RZ ;  /* 0x0000000004007210 */ /* 0x004fc60007f5e0ff */
[----:B0-----:R-:W2:Y:S04]  /*18630*/  LDL.LU R72, [R1+0x270] ;  /* 0x0002700001487983 */ /* 0x001ea80000300800 */
[----:B------:R-:W-:Y:S04]  /*18640*/  STL [R1+0x3d4], R0 ;  /* 0x0003d40001007387 */ /* 0x000fe80000100800 */
[----:B------:R0:W4:Y:S04]  /*18650*/  @!P1 LDG.E.U8 R54, desc[UR18][R46.64] ;  /* 0x000000122e369981 */ /* 0x000128000c1e1100 */
[----:B-1----:R-:W4:Y:S01]  /*18660*/  LDL.LU R77, [R1+0x26c] ;  /* 0x00026c00014d7983 */ /* 0x002f220000300800 */
[----:B------:R-:W-:-:S02]  /*18670*/  IMAD.X R71, R88, 0x1, R71, P2 ;  /* 0x0000000158477824 */ /* 0x000fc400010e0647 */
[----:B0-----:R-:W-:Y:S02]  /*18680*/  @!P1 IMAD.MOV.U32 R46, RZ, RZ, R0 ;  /* 0x000000ffff2e9224 */ /* 0x001fe400078e0000 */
[----:B------:R-:W-:Y:S01]  /*18690*/  @!P1 IMAD.MOV.U32 R47, RZ, RZ, R71 ;  /* 0x000000ffff2f9224 */ /* 0x000fe200078e0047 */
[----:B------:R0:W-:Y:S04]  /*186a0*/  STL [R1+0x208], R71 ;  /* 0x0002084701007387 */ /* 0x0001e80000100800 */
[----:B0-----:R-:W4:Y:S04]  /*186b0*/  LDL.LU R71, [R1+0x2ac] ;  /* 0x0002ac0001477983 */ /* 0x001f280000300800 */
[----:B------:R-:W4:Y:S01]  /*186c0*/  LDL.LU R0, [R1+0x2b0] ;  /* 0x0002b00001007983 */ /* 0x000f220000300800 */
[----:B------:R-:W0:Y:S01]  /*186d0*/  S2R R68, SR_TID.X ;  /* 0x0000000000447919 */ /* 0x000e220000002100 */
[----:B------:R-:W-:-:S02]  /*186e0*/  IADD3 R76, P2, PT, R4, R76, RZ ;  /* 0x0000004c044c7210 */ /* 0x000fc40007f5e0ff */
[----:B------:R-:W-:-:S03]  /*186f0*/  PRMT R74, RZ, 0x7610, R74 ;  /* 0x00007610ff4a7816 */ /* 0x000fc6000000004a */
[----:B------:R-:W-:Y:S04]  /*18700*/  STL [R1+0x230], R76 ;  /* 0x0002304c01007387 */ /* 0x000fe80000100800 */
[----:B------:R1:W4:Y:S02]  /*18710*/  @!P1 LDG.E.U8 R74, desc[UR18][R46.64] ;  /* 0x000000122e4a9981 */ /* 0x000324000c1e1100 */
[----:B-1----:R-:W-:Y:S01]  /*18720*/  @!P1 IMAD.MOV.U32 R46, RZ, RZ, R76 ;  /* 0x000000ffff2e9224 */ /* 0x002fe200078e004c */
[----:B0-----:R-:W-:-:S04]  /*18730*/  LOP3.LUT R68, R68, 0x7f, RZ, 0xc0, !PT ;  /* 0x0000007f44447812 */ /* 0x001fc800078ec0ff */
[----:B------:R-:W-:-:S05]  /*18740*/  LOP3.LUT R68, R68, 0x30, RZ, 0x3c, !PT ;  /* 0x0000003044447812 */ /* 0x000fca00078e3cff */
[----:B------:R-:W-:Y:S04]  /*18750*/  STS.U8 [R68+UR9+0x4180], R86 ;  /* 0x0041805644007988 */ /* 0x000fe80008000009 */
[----:B------:R0:W-:Y:S02]  /*18760*/  STS.U8 [R68+UR9+0x4580], R81 ;  /* 0x0045805144007988 */ /* 0x0001e40008000009 */
[----:B0-----:R-:W-:Y:S01]  /*18770*/  PRMT R81, RZ, 0x7610, R81 ;  /* 0x00007610ff517816 */ /* 0x001fe20000000051 */
[----:B---3--:R-:W-:Y:S01]  /*18780*/  IMAD.X R78, R88, 0x1, R78, P2 ;  /* 0x00000001584e7824 */ /* 0x008fe200010e064e */
[----:B--2---:R-:W-:-:S04]  /*18790*/  IADD3 R72, P2, PT, R4, R72, RZ ;  /* 0x0000004804487210 */ /* 0x004fc80007f5e0ff */
[----:B------:R0:W-:Y:S01]  /*187a0*/  STL [R1+0x22c], R78 ;  /* 0x00022c4e01007387 */ /* 0x0001e20000100800 */
[----:B------:R-:W-:-:S05]  /*187b0*/  @!P1 IMAD.MOV.U32 R47, RZ, RZ, R78 ;  /* 0x000000ffff2f9224 */ /* 0x000fca00078e004e */
[----:B------:R1:W2:Y:S04]  /*187c0*/  @!P1 LDG.E.U8 R81, desc[UR18][R46.64] ;  /* 0x000000122e519981 */ /* 0x0002a8000c1e1100 */
[----:B0-----:R-:W3:Y:S01]  /*187d0*/  LDL.LU R78, [R1+0x2ec] ;  /* 0x0002ec00014e7983 */ /* 0x001ee20000300800 */
[----:B----4-:R-:W-:-:S03]  /*187e0*/  IMAD.X R77, R88, 0x1, R77, P2 ;  /* 0x00000001584d7824 */ /* 0x010fc600010e064d */
[----:B------:R-:W4:Y:S01]  /*187f0*/  LDL.LU R76, [R1+0x2f0] ;  /* 0x0002f000014c7983 */ /* 0x000f220000300800 */
[----:B-1----:R-:W-:-:S03]  /*18800*/  @!P1 IMAD.MOV.U32 R46, RZ, RZ, R72 ;  /* 0x000000ffff2e9224 */ /* 0x002fc600078e0048 */
[----:B------:R0:W-:Y:S04]  /*18810*/  STL [R1+0x270], R72 ;  /* 0x0002704801007387 */ /* 0x0001e80000100800 */
[----:B------:R1:W-:Y:S01]  /*18820*/  STL [R1+0x26c], R77 ;  /* 0x00026c4d01007387 */ /* 0x0003e20000100800 */
[----:B------:R-:W-:-:S03]  /*18830*/  @!P1 IMAD.MOV.U32 R47, RZ, RZ, R77 ;  /* 0x000000ffff2f9224 */ /* 0x000fc600078e004d */
[----:B0-----:R-:W2:Y:S01]  /*18840*/  LDL.LU R72, [R1+0x330] ;  /* 0x0003300001487983 */ /* 0x001ea20000300800 */
[----:B------:R-:W-:-:S05]  /*18850*/  IADD3 R0, P2, PT, R4, R0, RZ ;  /* 0x0000000004007210 */ /* 0x000fca0007f5e0ff */
[----:B------:R-:W-:Y:S01]  /*18860*/  IMAD.X R71, R88, 0x1, R71, P2 ;  /* 0x0000000158477824 */ /* 0x000fe200010e0647 */
[----:B------:R-:W-:Y:S04]  /*18870*/  STL [R1+0x2b0], R0 ;  /* 0x0002b00001007387 */ /* 0x000fe80000100800 */
[----:B------:R-:W-:Y:S04]  /*18880*/  STL [R1+0x2ac], R71 ;  /* 0x0002ac4701007387 */ /* 0x000fe80000100800 */
[----:B-1----:R-:W2:Y:S04]  /*18890*/  LDL.LU R77, [R1+0x32c] ;  /* 0x00032c00014d7983 */ /* 0x002ea80000300800 */
[----:B------:R0:W-:Y:S04]  /*188a0*/  STS.U8 [R68+UR9+0x4980], R83 ;  /* 0x0049805344007988 */ /* 0x0001e80008000009 */
[----:B------:R1:W-:Y:S01]  /*188b0*/  STS.U8 [R68+UR9+0x4d80], R85 ;  /* 0x004d805544007988 */ /* 0x0003e20008000009 */
[----:B0-----:R-:W-:-:S02]  /*188c0*/  PRMT R83, RZ, 0x7610, R83 ;  /* 0x00007610ff537816 */ /* 0x001fc40000000053 */
[----:B-1----:R-:W-:-:S04]  /*188d0*/  PRMT R85, RZ, 0x7610, R85 ;  /* 0x00007610ff557816 */ /* 0x002fc80000000055 */
[----:B------:R0:W2:Y:S04]  /*188e0*/  @!P1 LDG.E.U8 R83, desc[UR18][R46.64] ;  /* 0x000000122e539981 */ /* 0x0000a8000c1e1100 */
[----:B------:R1:W-:Y:S01]  /*188f0*/  STS.U8 [R68+UR9+0x5180], R87 ;  /* 0x0051805744007988 */ /* 0x0003e20008000009 */
[----:B0-----:R-:W-:Y:S02]  /*18900*/  @!P1 IMAD.MOV.U32 R47, RZ, RZ, R71 ;  /* 0x000000ffff2f9224 */ /* 0x001fe400078e0047 */
[----:B------:R-:W-:Y:S01]  /*18910*/  @!P1 IMAD.MOV.U32 R46, RZ, RZ, R0 ;  /* 0x000000ffff2e9224 */ /* 0x000fe200078e0000 */
[----:B------:R-:W2:Y:S04]  /*18920*/  LDL.LU R71, [R1+0x36c] ;  /* 0x00036c0001477983 */ /* 0x000ea80000300800 */
[----:B------:R-:W2:Y:S01]  /*18930*/  LDL.LU R0, [R1+0x370] ;  /* 0x0003700001007983 */ /* 0x000ea20000300800 */
[----:B-1----:R-:W-:-:S03]  /*18940*/  PRMT R87, RZ, 0x7610, R87 ;  /* 0x00007610ff577816 */ /* 0x002fc60000000057 */
[----:B------:R0:W2:Y:S01]  /*18950*/  @!P1 LDG.E.U8 R85, desc[UR18][R46.64] ;  /* 0x000000122e559981 */ /* 0x0000a2000c1e1100 */
[----:B------:R-:W-:Y:S01]  /*18960*/  IMAD.MOV.U32 R90, RZ, RZ, R84 ;  /* 0x000000ffff5a7224 */ /* 0x000fe200078e0054 */
[----:B----4-:R-:W-:-:S05]  /*18970*/  IADD3 R76, P2, PT, R4, R76, RZ ;  /* 0x0000004c044c7210 */ /* 0x010fca0007f5e0ff */
[----:B---3--:R-:W-:Y:S01]  /*18980*/  IMAD.X R78, R88, 0x1, R78, P2 ;  /* 0x00000001584e7824 */ /* 0x008fe200010e064e */
[----:B------:R1:W-:Y:S01]  /*18990*/  STL [R1+0x2f0], R76 ;  /* 0x0002f04c01007387 */ /* 0x0003e20000100800 */
[----:B0-----:R-:W-:Y:S02]  /*189a0*/  @!P1 IMAD.MOV.U32 R46, RZ, RZ, R76 ;  /* 0x000000ffff2e9224 */ /* 0x001fe400078e004c */
[----:B------:R-:W-:Y:S01]  /*189b0*/  @!P1 IMAD.MOV.U32 R47, RZ, RZ, R78 ;  /* 0x000000ffff2f9224 */ /* 0x000fe200078e004e */
[----:B--2---:R-:W-:Y:S01]  /*189c0*/  IADD3 R72, P2, PT, R4, R72, RZ ;  /* 0x0000004804487210 */ /* 0x004fe20007f5e0ff */
[----:B------:R-:W-:Y:S04]  /*189d0*/  STL [R1+0x2ec], R78 ;  /* 0x0002ec4e01007387 */ /* 0x000fe80000100800 */
[----:B-1----:R-:W2:Y:S04]  /*189e0*/  LDL.LU R76, [R1+0x3b0] ;  /* 0x0003b000014c7983 */ /* 0x002ea80000300800 */
[----:B------:R-:W3:Y:S04]  /*189f0*/  LDL.LU R84, [R1+0x70] ;  /* 0x0000700001547983 */ /* 0x000ee80000300800 */
[----:B------:R-:W4:Y:S04]  /*18a00*/  LDL.LU R86, [R1+0x50] ;  /* 0x0000500001567983 */ /* 0x000f280000300800 */
[----:B------:R0:W4:Y:S01]  /*18a10*/  @!P1 LDG.E.U8 R87, desc[UR18][R46.64] ;  /* 0x000000122e579981 */ /* 0x000122000c1e1100 */
[----:B------:R-:W-:-:S03]  /*18a20*/  IMAD.X R77, R88, 0x1, R77, P2 ;  /* 0x00000001584d7824 */ /* 0x000fc600010e064d */
[----:B------:R-:W-:Y:S04]  /*18a30*/  STL [R1+0x330], R72 ;  /* 0x0003304801007387 */ /* 0x000fe80000100800 */
[----:B------:R1:W-:Y:S01]  /*18a40*/  STL [R1+0x32c], R77 ;  /* 0x00032c4d01007387 */ /* 0x0003e20000100800 */
[----:B0-----:R-:W-:-:S03]  /*18a50*/  @!P1 IMAD.MOV.U32 R47, RZ, RZ, R77 ;  /* 0x000000ffff2f9224 */ /* 0x001fc600078e004d */
[----:B-1----:R-:W4:Y:S01]  /*18a60*/  LDL.LU R77, [R1+0x3ac] ;  /* 0x0003ac00014d7983 */ /* 0x002f220000300800 */
[----:B------:R-:W-:-:S03]  /*18a70*/  @!P1 IMAD.MOV.U32 R46, RZ, RZ, R72 ;  /* 0x000000ffff2e9224 */ /* 0x000fc600078e0048 */
[----:B------:R0:W-:Y:S04]  /*18a80*/  STS.U8 [R68+UR9+0x5580], R89 ;  /* 0x0055805944007988 */ /* 0x0001e80008000009 */
[----:B------:R1:W-:Y:S01]  /*18a90*/  STS.U8 [R68+UR9+0x5980], R91 ;  /* 0x0059805b44007988 */ /* 0x0003e20008000009 */
[----:B0-----:R-:W-:Y:S02]  /*18aa0*/  PRMT R89, RZ, 0x7610, R89 ;  /* 0x00007610ff597816 */ /* 0x001fe40000000059 */
[----:B------:R-:W-:-:S04]  /*18ab0*/  IADD3 R0, P2, PT, R4, R0, RZ ;  /* 0x0000000004007210 */ /* 0x000fc80007f5e0ff */
[----:B------:R0:W4:Y:S01]  /*18ac0*/  @!P1 LDG.E.U8 R89, desc[UR18][R46.64] ;  /* 0x000000122e599981 */ /* 0x000122000c1e1100 */
[----:B------:R-:W-:Y:S01]  /*18ad0*/  IMAD.X R71, R88, 0x1, R71, P2 ;  /* 0x0000000158477824 */ /* 0x000fe200010e0647 */
[----:B-1----:R-:W-:Y:S02]  /*18ae0*/  PRMT R91, RZ, 0x7610, R91 ;  /* 0x00007610ff5b7816 */ /* 0x002fe4000000005b */
[----:B------:R-:W-:Y:S04]  /*18af0*/  STL [R1+0x370], R0 ;  /* 0x0003700001007387 */ /* 0x000fe80000100800 */
[----:B------:R1:W-:Y:S01]  /*18b00*/  STL [R1+0x36c], R71 ;  /* 0x00036c4701007387 */ /* 0x0003e20000100800 */
[----:B0-----:R-:W-:Y:S02]  /*18b10*/  @!P1 IMAD.MOV.U32 R46, RZ, RZ, R0 ;  /* 0x000000ffff2e9224 */ /* 0x001fe400078e0000 */
[----:B------:R-:W-:Y:S01]  /*18b20*/  @!P1 IMAD.MOV.U32 R47, RZ, RZ, R71 ;  /* 0x000000ffff2f9224 */ /* 0x000fe200078e0047 */
[----:B------:R-:W4:Y:S04]  /*18b30*/  LDL.LU R72, [R1+0x6c8] ;  /* 0x0006c80001487983 */ /* 0x000f280000300800 */
[----:B------:R-:W4:Y:S04]  /*18b40*/  LDL.LU R79, [R1+0x6b4] ;  /* 0x0006b400014f7983 */ /* 0x000f280000300800 */
[----:B-1----:R-:W4:Y:S04]  /*18b50*/  LDL.LU R71, [R1+0x100] ;  /* 0x0001000001477983 */ /* 0x002f280000300800 */
[----:B------:R-:W4:Y:S04]  /*18b60*/  LDL.LU R0, [R1+0xe4] ;  /* 0x0000e40001007983 */ /* 0x000f280000300800 */
[----:B------:R0:W-:Y:S04]  /*18b70*/  STS.U8 [R68+UR9+0x5d80], R93 ;  /* 0x005d805d44007988 */ /* 0x0001e80008000009 */
[----:B------:R-:W4:Y:S04]  /*18b80*/  LDL.LU R78, [R1+0xc8] ;  /* 0x0000c800014e7983 */ /* 0x000f280000300800 */
[----:B------:R1:W4:Y:S01]  /*18b90*/  @!P1 LDG.E.U8 R91, desc[UR18][R46.64] ;  /* 0x000000122e5b9981 */ /* 0x000322000c1e1100 */
[----:B0-----:R-:W-:-:S03]  /*18ba0*/  PRMT R93, RZ, 0x7610, R93 ;  /* 0x00007610ff5d7816 */ /* 0x001fc6000000005d */
[----:B------:R-:W4:Y:S04]  /*18bb0*/  LDL.LU R92, [R1+0xac] ;  /* 0x0000ac00015c7983 */ /* 0x000f280000300800 */
[----:B------:R-:W-:Y:S01]  /*18bc0*/  STS.U8 [R68+UR9+0x6180], R90 ;  /* 0x0061805a44007988 */ /* 0x000fe20008000009 */
[----:B--2---:R-:W-:-:S05]  /*18bd0*/  IADD3 R76, P2, PT, R4, R76, RZ ;  /* 0x0000004c044c7210 */ /* 0x004fca0007f5e0ff */
[----:B-1----:R-:W-:Y:S01]  /*18be0*/  @!P1 IMAD.MOV.U32 R46, RZ, RZ, R76 ;  /* 0x000000ffff2e9224 */ /* 0x002fe200078e004c */
[----:B------:R0:W-:Y:S04]  /*18bf0*/  STL [R1+0x3b0], R76 ;  /* 0x0003b04c01007387 */ /* 0x0001e80000100800 */
[----:B---3--:R-:W-:Y:S01]  /*18c00*/  STS.U8 [R68+UR9+0x6580], R84 ;  /* 0x0065805444007988 */ /* 0x008fe20008000009 */
[----:B----4-:R-:W-:-:S04]  /*18c10*/  IMAD.X R77, R88, 0x1, R77, P2 ;  /* 0x00000001584d7824 */ /* 0x010fc800010e064d */
[----:B------:R-:W-:Y:S01]  /*18c20*/  @!P1 IMAD.MOV.U32 R47, RZ, RZ, R77 ;  /* 0x000000ffff2f9224 */ /* 0x000fe200078e004d */
[----:B------:R1:W-:Y:S04]  /*18c30*/  STL [R1+0x3ac], R77 ;  /* 0x0003ac4d01007387 */ /* 0x0003e80000100800 */
[----:B0-----:R-:W2:Y:S04]  /*18c40*/  LDL.LU R76, [R1+0x6c] ;  /* 0x00006c00014c7983 */ /* 0x001ea80000300800 */
[----:B------:R0:W3:Y:S04]  /*18c50*/  @!P1 LDG.E.U8 R93, desc[UR18][R46.64] ;  /* 0x000000122e5d9981 */ /* 0x0000e8000c1e1100 */
[----:B-1----:R-:W4:Y:S04]  /*18c60*/  LDL.LU R77, [R1+0x4c] ;  /* 0x00004c00014d7983 */ /* 0x002f280000300800 */
[----:B------:R-:W2:Y:S04]  /*18c70*/  LDL.LU R88, [R1+0x28] ;  /* 0x0000280001587983 */ /* 0x000ea80000300800 */
[----:B------:R-:W2:Y:S04]  /*18c80*/  LDL.LU R46, [R1+0x11c] ;  /* 0x00011c00012e7983 */ /* 0x000ea80000300800 */
[----:B------:R-:W2:Y:S04]  /*18c90*/  LDL.LU R47, [R1+0x8c] ;  /* 0x00008c00012f7983 */ /* 0x000ea80000300800 */
[----:B------:R-:W2:Y:S04]  /*18ca0*/  LDL.LU R90, [R1+0x4] ;  /* 0x00000400015a7983 */ /* 0x000ea80000300800 */
[----:B------:R-:W2:Y:S04]  /*18cb0*/  LDL.LU R84, [R1+0x84c] ;  /* 0x00084c0001547983 */ /* 0x000ea80000300800 */
[----:B------:R-:W-:Y:S04]  /*18cc0*/  STS.U8 [R68+UR9+0x6980], R86 ;  /* 0x0069805644007988 */ /* 0x000fe80008000009 */
[----:B--2---:R-:W-:Y:S04]  /*18cd0*/  STS.U8 [R68+UR9+0x6d80], R84 ;  /* 0x006d805444007988 */ /* 0x004fe80008000009 */
[----:B------:R-:W-:Y:S04]  /*18ce0*/  STS.U8 [R68+UR9+0x7180], R82 ;  /* 0x0071805244007988 */ /* 0x000fe80008000009 */
[----:B------:R-:W-:Y:S04]  /*18cf0*/  STS.U8 [R68+UR9+0x7580], R80 ;  /* 0x0075805044007988 */ /* 0x000fe80008000009 */
[----:B------:R1:W-:Y:S02]  /*18d00*/  STS.U8 [R68+UR9+0x7980], R75 ;  /* 0x0079804b44007988 */ /* 0x0003e40008000009 */
[----:B-1----:R-:W-:-:S02]  /*18d10*/  LOP3.LUT R75, R2, 0x30, RZ, 0x3c, !PT ;  /* 0x00000030024b7812 */ /* 0x002fc400078e3cff */
[----:B------:R-:W2:Y:S04]  /*18d20*/  LDL.LU R68, [R1+0x6c4] ;  /* 0x0006c40001447983 */ /* 0x000ea80000300800 */
[----:B------:R-:W2:Y:S04]  /*18d30*/  LDL.LU R86, [R1+0x6b0] ;  /* 0x0006b00001567983 */ /* 0x000ea80000300800 */
[----:B------:R-:W2:Y:S04]  /*18d40*/  LDL.LU R82, [R1+0x69c] ;  /* 0x00069c0001527983 */ /* 0x000ea80000300800 */
[----:B------:R-:W2:Y:S04]  /*18d50*/  LDL.LU R84, [R1+0x118] ;  /* 0x0001180001547983 */ /* 0x000ea80000300800 */
[----:B------:R1:W-:Y:S04]  /*18d60*/  STS.U8 [R75+UR9+0x7d80], R66 ;  /* 0x007d80424b007988 */ /* 0x0003e80008000009 */
[----:B-1----:R-:W2:Y:S01]  /*18d70*/  LDL.LU R66, [R1+0x6a0] ;  /* 0x0006a00001427983 */ /* 0x002ea20000300800 */
[----:B------:R-:W-:-:S05]  /*18d80*/  LOP3.LUT R80, R2, 0x40, RZ, 0x3c, !PT ;  /* 0x0000004002507812 */ /* 0x000fca00078e3cff */
[----:B------:R1:W-:Y:S04]  /*18d90*/  STS.U8 [R80+UR9+0x4200], R72 ;  /* 0x0042004850007988 */ /* 0x0003e80008000009 */
[----:B------:R0:W-:Y:S04]  /*18da0*/  STS.U8 [R80+UR9+0x4600], R79 ;  /* 0x0046004f50007988 */ /* 0x0001e80008000009 */
[----:B-1----:R-:W3:Y:S04]  /*18db0*/  LDL.LU R72, [R1+0x848] ;  /* 0x0008480001487983 */ /* 0x002ee80000300800 */
[----:B0-----:R-:W3:Y:S04]  /*18dc0*/  LDL.LU R79, [R1+0x844] ;  /* 0x00084400014f7983 */ /* 0x001ee80000300800 */
[----:B--2---:R-:W-:Y:S04]  /*18dd0*/  STS.U8 [R80+UR9+0x4a00], R66 ;  /* 0x004a004250007988 */ /* 0x004fe80008000009 */
[----:B------:R-:W-:Y:S04]  /*18de0*/  STS.U8 [R80+UR9+0x4e00], R46 ;  /* 0x004e002e50007988 */ /* 0x000fe80008000009 */
[----:B------:R0:W-:Y:S04]  /*18df0*/  STS.U8 [R80+UR9+0x5200], R71 ;  /* 0x0052004750007988 */ /* 0x0001e80008000009 */
[----:B------:R1:W-:Y:S04]  /*18e00*/  STS.U8 [R80+UR9+0x5600], R0 ;  /* 0x0056000050007988 */ /* 0x0003e80008000009 */
[----:B------:R2:W-:Y:S04]  /*18e10*/  STS.U8 [R80+UR9+0x5a00], R78 ;  /* 0x005a004e50007988 */ /* 0x0005e80008000009 */
[----:B0-----:R-:W3:Y:S04]  /*18e20*/  LDL.LU R71, [R1+0xfc] ;  /* 0x0000fc0001477983 */ /* 0x001ee80000300800 */
[----:B-1----:R-:W3:Y:S04]  /*18e30*/  LDL.LU R0, [R1+0xe0] ;  /* 0x0000e00001007983 */ /* 0x002ee80000300800 */
[----:B------:R0:W-:Y:S04]  /*18e40*/  STS.U8 [R80+UR9+0x5e00], R92 ;  /* 0x005e005c50007988 */ /* 0x0001e80008000009 */
[----:B--2---:R-:W2:Y:S04]  /*18e50*/  LDL.LU R78, [R1+0xc4] ;  /* 0x0000c400014e7983 */ /* 0x004ea80000300800 */
[----:B0-----:R-:W2:Y:S04]  /*18e60*/  LDL.LU R92, [R1+0xa8] ;  /* 0x0000a800015c7983 */ /* 0x001ea80000300800 */
[----:B------:R0:W-:Y:S04]  /*18e70*/  STS.U8 [R80+UR9+0x6200], R47 ;  /* 0x0062002f50007988 */ /* 0x0001e80008000009 */
[----:B------:R-:W-:Y:S04]  /*18e80*/  STS.U8 [R80+UR9+0x6600], R76 ;  /* 0x0066004c50007988 */ /* 0x000fe80008000009 */
[----:B----4-:R-:W-:Y:S04]  /*18e90*/  STS.U8 [R80+UR9+0x6a00], R77 ;  /* 0x006a004d50007988 */ /* 0x010fe80008000009 */
[----:B------:R-:W-:Y:S04]  /*18ea0*/  STS.U8 [R80+UR9+0x6e00], R88 ;  /* 0x006e005850007988 */ /* 0x000fe80008000009 */
[----:B------:R-:W-:Y:S04]  /*18eb0*/  STS.U8 [R80+UR9+0x7200], R90 ;  /* 0x0072005a50007988 */ /* 0x000fe80008000009 */
[----:B0-----:R-:W4:Y:S04]  /*18ec0*/  LDL.LU R47, [R1+0x20] ;  /* 0x00002000012f7983 */ /* 0x001f280000300800 */
[----:B---3--:R0:W-:Y:S04]  /*18ed0*/  STS.U8 [R80+UR9+0x7600], R79 ;  /* 0x0076004f50007988 */ /* 0x0081e80008000009 */
[----:B------:R1:W-:Y:S04]  /*18ee0*/  STS.U8 [R80+UR9+0x7a00], R72 ;  /* 0x007a004850007988 */ /* 0x0003e80008000009 */
[----:B------:R3:W-:Y:S04]  /*18ef0*/  STS.U8 [R80+UR9+0x7e00], R64 ;  /* 0x007e004050007988 */ /* 0x0007e80008000009 */
[----:B0-----:R-:W4:Y:S04]  /*18f00*/  LDL.LU R79, [R1+0x68] ;  /* 0x00006800014f7983 */ /* 0x001f280000300800 */
[----:B-1----:R-:W4:Y:S04]  /*18f10*/  LDL.LU R72, [R1+0x44] ;  /* 0x0000440001487983 */ /* 0x002f280000300800 */
[----:B---3--:R-:W3:Y:S01]  /*18f20*/  LDL.LU R64, [R1+0x84] ;  /* 0x0000840001407983 */ /* 0x008ee20000300800 */
[----:B------:R-:W-:-:S03]  /*18f30*/  LOP3.LUT R66, R2, 0x50, RZ, 0x3c, !PT ;  /* 0x0000005002427812 */ /* 0x000fc600078e3cff */
[----:B------:R-:W4:Y:S04]  /*18f40*/  LDL.LU R2, [R1+0x6c0] ;  /* 0x0006c00001027983 */ /* 0x000f280000300800 */
[----:B------:R-:W4:Y:S04]  /*18f50*/  LDL.LU R76, [R1+0x6ac] ;  /* 0x0006ac00014c7983 */ /* 0x000f280000300800 */
[----:B------:R-:W4:Y:S04]  /*18f60*/  LDL.LU R77, [R1+0x698] ;  /* 0x00069800014d7983 */ /* 0x000f280000300800 */
[----:B------:R-:W4:Y:S04]  /*18f70*/  LDL.LU R88, [R1+0x114] ;  /* 0x0001140001587983 */ /* 0x000f280000300800 */
[----:B------:R0:W-:Y:S04]  /*18f80*/  STS.U8 [R66+UR9+0x4280], R68 ;  /* 0x0042804442007988 */ /* 0x0001e80008000009 */
[----:B------:R-:W4:Y:S04]  /*18f90*/  LDL.LU R90, [R1+0xf8] ;  /* 0x0000f800015a7983 */ /* 0x000f280000300800 */
[----:B------:R1:W-:Y:S04]  /*18fa0*/  STS.U8 [R66+UR9+0x4680], R86 ;  /* 0x0046805642007988 */ /* 0x0003e80008000009 */
[----:B0-----:R-:W4:Y:S04]  /*18fb0*/  LDL.LU R68, [R1+0xdc] ;  /* 0x0000dc0001447983 */ /* 0x001f280000300800 */
[----:B------:R0:W-:Y:S04]  /*18fc0*/  STS.U8 [R66+UR9+0x4a80], R82 ;  /* 0x004a805242007988 */ /* 0x0001e80008000009 */
[----:B-1----:R-:W4:Y:S04]  /*18fd0*/  LDL.LU R86, [R1+0xc0] ;  /* 0x0000c00001567983 */ /* 0x002f280000300800 */
[----:B------:R1:W-:Y:S04]  /*18fe0*/  STS.U8 [R66+UR9+0x4e80], R84 ;  /* 0x004e805442007988 */ /* 0x0003e80008000009 */
[----:B0-----:R-:W4:Y:S04]  /*18ff0*/  LDL.LU R82, [R1+0xa4] ;  /* 0x0000a40001527983 */ /* 0x001f280000300800 */
[----:B-1----:R-:W4:Y:S04]  /*19000*/  LDL.LU R84, [R1+0x80] ;  /* 0x0000800001547983 */ /* 0x002f280000300800 */
[----:B------:R-:W4:Y:S04]  /*19010*/  LDL.LU R46, [R1+0x5c] ;  /* 0x00005c00012e7983 */ /* 0x000f280000300800 */
[----:B------:R0:W-:Y:S04]  /*19020*/  STS.U8 [R66+UR9+0x5280], R71 ;  /* 0x0052804742007988 */ /* 0x0001e80008000009 */
[----:B------:R1:W-:Y:S04]  /*19030*/  STS.U8 [R66+UR9+0x5680], R0 ;  /* 0x0056800042007988 */ /* 0x0003e80008000009 */
[----:B0-----:R-:W4:Y:S04]  /*19040*/  LDL.LU R71, [R1+0x840] ;  /* 0x0008400001477983 */ /* 0x001f280000300800 */
[----:B-1----:R0:W5:Y:S04]  /*19050*/  LDL.LU R0, [R1+0x83c] ;  /* 0x00083c0001007983 */ /* 0x0021680000300800 */
[----:B--2---:R1:W-:Y:S04]  /*19060*/  STS.U8 [R66+UR9+0x5a80], R78 ;  /* 0x005a804e42007988 */ /* 0x0043e80008000009 */
[----:B------:R2:W-:Y:S04]  /*19070*/  STS.U8 [R66+UR9+0x5e80], R92 ;  /* 0x005e805c42007988 */ /* 0x0005e80008000009 */
[----:B-1----:R-:W4:Y:S04]  /*19080*/  LDL.LU R78, [R1+0x838] ;  /* 0x00083800014e7983 */ /* 0x002f280000300800 */
[----:B--2---:R-:W2:Y:S04]  /*19090*/  LDL.LU R92, [R1+0x834] ;  /* 0x00083400015c7983 */ /* 0x004ea80000300800 */
[----:B---3--:R1:W-:Y:S04]  /*190a0*/  STS.U8 [R66+UR9+0x6280], R64 ;  /* 0x0062804042007988 */ /* 0x0083e80008000009 */
[----:B----4-:R3:W-:Y:S04]  /*190b0*/  STS.U8 [R66+UR9+0x6680], R79 ;  /* 0x0066804f42007988 */ /* 0x0107e80008000009 */
[----:B-1----:R-:W4:Y:S01]  /*190c0*/  LDL.LU R64, [R1+0xbc] ;  /* 0x0000bc0001407983 */ /* 0x002f220000300800 */
[----:B---3--:R-:W1:Y:S03]  /*190d0*/  S2R R79, SR_TID.X ;  /* 0x00000000004f7919 */ /* 0x008e660000002100 */
[----:B------:R3:W-:Y:S04]  /*190e0*/  STS.U8 [R66+UR9+0x6a80], R72 ;  /* 0x006a804842007988 */ /* 0x0007e80008000009 */
[----:B------:R0:W-:Y:S04]  /*190f0*/  STS.U8 [R66+UR9+0x6e80], R47 ;  /* 0x006e802f42007988 */ /* 0x0001e80008000009 */
[----:B---3--:R-:W3:Y:S01]  /*19100*/  LDL.LU R72, [R1+0x9c] ;  /* 0x00009c0001487983 */ /* 0x008ee20000300800 */
[----:B-1----:R-:W-:-:S04]  /*19110*/  LOP3.LUT R79, R79, 0x7f, RZ, 0xc0, !PT ;  /* 0x0000007f4f4f7812 */ /* 0x002fc800078ec0ff */
[C---:B0-----:R-:W-:Y:S01]  /*19120*/  LOP3.LUT R47, R79.reuse, 0x60, RZ, 0x3c, !PT ;  /* 0x000000604f2f7812 */ /* 0x041fe200078e3cff */
[----:B--2---:R0:W-:Y:S04]  /*19130*/  STS.U8 [R66+UR9+0x7280], R92 ;  /* 0x0072805c42007988 */ /* 0x0041e80008000009 */
[----:B------:R1:W-:Y:S04]  /*19140*/  STS.U8 [R66+UR9+0x7680], R78 ;  /* 0x0076804e42007988 */ /* 0x0003e80008000009 */
[----:B------:R2:W-:Y:S04]  /*19150*/  STS.U8 [R66+UR9+0x7a80], R71 ;  /* 0x007a804742007988 */ /* 0x0005e80008000009 */
[----:B0-----:R-:W3:Y:S04]  /*19160*/  LDL.LU R92, [R1+0xd8] ;  /* 0x0000d800015c7983 */ /* 0x001ee80000300800 */
[----:B-1----:R-:W3:Y:S04]  /*19170*/  LDL.LU R78, [R1+0xf4] ;  /* 0x0000f400014e7983 */ /* 0x002ee80000300800 */
[----:B--2---:R-:W2:Y:S04]  /*19180*/  LDL.LU R71, [R1+0x110] ;  /* 0x0001100001477983 */ /* 0x004ea80000300800 */
[----:B------:R0:W-:Y:S04]  /*19190*/  STS.U8 [R66+UR9+0x7e80], R63 ;  /* 0x007e803f42007988 */ /* 0x0001e80008000009 */
[----:B------:R1:W-:Y:S04]  /*191a0*/  STS.U8 [R47+UR9+0x4300], R2 ;  /* 0x004300022f007988 */ /* 0x0003e80008000009 */
[----:B------:R4:W-:Y:S04]  /*191b0*/  STS.U8 [R47+UR9+0x4700], R76 ;  /* 0x0047004c2f007988 */ /* 0x0009e80008000009 */
[----:B0-----:R-:W2:Y:S04]  /*191c0*/  LDL.LU R63, [R1+0x694] ;  /* 0x00069400013f7983 */ /* 0x001ea80000300800 */
[----:B-1----:R0:W5:Y:S04]  /*191d0*/  LDL.LU R2, [R1+0x830] ;  /* 0x0008300001027983 */ /* 0x0021680000300800 */
[----:B----4-:R-:W4:Y:S04]  /*191e0*/  LDL.LU R76, [R1+0x82c] ;  /* 0x00082c00014c7983 */ /* 0x010f280000300800 */
[----:B------:R1:W-:Y:S04]  /*191f0*/  STS.U8 [R47+UR9+0x4b00], R77 ;  /* 0x004b004d2f007988 */ /* 0x0003e80008000009 */
[----:B------:R0:W-:Y:S04]  /*19200*/  STS.U8 [R47+UR9+0x4f00], R88 ;  /* 0x004f00582f007988 */ /* 0x0001e80008000009 */
[----:B------:R0:W-:Y:S04]  /*19210*/  STS.U8 [R47+UR9+0x5300], R90 ;  /* 0x0053005a2f007988 */ /* 0x0001e80008000009 */
[----:B-1----:R-:W2:Y:S04]  /*19220*/  LDL.LU R77, [R1+0x828] ;  /* 0x00082800014d7983 */ /* 0x002ea80000300800 */
[----:B0-----:R-:W2:Y:S04]  /*19230*/  LDL.LU R88, [R1+0x824] ;  /* 0x0008240001587983 */ /* 0x001ea80000300800 */
[----:B------:R-:W2:Y:S04]  /*19240*/  LDL.LU R90, [R1+0x820] ;  /* 0x00082000015a7983 */ /* 0x000ea80000300800 */
[----:B------:R0:W-:Y:S04]  /*19250*/  STS.U8 [R47+UR9+0x5700], R68 ;  /* 0x005700442f007988 */ /* 0x0001e80008000009 */
[----:B------:R1:W-:Y:S04]  /*19260*/  STS.U8 [R47+UR9+0x5b00], R86 ;  /* 0x005b00562f007988 */ /* 0x0003e80008000009 */
[----:B------:R1:W-:Y:S04]  /*19270*/  STS.U8 [R47+UR9+0x5f00], R82 ;  /* 0x005f00522f007988 */ /* 0x0003e80008000009 */
[----:B0-----:R-:W2:Y:S04]  /*19280*/  LDL.LU R68, [R1+0x81c] ;  /* 0x00081c0001447983 */ /* 0x001ea80000300800 */
[----:B-1----:R-:W2:Y:S04]  /*19290*/  LDL.LU R86, [R1+0x818] ;  /* 0x0008180001567983 */ /* 0x002ea80000300800 */
[----:B------:R-:W2:Y:S04]  /*192a0*/  LDL.LU R82, [R1+0x814] ;  /* 0x0008140001527983 */ /* 0x000ea80000300800 */
[----:B------:R0:W-:Y:S04]  /*192b0*/  STS.U8 [R47+UR9+0x6300], R84 ;  /* 0x006300542f007988 */ /* 0x0001e80008000009 */
[----:B0-----:R-:W2:Y:S04]  /*192c0*/  LDL.LU R84, [R1+0x810] ;  /* 0x0008100001547983 */ /* 0x001ea80000300800 */
[----:B------:R-:W-:Y:S04]  /*192d0*/  STS.U8 [R47+UR9+0x6700], R46 ;  /* 0x0067002e2f007988 */ /* 0x000fe80008000009 */
[----:B--2---:R0:W-:Y:S04]  /*192e0*/  STS.U8 [R47+UR9+0x6b00], R84 ;  /* 0x006b00542f007988 */ /* 0x0041e80008000009 */
[----:B------:R1:W-:Y:S04]  /*192f0*/  STS.U8 [R47+UR9+0x6f00], R86 ;  /* 0x006f00562f007988 */ /* 0x0003e80008000009 */
[----:B------:R2:W-:Y:S04]  /*19300*/  STS.U8 [R47+UR9+0x7300], R90 ;  /* 0x0073005a2f007988 */ /* 0x0005e80008000009 */
[----:B0-----:R-:W3:Y:S04]  /*19310*/  LDL.LU R84, [R1+0x80c] ;  /* 0x00080c0001547983 */ /* 0x001ee80000300800 */
[----:B-1----:R-:W3:Y:S04]  /*19320*/  LDL.LU R86, [R1+0x808] ;  /* 0x0008080001567983 */ /* 0x002ee80000300800 */
[----:B--2---:R-:W2:Y:S04]  /*19330*/  LDL.LU R90, [R1+0x6a4] ;  /* 0x0006a400015a7983 */ /* 0x004ea80000300800 */
[----:B------:R0:W-:Y:S04]  /*19340*/  STS.U8 [R47+UR9+0x7700], R77 ;  /* 0x0077004d2f007988 */ /* 0x0001e80008000009 */
[----:B0-----:R-:W2:Y:S01]  /*19350*/  LDL.LU R77, [R1+0x6bc] ;  /* 0x0006bc00014d7983 */ /* 0x001ea20000300800 */
[----:B------:R-:W-:-:S03]  /*19360*/  LOP3.LUT R46, R79, 0x70, RZ, 0x3c, !PT ;  /* 0x000000704f2e7812 */ /* 0x000fc600078e3cff */
[----:B------:R-:W-:Y:S04]  /*19370*/  STS.U8 [R47+UR9+0x7b00], R69 ;  /* 0x007b00452f007988 */ /* 0x000fe80008000009 */
[----:B------:R-:W-:Y:S04]  /*19380*/  STS.U8 [R47+UR9+0x7f00], R61 ;  /* 0x007f003d2f007988 */ /* 0x000fe80008000009 */
[----:B--2---:R-:W-:Y:S04]  /*19390*/  STS.U8 [R46+UR9+0x4380], R77 ;  /* 0x0043804d2e007988 */ /* 0x004fe80008000009 */
[----:B------:R-:W-:Y:S04]  /*193a0*/  STS.U8 [R46+UR9+0x4780], R90 ;  /* 0x0047805a2e007988 */ /* 0x000fe80008000009 */
[----:B------:R-:W-:Y:S04]  /*193b0*/  STS.U8 [R46+UR9+0x4b80], R63 ;  /* 0x004b803f2e007988 */ /* 0x000fe80008000009 */
[----:B------:R-:W-:Y:S04]  /*193c0*/  STS.U8 [R46+UR9+0x4f80], R71 ;  /* 0x004f80472e007988 */ /* 0x000fe80008000009 */
[----:B---3--:R-:W-:Y:S04]  /*193d0*/  STS.U8 [R46+UR9+0x5380], R78 ;  /* 0x0053804e2e007988 */ /* 0x008fe80008000009 */
[----:B------:R-:W-:Y:S04]  /*193e0*/  STS.U8 [R46+UR9+0x5780], R92 ;  /* 0x0057805c2e007988 */ /* 0x000fe80008000009 */
[----:B------:R-:W-:Y:S04]  /*193f0*/  STS.U8 [R46+UR9+0x5b80], R64 ;  /* 0x005b80402e007988 */ /* 0x000fe80008000009 */
[----:B------:R-:W-:Y:S04]  /*19400*/  STS.U8 [R46+UR9+0x5f80], R72 ;  /* 0x005f80482e007988 */ /* 0x000fe80008000009 */
[----:B------:R0:W-:Y:S04]  /*19410*/  STS.U8 [R46+UR9+0x6380], R86 ;  /* 0x006380562e007988 */ /* 0x0001e80008000009 */
[----:B------:R1:W-:Y:S04]  /*19420*/  STS.U8 [R46+UR9+0x6780], R84 ;  /* 0x006780542e007988 */ /* 0x0003e80008000009 */
[----:B------:R2:W-:Y:S04]  /*19430*/  STS.U8 [R46+UR9+0x6b80], R82 ;  /* 0x006b80522e007988 */ /* 0x0005e80008000009 */
[----:B0-----:R0:W5:Y:S04]  /*19440*/  LDL.LU R86, [R1+0x804] ;  /* 0x0008040001567983 */ /* 0x0011680000300800 */
[----:B-1----:R0:W5:Y:S04]  /*19450*/  LDL.LU R84, [R1+0x800] ;  /* 0x0008000001547983 */ /* 0x0021680000300800 */
[----:B--2---:R0:W5:Y:S04]  /*19460*/  LDL.LU R82, [R1+0x7fc] ;  /* 0x0007fc0001527983 */ /* 0x0041680000300800 */
[----:B------:R1:W-:Y:S04]  /*19470*/  STS.U8 [R46+UR9+0x6f80], R68 ;  /* 0x006f80442e007988 */ /* 0x0003e80008000009 */
[----:B-1----:R0:W5:Y:S04]  /*19480*/  LDL.LU R68, [R1+0x7f8] ;  /* 0x0007f80001447983 */ /* 0x0021680000300800 */
[----:B------:R-:W-:Y:S04]  /*19490*/  STS.U8 [R46+UR9+0x7380], R88 ;  /* 0x007380582e007988 */ /* 0x000fe80008000009 */
[----:B----4-:R-:W-:Y:S04]  /*194a0*/  STS.U8 [R46+UR9+0x7780], R76 ;  /* 0x0077804c2e007988 */ /* 0x010fe80008000009 */
[----:B------:R-:W-:Y:S04]  /*194b0*/  STS.U8 [R46+UR9+0x7b80], R67 ;  /* 0x007b80432e007988 */ /* 0x000fe80008000009 */
[----:B------:R-:W-:Y:S01]  /*194c0*/  STS.U8 [R46+UR9+0x7f80], R60 ;  /* 0x007f803c2e007988 */ /* 0x000fe20008000009 */
[----:B------:R-:W-:-:S03]  /*194d0*/  LOP3.LUT R72, R79, 0x10, RZ, 0x3c, !PT ;  /* 0x000000104f487812 */ /* 0x000fc600078e3cff */
        /* <DEDUP_REMOVED lines=8> */
[----:B------:R0:W-:Y:S04]  /*19560*/  STS.U8 [R72+UR9+0xa080], R14 ;  /* 0x00a0800e48007988 */ /* 0x0001e80008000009 */
[----:B------:R0:W-:Y:S01]  /*19570*/  STS.U8 [R72+UR9+0xa480], R15 ;  /* 0x00a4800f48007988 */ /* 0x0001e20008000009 */
[----:B-1----:R-:W-:-:S03]  /*19580*/  LOP3.LUT R79, R79, 0x20, RZ, 0x3c, !PT ;  /* 0x000000204f4f7812 */ /* 0x002fc600078e3cff */
[----:B------:R0:W-:Y:S04]  /*19590*/  STS.U8 [R72+UR9+0xa880], R16 ;  /* 0x00a8801048007988 */ /* 0x0001e80008000009 */
        /* <DEDUP_REMOVED lines=52> */
[----:B------:R0:W-:Y:S01]  /*198e0*/  STS.U8 [R46+UR9+0xbb80], R93 ;  /* 0x00bb805d2e007988 */ /* 0x0001e20008000009 */
[----:B------:R1:W-:Y:S06]  /*198f0*/  MEMBAR.ALL.CTA ;  /* 0x0000000000007992 */ /* 0x0003ec0000008000 */
[----:B-1----:R-:W1:Y:S01]  /*19900*/  FENCE.VIEW.ASYNC.S ;  /* 0x00000000000073c6 */ /* 0x002e620000000000 */
[----:B------:R-:W-:Y:S01]  /*19910*/  ULEA UR6, UR11, UR9, 0x3 ;  /* 0x000000090b067291 */ /* 0x000fe2000f8e18ff */
[----:B------:R-:W-:-:S03]  /*19920*/  UMOV UR4, UR5 ;  /* 0x0000000500047c82 */ /* 0x000fc60008000000 */
[----:B------:R-:W-:Y:S01]  /*19930*/  UIADD3 UR6, UPT, UPT, UR6, 0xc000, URZ ;  /* 0x0000c00006067890 */ /* 0x000fe2000fffe0ff */
[----:B-1----:R-:W-:Y:S06]  /*19940*/  BAR.SYNC.DEFER_BLOCKING 0x0 ;  /* 0x0000000000007b1d */ /* 0x002fec0000010000 */
[----:B0-----:R-:W-:Y:S05]  /*19950*/  @P0 BRA `(.L_x_9) ;  /* 0x0000000000480947 */ /* 0x001fea0003800000 */
[----:B------:R-:W-:Y:S01]  /*19960*/  UMOV UR13, 0x40004040 ;  /* 0x40004040000d7882 */ /* 0x000fe20000000000 */
[----:B------:R-:W-:Y:S01]  /*19970*/  UMOV UR15, 0x40004040 ;  /* 0x40004040000f7882 */ /* 0x000fe20000000000 */
[----:B------:R-:W-:Y:S01]  /*19980*/  UMOV UR16, 0x0 ;  /* 0x0000000000107882 */ /* 0x000fe20000000000 */
[----:B------:R-:W-:Y:S01]  /*19990*/  UMOV UR17, 0x8108490 ;  /* 0x0810849000117882 */ /* 0x000fe20000000000 */
[----:B------:R-:W-:Y:S01]  /*199a0*/  UMOV UR32, 0x0 ;  /* 0x0000000000207882 */ /* 0x000fe20000000000 */
[----:B------:R-:W-:Y:S01]  /*199b0*/  UMOV UR33, 0x8108490 ;  /* 0x0810849000217882 */ /* 0x000fe20000000000 */
[----:B------:R-:W-:Y:S01]  /*199c0*/  UMOV UR34, 0x0 ;  /* 0x0000000000227882 */ /* 0x000fe20000000000 */
[----:B------:R-:W-:Y:S01]  /*199d0*/  UMOV UR35, 0x8108490 ;  /* 0x0810849000237882 */ /* 0x000fe20000000000 */
[----:B------:R-:W-:Y:S01]  /*199e0*/  UMOV UR7, URZ ;  /* 0x000000ff00077c82 */ /* 0x000fe20008000000 */
[----:B------:R0:W-:Y:S01]  /*199f0*/  UTCQMMA gdesc[UR12], gdesc[UR14], tmem[UR8], tmem[UR16], idesc[UR17], UPT ;  /* 0x00ff100e0c0075ea */ /* 0x0001e2000b800308 */
        /* <DEDUP_REMOVED lines=8> */
.L_x_9:
[----:B------:R-:W2:Y:S04]  /*19a80*/  LDL R7, [R1+0x6f4] ;  /* 0x0006f40001077983 */ /* 0x000ea80000100800 */
[----:B------:R-:W2:Y:S01]  /*19a90*/  LDL.LU R6, [R1+0x6b8] ;  /* 0x0006b80001067983 */ /* 0x000ea20000300800 */
[----:B------:R-:W-:-:S04]  /*19aa0*/  UIADD3 UR11, UPT, UPT, UR11, 0x1, URZ ;  /* 0x000000010b0b7890 */ /* 0x000fc8000fffe0ff */
[----:B------:R-:W-:-:S04]  /*19ab0*/  UISETP.GT.AND UP1, UPT, UR11, 0x1, UPT ;  /* 0x000000010b00788c */ /* 0x000fc8000bf24270 */
[----:B0-----:R-:W-:Y:S02]  /*19ac0*/  USEL UR5, URZ, 0x1, !UP1 ;  /* 0x00000001ff057887 */ /* 0x001fe4000c800000 */
[----:B------:R-:W-:Y:S02]  /*19ad0*/  USEL UR11, UR11, URZ, !UP1 ;  /* 0x000000ff0b0b7287 */ /* 0x000fe4000c800000 */
[----:B------:R-:W-:Y:S01]  /*19ae0*/  ULOP3.LUT UR5, UR4, UR5, URZ, 0x3c, !UPT ;  /* 0x0000000504057292 */ /* 0x000fe2000f8e3cff */
[----:B--2---:R-:W-:Y:S02]  /*19af0*/  ISETP.NE.U32.AND P1, PT, R6, R7, PT ;  /* 0x000000070600720c */ /* 0x004fe40003f25070 */
[----:B------:R-:W2:Y:S01]  /*19b00*/  LDL.LU R7, [R1+0x6cc] ;  /* 0x0006cc0001077983 */ /* 0x000ea20000300800 */
[----:B------:R-:W-:-:S03]  /*19b10*/  IMAD.U32 R6, RZ, RZ, UR4 ;  /* 0x00000004ff067e24 */ /* 0x000fc6000f8e00ff */
[----:B--2---:R1:W-:Y:S07]  /*19b20*/  STL [R1+0x6b8], R7 ;  /* 0x0006b80701007387 */ /* 0x0043ee0000100800 */
[----:B------:R-:W-:Y:S05]  /*19b30*/  @P1 BRA `(.L_x_10) ;  /* 0xffffff5c00a81947 */ /* 0x000fea000383ffff */
.L_x_7:
[----:B-1----:R-:W1:Y:S01]  /*19b40*/  LDC R7, c[0x0][0x3a0] ;  /* 0x0000e800ff077b82 */ /* 0x002e620000000800 */
[----:B------:R-:W2:Y:S01]  /*19b50*/  LDCU UR7, c[0x0][0x3b8] ;  /* 0x00007700ff0777ac */ /* 0x000ea20008000800 */
[----:B------:R-:W3:Y:S01]  /*19b60*/  LDCU UR5, c[0x0][0x3b4] ;  /* 0x00007680ff0577ac */ /* 0x000ee20008000800 */
[----:B------:R-:W4:Y:S01]  /*19b70*/  LDCU.128 UR12, c[0x0][0x390] ;  /* 0x00007200ff0c77ac */ /* 0x000f220008000c00 */
[----:B--2--5:R-:W-:Y:S02]  /*19b80*/  IMAD R69, R68, UR7, RZ ;  /* 0x0000000744457c24 */ /* 0x024fe4000f8e02ff */
[----:B-1----:R-:W-:-:S05]  /*19b90*/  VIADD R7, R7, 0x7f ;  /* 0x0000007f07077836 */ /* 0x002fca0000000000 */
[----:B------:R-:W-:-:S13]  /*19ba0*/  ISETP.GE.AND P0, PT, R7, 0x80, PT ;  /* 0x000000800700780c */ /* 0x000fda0003f06270 */
[----:B---34-:R-:W-:Y:S05]  /*19bb0*/  @!P0 BRA `(.L_x_11) ;  /* 0x0000000000108947 */ /* 0x018fea0003800000 */
[----:B------:R-:W-:-:S06]  /*19bc0*/  USHF.L.U32 UR4, UR4, 0x1f, URZ ;  /* 0x0000001f04047899 */ /* 0x000fcc00080006ff */
[----:B------:R-:W-:-:S04]  /*19bd0*/  IMAD.U32 R0, RZ, RZ, UR4 ;  /* 0x00000004ff007e24 */ /* 0x000fc8000f8e00ff */
[----:B------:R-:W1:Y:S02]  /*19be0*/  SYNCS.PHASECHK.TRANS64.TRYWAIT P0, [UR6], R0 ;  /* 0x00000000ff0075a7 */ /* 0x000e640008001106 */
[----:B-1----:R-:W-:Y:S05]  /*19bf0*/  @!P0 BRA `(.L_x_12) ;  /* 0x00000020007c8947 */ /* 0x002fea0003800000 */
.L_x_11:
[----:B------:R-:W-:Y:S06]  /*19c00*/  BAR.SYNC.DEFER_BLOCKING 0x0 ;  /* 0x0000000000007b1d */ /* 0x000fec0000010000 */
[----:B------:R-:W2:Y:S04]  /*19c10*/  LDL.LU R2, [R1+0x6f8] ;  /* 0x0006f80001027983 */ /* 0x000ea80000300800 */
[----:B------:R-:W3:Y:S04]  /*19c20*/  LDL.LU R72, [R1+0x744] ;  /* 0x0007440001487983 */ /* 0x000ee80000300800 */
[----:B------:R-:W4:Y:S04]  /*19c30*/  LDL.LU R71, [R1+0x740] ;  /* 0x0007400001477983 */ /* 0x000f280000300800 */
[----:B------:R-:W5:Y:S01]  /*19c40*/  LDL.LU R70, [R1+0x748] ;  /* 0x0007480001467983 */ /* 0x000f620000300800 */
[----:B------:R-:W-:Y:S01]  /*19c50*/  VIADD R74, R69, UR7 ;  /* 0x00000007454a7c36 */ /* 0x000fe20008000000 */
[----:B------:R-:W1:Y:S02]  /*19c60*/  @!P3 SYNCS.CCTL.IV [UR9+0xc000] ;  /* 0x00c00000ff00b9b1 */ /* 0x000e640008000009 */
[----:B-1----:R-:W-:Y:S01]  /*19c70*/  BAR.SYNC.DEFER_BLOCKING 0x0 ;  /* 0x0000000000007b1d */ /* 0x002fe20000010000 */
[----:B0-----:R-:W-:-:S04]  /*19c80*/  VIADD R3, R74, UR7 ;  /* 0x000000074a037c36 */ /* 0x001fc80008000000 */
[----:B------:R-:W-:Y:S01]  /*19c90*/  VIADD R73, R3, UR7 ;  /* 0x0000000703497c36 */ /* 0x000fe20008000000 */
[----:B------:R-:W0:Y:S01]  /*19ca0*/  LDTM.x64 R4, tmem[UR10] ;  /* 0x0000000a000479ee */ /* 0x000e220008340000 */
[----:B------:R-:W1:Y:S01]  /*19cb0*/  @!P3 SYNCS.CCTL.IV [UR9+0xc008] ;  /* 0x00c00800ff00b9b1 */ /* 0x000e620008000009 */
[----:B------:R-:W-:Y:S01]  /*19cc0*/  NOP ;  /* 0x0000000000007918 */ /* 0x000fe20000000000 */
[----:B0-----:R0:W-:Y:S04]  /*19cd0*/  STL [R1+0x7fc], R66 ;  /* 0x0007fc4201007387 */ /* 0x0011e80000100800 */
[----:B------:R1:W-:Y:S04]  /*19ce0*/  STL [R1+0x7f8], R67 ;  /* 0x0007f84301007387 */ /* 0x0003e80000100800 */
[----:B0-----:R-:W5:Y:S04]  /*19cf0*/  LDL.LU R66, [R1+0x74c] ;  /* 0x00074c0001427983 */ /* 0x001f680000300800 */
[----:B-1----:R-:W5:Y:S04]  /*19d00*/  LDL.LU R67, [R1+0x754] ;  /* 0x0007540001437983 */ /* 0x002f680000300800 */
[----:B------:R-:W5:Y:S01]  /*19d10*/  LDL.LU R91, [R1+0x750] ;  /* 0x00075000015b7983 */ /* 0x000f620000300800 */
[----:B------:R-:W-:-:S04]  /*19d20*/  F2FP.SATFINITE.E5M2.F32.PACK_AB_MERGE_C R92, R5, R4, RZ ;  /* 0x00000004055c723e */ /* 0x000fc800048060ff */
[----:B------:R-:W-:-:S04]  /*19d30*/  PRMT R93, R92, 0x9910, RZ ;  /* 0x000099105c5d7816 */ /* 0x000fc800000000ff */
[----:B------:R-:W-:Y:S02]  /*19d40*/  SHF.R.S32.HI R93, RZ, 0x8, R93 ;  /* 0x00000008ff5d7819 */ /* 0x000fe4000001145d */
[C---:B--2---:R-:W-:Y:S01]  /*19d50*/  ISETP.GE.AND P0, PT, R2.reuse, UR14, PT ;  /* 0x0000000e02007c0c */ /* 0x044fe2000bf06270 */
[----:B------:R-:W-:-:S03]  /*19d60*/  IMAD R2, R2, UR5, RZ ;  /* 0x0000000502027c24 */ /* 0x000fc6000f8e02ff */
[----:B---3--:R-:W-:Y:S02]  /*19d70*/  ISETP.LT.AND P1, PT, R72, UR15, !P0 ;  /* 0x0000000f48007c0c */ /* 0x008fe4000c721270 */
[----:B------:R-:W-:Y:S02]  /*19d80*/  IADD3 R0, P4, PT, R2, UR12, RZ ;  /* 0x0000000c02007c10 */ /* 0x000fe4000ff9e0ff */
[----:B----4-:R-:W-:Y:S01]  /*19d90*/  ISETP.LT.AND P2, PT, R71, UR15, !P0 ;  /* 0x0000000f47007c0c */ /* 0x010fe2000c741270 */
[----:B------:R-:W-:Y:S01]  /*19da0*/  VIADD R71, R73, UR7 ;  /* 0x0000000749477c36 */ /* 0x000fe20008000000 */
[----:B------:R-:W-:Y:S02]  /*19db0*/  ISETP.LT.AND P5, PT, R68, UR15, !P0 ;  /* 0x0000000f44007c0c */ /* 0x000fe4000c7a1270 */
[----:B------:R-:W-:Y:S01]  /*19dc0*/  LEA.HI.X.SX32 R2, R2, UR13, 0x1, P4 ;  /* 0x0000000d02027c11 */ /* 0x000fe2000a0f0eff */
[----:B------:R-:W-:Y:S01]  /*19dd0*/  VIADD R72, R71, UR7 ;  /* 0x0000000747487c36 */ /* 0x000fe20008000000 */
[----:B------:R-:W-:-:S02]  /*19de0*/  IADD3 R68, P3, PT, R69, R0, RZ ;  /* 0x0000000045447210 */ /* 0x000fc40007f7e0ff */
[----:B-----5:R-:W-:Y:S01]  /*19df0*/  ISETP.LT.AND P6, PT, R70, UR15, !P0 ;  /* 0x0000000f46007c0c */ /* 0x020fe2000c7c1270 */
[----:B------:R-:W-:Y:S01]  /*19e00*/  VIADD R70, R72, UR7 ;  /* 0x0000000748467c36 */ /* 0x000fe20008000000 */
[----:B------:R-:W-:Y:S02]  /*19e10*/  LEA.HI.X.SX32 R69, R69, R2, 0x1, P3 ;  /* 0x0000000245457211 */ /* 0x000fe400018f0eff */
[-C--:B------:R-:W-:Y:S02]  /*19e20*/  IADD3 R86, P4, PT, R74, R0.reuse, RZ ;  /* 0x000000004a567210 */ /* 0x080fe40007f9e0ff */
[C---:B------:R-:W-:Y:S01]  /*19e30*/  IADD3 R84, P3, PT, R3.reuse, R0, RZ ;  /* 0x0000000003547210 */ /* 0x040fe20007f7e0ff */
[----:B------:R-:W-:Y:S01]  /*19e40*/  VIADD R4, R70, UR7 ;  /* 0x0000000746047c36 */ /* 0x000fe20008000000 */
[-C--:B------:R-:W-:Y:S02]  /*19e50*/  LEA.HI.X.SX32 R87, R74, R2.reuse, 0x1, P4 ;  /* 0x000000024a577211 */ /* 0x080fe400020f0eff */
[----:B------:R-:W-:Y:S01]  /*19e60*/  LEA.HI.X.SX32 R85, R3, R2, 0x1, P3 ;  /* 0x0000000203557211 */ /* 0x000fe200018f0eff */
[----:B------:R-:W-:Y:S01]  /*19e70*/  VIADD R3, R4, UR7 ;  /* 0x0000000704037c36 */ /* 0x000fe20008000000 */
[----:B------:R-:W-:-:S02]  /*19e80*/  IADD3 R82, P4, PT, R73, R0, RZ ;  /* 0x0000000049527210 */ /* 0x000fc40007f9e0ff */
[----:B------:R-:W-:Y:S02]  /*19e90*/  IADD3 R80, P3, PT, R71, R0, RZ ;  /* 0x0000000047507210 */ /* 0x000fe40007f7e0ff */
[-C--:B------:R-:W-:Y:S02]  /*19ea0*/  LEA.HI.X.SX32 R83, R73, R2.reuse, 0x1, P4 ;  /* 0x0000000249537211 */ /* 0x080fe400020f0eff */
[----:B------:R-:W-:Y:S01]  /*19eb0*/  LEA.HI.X.SX32 R81, R71, R2, 0x1, P3 ;  /* 0x0000000247517211 */ /* 0x000fe200018f0eff */
[----:B------:R-:W-:Y:S01]  /*19ec0*/  VIADD R71, R3, UR7 ;  /* 0x0000000703477c36 */ /* 0x000fe20008000000 */
[-C--:B------:R-:W-:Y:S02]  /*19ed0*/  IADD3 R76, P4, PT, R72, R0.reuse, RZ ;  /* 0x00000000484c7210 */ /* 0x080fe40007f9e0ff */
[----:B------:R-:W-:Y:S01]  /*19ee0*/  IADD3 R78, P3, PT, R70, R0, RZ ;  /* 0x00000000464e7210 */ /* 0x000fe20007f7e0ff */
[----:B------:R-:W-:Y:S01]  /*19ef0*/  VIADD R5, R71, UR7 ;  /* 0x0000000747057c36 */ /* 0x000fe20008000000 */
[----:B------:R-:W-:-:S02]  /*19f00*/  LEA.HI.X.SX32 R77, R72, R2, 0x1, P4 ;  /* 0x00000002484d7211 */ /* 0x000fc400020f0eff */
[----:B------:R-:W-:Y:S02]  /*19f10*/  IADD3 R72, P4, PT, R4, R0, RZ ;  /* 0x0000000004487210 */ /* 0x000fe40007f9e0ff */
[----:B------:R-:W-:Y:S01]  /*19f20*/  LEA.HI.X.SX32 R79, R70, R2, 0x1, P3 ;  /* 0x00000002464f7211 */ /* 0x000fe200018f0eff */
[----:B------:R-:W-:Y:S01]  /*19f30*/  VIADD R89, R5, UR7 ;  /* 0x0000000705597c36 */ /* 0x000fe20008000000 */
[----:B------:R-:W-:Y:S02]  /*19f40*/  IADD3 R74, P3, PT, R3, R0, RZ ;  /* 0x00000000034a7210 */ /* 0x000fe40007f7e0ff */
[----:B------:R-:W-:Y:S02]  /*19f50*/  LEA.HI.X.SX32 R73, R4, R2, 0x1, P4 ;  /* 0x0000000204497211 */ /* 0x000fe400020f0eff */
[----:B------:R-:W-:Y:S02]  /*19f60*/  IADD3 R70, P4, PT, R71, R0, RZ ;  /* 0x0000000047467210 */ /* 0x000fe40007f9e0ff */
[----:B------:R-:W-:Y:S01]  /*19f70*/  LEA.HI.X.SX32 R75, R3, R2, 0x1, P3 ;  /* 0x00000002034b7211 */ /* 0x000fe200018f0eff */
[----:B------:R-:W-:Y:S01]  /*19f80*/  VIADD R3, R89, UR7 ;  /* 0x0000000759037c36 */ /* 0x000fe20008000000 */
[----:B------:R-:W-:-:S02]  /*19f90*/  IADD3 R4, P3, PT, R5, R0, RZ ;  /* 0x0000000005047210 */ /* 0x000fc40007f7e0ff */
[----:B------:R-:W-:Y:S02]  /*19fa0*/  LEA.HI.X.SX32 R71, R71, R2, 0x1, P4 ;  /* 0x0000000247477211 */ /* 0x000fe400020f0eff */
[----:B------:R-:W-:Y:S02]  /*19fb0*/  IADD3 R88, P4, PT, R89, R0, RZ ;  /* 0x0000000059587210 */ /* 0x000fe40007f9e0ff */
[----:B------:R-:W-:Y:S02]  /*19fc0*/  LEA.HI.X.SX32 R5, R5, R2, 0x1, P3 ;  /* 0x0000000205057211 */ /* 0x000fe400018f0eff */
[----:B------:R-:W-:Y:S02]  /*19fd0*/  IADD3 R90, P3, PT, R3, R0, RZ ;  /* 0x00000000035a7210 */ /* 0x000fe40007f7e0ff */
[----:B------:R-:W-:Y:S02]  /*19fe0*/  LEA.HI.X.SX32 R89, R89, R2, 0x1, P4 ;  /* 0x0000000259597211 */ /* 0x000fe400020f0eff */
[----:B------:R-:W-:-:S02]  /*19ff0*/  ISETP.LT.AND P4, PT, R91, UR15, !P0 ;  /* 0x0000000f5b007c0c */ /* 0x000fc4000c781270 */
[----:B------:R-:W-:Y:S01]  /*1a000*/  LEA.HI.X.SX32 R91, R3, R2, 0x1, P3 ;  /* 0x00000002035b7211 */ /* 0x000fe200018f0eff */
[----:B------:R0:W-:Y:S01]  /*1a010*/  @P5 STG.E.U8 desc[UR18][R68.64], R92 ;  /* 0x0000005c44005986 */ /* 0x0001e2000c101112 */
[----:B------:R-:W-:-:S03]  /*1a020*/  ISETP.LT.AND P3, PT, R66, UR15, !P0 ;  /* 0x0000000f42007c0c */ /* 0x000fc6000c761270 */
[----:B------:R-:W2:Y:S04]  /*1a030*/  LDL.LU R66, [R1+0x7fc] ;  /* 0x0007fc0001427983 */ /* 0x000ea80000300800 */
[----:B0-----:R-:W3:Y:S01]  /*1a040*/  LDL.LU R92, [R1+0x758] ;  /* 0x00075800015c7983 */ /* 0x001ee20000300800 */
[----:B------:R-:W-:-:S03]  /*1a050*/  ISETP.LT.AND P5, PT, R67, UR15, !P0 ;  /* 0x0000000f43007c0c */ /* 0x000fc6000c7a1270 */
[----:B------:R-:W4:Y:S04]  /*1a060*/  LDL.LU R69, [R1+0x75c] ;  /* 0x00075c0001457983 */ /* 0x000f280000300800 */
[----:B------:R-:W5:Y:S04]  /*1a070*/  LDL.LU R68, [R1+0x760] ;  /* 0x0007600001447983 */ /* 0x000f680000300800 */
[----:B------:R-:W2:Y:S04]  /*1a080*/  LDL.LU R67, [R1+0x7f8] ;  /* 0x0007f80001437983 */ /* 0x000ea80000300800 */
[----:B------:R0:W-:Y:S04]  /*1a090*/  @P1 STG.E.U8 desc[UR18][R86.64], R93 ;  /* 0x0000005d56001986 */ /* 0x0001e8000c101112 */
[----:B0-----:R-:W2:Y:S01]  /*1a0a0*/  LDL.LU R93, [R1+0x764] ;  /* 0x00076400015d7983 */ /* 0x001ea20000300800 */
[----:B------:R-:W-:-:S02]  /*1a0b0*/  F2FP.SATFINITE.E5M2.F32.PACK_AB_MERGE_C R6, R7, R6, RZ ;  /* 0x000000060706723e */ /* 0x000fc400048060ff */
[----:B------:R-:W-:Y:S02]  /*1a0c0*/  F2FP.SATFINITE.E5M2.F32.PACK_AB_MERGE_C R8, R9, R8, RZ ;  /* 0x000000080908723e */ /* 0x000fe400048060ff */
[----:B------:R-:W-:Y:S01]  /*1a0d0*/  PRMT R7, R6, 0x9910, RZ ;  /* 0x0000991006077816 */ /* 0x000fe200000000ff */
[----:B------:R0:W-:Y:S03]  /*1a0e0*/  @P2 STG.E.U8 desc[UR18][R84.64], R6 ;  /* 0x0000000654002986 */ /* 0x0001e6000c101112 */
[----:B------:R-:W-:Y:S02]  /*1a0f0*/  SHF.R.S32.HI R7, RZ, 0x8, R7 ;  /* 0x00000008ff077819 */ /* 0x000fe40000011407 */
[----:B------:R-:W-:Y:S02]  /*1a100*/  F2FP.SATFINITE.E5M2.F32.PACK_AB_MERGE_C R10, R11, R10, RZ ;  /* 0x0000000a0b0a723e */ /* 0x000fe400048060ff */
[----:B0-----:R-:W-:Y:S01]  /*1a110*/  PRMT R6, R8, 0x9910, RZ ;  /* 0x0000991008067816 */ /* 0x001fe200000000ff */
[----:B------:R0:W-:Y:S03]  /*1a120*/  @P6 STG.E.U8 desc[UR18][R82.64], R7 ;  /* 0x0000000752006986 */ /* 0x0001e6000c101112 */
[----:B------:R-:W-:Y:S01]  /*1a130*/  SHF.R.S32.HI R6, RZ, 0x8, R6 ;  /* 0x00000008ff067819 */ /* 0x000fe20000011406 */
[----:B------:R-:W-:Y:S01]  /*1a140*/  @P4 STG.E.U8 desc[UR18][R80.64], R8 ;  /* 0x0000000850004986 */ /* 0x000fe2000c101112 */
[----:B------:R-:W-:-:S03]  /*1a150*/  F2FP.SATFINITE.E5M2.F32.PACK_AB_MERGE_C R12, R13, R12, RZ ;  /* 0x0000000c0d0c723e */ /* 0x000fc600048060ff */
[----:B------:R1:W-:Y:S01]  /*1a160*/  @P3 STG.E.U8 desc[UR18][R76.64], R6 ;  /* 0x000000064c003986 */ /* 0x0003e2000c101112 */
[----:B0-----:R-:W-:-:S03]  /*1a170*/  PRMT R7, R10, 0x9910, RZ ;  /* 0x000099100a077816 */ /* 0x001fc600000000ff */
[----:B------:R0:W-:Y:S01]  /*1a180*/  @P5 STG.E.U8 desc[UR18][R78.64], R10 ;  /* 0x0000000a4e005986 */ /* 0x0001e2000c101112 */
[----:B------:R-:W-:Y:S02]  /*1a190*/  SHF.R.S32.HI R7, RZ, 0x8, R7 ;  /* 0x00000008ff077819 */ /* 0x000fe40000011407 */
[----:B-1----:R-:W-:Y:S02]  /*1a1a0*/  PRMT R6, R12, 0x9910, RZ ;  /* 0x000099100c067816 */ /* 0x002fe400000000ff */
[----:B------:R-:W-:Y:S02]  /*1a1b0*/  F2FP.SATFINITE.E5M2.F32.PACK_AB_MERGE_C R14, R15, R14, RZ ;  /* 0x0000000e0f0e723e */ /* 0x000fe400048060ff */
[----:B------:R-:W-:Y:S02]  /*1a1c0*/  SHF.R.S32.HI R6, RZ, 0x8, R6 ;  /* 0x00000008ff067819 */ /* 0x000fe40000011406 */
[----:B---3--:R-:W-:Y:S02]  /*1a1d0*/  ISETP.LT.AND P1, PT, R92, UR15, !P0 ;  /* 0x0000000f5c007c0c */ /* 0x008fe4000c721270 */
[----:B------:R-:W3:Y:S04]  /*1a1e0*/  LDL.LU R92, [R1+0x76c] ;  /* 0x00076c00015c7983 */ /* 0x000ee80000300800 */
[----:B------:R-:W3:Y:S04]  /*1a1f0*/  LDL.LU R87, [R1+0x77c] ;  /* 0x00077c0001577983 */ /* 0x000ee80000300800 */
[----:B------:R-:W3:Y:S04]  /*1a200*/  LDL.LU R86, [R1+0x778] ;  /* 0x0007780001567983 */ /* 0x000ee80000300800 */
[----:B------:R-:W3:Y:S01]  /*1a210*/  LDL.LU R84, [R1+0x774] ;  /* 0x0007740001547983 */ /* 0x000ee20000300800 */
[----:B----4-:R-:W-:-:S02]  /*1a220*/  ISETP.LT.AND P2, PT, R69, UR15, !P0 ;  /* 0x0000000f45007c0c */ /* 0x010fc4000c741270 */
[----:B-----5:R-:W-:Y:S01]  /*1a230*/  ISETP.LT.AND P6, PT, R68, UR15, !P0 ;  /* 0x0000000f44007c0c */ /* 0x020fe2000c7c1270 */
[----:B------:R-:W4:Y:S04]  /*1a240*/  LDL.LU R69, [R1+0x770] ;  /* 0x0007700001457983 */ /* 0x000f280000300800 */
[----:B------:R-:W5:Y:S04]  /*1a250*/  LDL.LU R68, [R1+0x768] ;  /* 0x0007680001447983 */ /* 0x000f680000300800 */
[----:B------:R-:W4:Y:S01]  /*1a260*/  LDL.LU R11, [R1+0x780] ;  /* 0x00078000010b7983 */ /* 0x000f220000300800 */
[----:B--2---:R-:W-:-:S03]  /*1a270*/  ISETP.LT.AND P4, PT, R93, UR15, !P0 ;  /* 0x0000000f5d007c0c */ /* 0x004fc6000c781270 */
[----:B0-----:R-:W2:Y:S04]  /*1a280*/  LDL.LU R10, [R1+0x790] ;  /* 0x00079000010a7983 */ /* 0x001ea80000300800 */
[----:B------:R-:W2:Y:S04]  /*1a290*/  LDL.LU R9, [R1+0x78c] ;  /* 0x00078c0001097983 */ /* 0x000ea80000300800 */
[----:B------:R0:W-:Y:S04]  /*1a2a0*/  @P1 STG.E.U8 desc[UR18][R72.64], R7 ;  /* 0x0000000748001986 */ /* 0x0001e8000c101112 */
[----:B------:R-:W-:Y:S04]  /*1a2b0*/  @P2 STG.E.U8 desc[UR18][R74.64], R12 ;  /* 0x0000000c4a002986 */ /* 0x000fe8000c101112 */
[----:B------:R-:W-:Y:S01]  /*1a2c0*/  @P6 STG.E.U8 desc[UR18][R70.64], R6 ;  /* 0x0000000646006986 */ /* 0x000fe2000c101112 */
[----:B0-----:R-:W-:-:S03]  /*1a2d0*/  PRMT R7, R14, 0x9910, RZ ;  /* 0x000099100e077816 */ /* 0x001fc600000000ff */
[----:B------:R0:W-:Y:S04]  /*1a2e0*/  @P4 STG.E.U8 desc[UR18][R4.64], R14 ;  /* 0x0000000e04004986 */ /* 0x0001e8000c101112 */
[----:B0-----:R-:W5:Y:S04]  /*1a2f0*/  LDL.LU R14, [R1+0x794] ;  /* 0x00079400010e7983 */ /* 0x001f680000300800 */
[----:B------:R-:W5:Y:S04]  /*1a300*/  LDL.LU R13, [R1+0x798] ;  /* 0x00079800010d7983 */ /* 0x000f680000300800 */
[----:B------:R-:W5:Y:S01]  /*1a310*/  LDL.LU R12, [R1+0x7a8] ;  /* 0x0007a800010c7983 */ /* 0x000f620000300800 */
[----:B------:R-:W-:Y:S01]  /*1a320*/  F2FP.SATFINITE.E5M2.F32.PACK_AB_MERGE_C R16, R17, R16, RZ ;  /* 0x000000101110723e */ /* 0x000fe200048060ff */
[----:B------:R-:W-:Y:S01]  /*1a330*/  VIADD R3, R3, UR7 ;  /* 0x0000000703037c36 */ /* 0x000fe20008000000 */
[----:B------:R-:W-:-:S02]  /*1a340*/  SHF.R.S32.HI R7, RZ, 0x8, R7 ;  /* 0x00000008ff077819 */ /* 0x000fc40000011407 */
[----:B------:R-:W-:Y:S01]  /*1a350*/  PRMT R4, R16, 0x9910, RZ ;  /* 0x0000991010047816 */ /* 0x000fe200000000ff */
[----:B------:R-:W-:-:S04]  /*1a360*/  VIADD R8, R3, UR7 ;  /* 0x0000000703087c36 */ /* 0x000fc80008000000 */
[----:B------:R-:W-:Y:S01]  /*1a370*/  IMAD.MOV.U32 R6, RZ, RZ, R4 ;  /* 0x000000ffff067224 */ /* 0x000fe200078e0004 */
[----:B------:R-:W-:Y:S02]  /*1a380*/  F2FP.SATFINITE.E5M2.F32.PACK_AB_MERGE_C R18, R19, R18, RZ ;  /* 0x000000121312723e */ /* 0x000fe400048060ff */
[----:B------:R-:W-:Y:S02]  /*1a390*/  F2FP.SATFINITE.E5M2.F32.PACK_AB_MERGE_C R20, R21, R20, RZ ;  /* 0x000000141514723e */ /* 0x000fe400048060ff */
[----:B---3--:R-:W-:Y:S02]  /*1a3a0*/  ISETP.LT.AND P3, PT, R92, UR15, !P0 ;  /* 0x0000000f5c007c0c */ /* 0x008fe4000c761270 */
[----:B------:R-:W-:Y:S02]  /*1a3b0*/  ISETP.LT.AND P5, PT, R87, UR15, !P0 ;  /* 0x0000000f57007c0c */ /* 0x000fe4000c7a1270 */
[----:B------:R-:W-:-:S09]  /*1a3c0*/  ISETP.LT.AND P1, PT, R86, UR15, !P0 ;  /* 0x0000000f56007c0c */ /* 0x000fd2000c721270 */
[----:B------:R0:W-:Y:S01]  /*1a3d0*/  @P3 STG.E.U8 desc[UR18][R88.64], R7 ;  /* 0x0000000758003986 */ /* 0x0001e2000c101112 */
[C---:B------:R-:W-:Y:S02]  /*1a3e0*/  IADD3 R4, P3, PT, R3.reuse, R0, RZ ;  /* 0x0000000003047210 */ /* 0x040fe40007f7e0ff */
[----:B------:R-:W-:Y:S02]  /*1a3f0*/  ISETP.LT.AND P2, PT, R84, UR15, !P0 ;  /* 0x0000000f54007c0c */ /* 0x000fe4000c741270 */
[----:B------:R-:W-:Y:S01]  /*1a400*/  LEA.HI.X.SX32 R5, R3, R2, 0x1, P3 ;  /* 0x0000000203057211 */ /* 0x000fe200018f0eff */
[----:B------:R-:W-:Y:S01]  /*1a410*/  @P5 STG.E.U8 desc[UR18][R90.64], R16 ;  /* 0x000000105a005986 */ /* 0x000fe2000c101112 */
[----:B------:R-:W-:Y:S02]  /*1a420*/  SHF.R.S32.HI R3, RZ, 0x8, R6 ;  /* 0x00000008ff037819 */ /* 0x000fe40000011406 */
[----:B------:R-:W-:-:S03]  /*1a430*/  IADD3 R6, P5, PT, R8, R0, RZ ;  /* 0x0000000008067210 */ /* 0x000fc60007fbe0ff */
[----:B------:R1:W-:Y:S01]  /*1a440*/  @P1 STG.E.U8 desc[UR18][R4.64], R3 ;  /* 0x0000000304001986 */ /* 0x0003e2000c101112 */
[C---:B0-----:R-:W-:Y:S01]  /*1a450*/  LEA.HI.X.SX32 R7, R8.reuse, R2, 0x1, P5 ;  /* 0x0000000208077211 */ /* 0x041fe200028f0eff */
[----:B------:R-:W-:-:S04]  /*1a460*/  VIADD R8, R8, UR7 ;  /* 0x0000000708087c36 */ /* 0x000fc80008000000 */
[----:B------:R0:W-:Y:S01]  /*1a470*/  @P2 STG.E.U8 desc[UR18][R6.64], R18 ;  /* 0x0000001206002986 */ /* 0x0001e2000c101112 */
[----:B--2---:R-:W-:Y:S02]  /*1a480*/  ISETP.LT.AND P5, PT, R9, UR15, !P0 ;  /* 0x0000000f09007c0c */ /* 0x004fe4000c7a1270 */
[----:B-1----:R-:W-:Y:S02]  /*1a490*/  PRMT R3, R18, 0x9910, RZ ;  /* 0x0000991012037816 */ /* 0x002fe400000000ff */
[----:B------:R-:W-:-:S03]  /*1a4a0*/  IADD3 R4, P2, PT, R8, R0, RZ ;  /* 0x0000000008047210 */ /* 0x000fc60007f5e0ff */
[----:B------:R-:W-:Y:S02]  /*1a4b0*/  IMAD.MOV.U32 R9, RZ, RZ, R3 ;  /* 0x000000ffff097224 */ /* 0x000fe400078e0003 */
[C---:B------:R-:W-:Y:S01]  /*1a4c0*/  VIADD R3, R8.reuse, UR7 ;  /* 0x0000000708037c36 */ /* 0x040fe20008000000 */
[----:B------:R-:W-:-:S04]  /*1a4d0*/  LEA.HI.X.SX32 R5, R8, R2, 0x1, P2 ;  /* 0x0000000208057211 */ /* 0x000fc800010f0eff */
[----:B0-----:R-:W-:Y:S02]  /*1a4e0*/  IADD3 R6, P2, PT, R3, R0, RZ ;  /* 0x0000000003067210 */ /* 0x001fe40007f5e0ff */
[----:B----4-:R-:W-:Y:S02]  /*1a4f0*/  ISETP.LT.AND P6, PT, R69, UR15, !P0 ;  /* 0x0000000f45007c0c */ /* 0x010fe4000c7c1270 */
[----:B------:R-:W-:Y:S02]  /*1a500*/  ISETP.LT.AND P3, PT, R11, UR15, !P0 ;  /* 0x0000000f0b007c0c */ /* 0x000fe4000c761270 */
[----:B------:R-:W-:Y:S01]  /*1a510*/  LEA.HI.X.SX32 R7, R3, R2, 0x1, P2 ;  /* 0x0000000203077211 */ /* 0x000fe200010f0eff */
[----:B------:R-:W2:Y:S01]  /*1a520*/  LDL.LU R11, [R1+0x7a4] ;  /* 0x0007a400010b7983 */ /* 0x000ea20000300800 */
[----:B-----5:R-:W-:-:S03]  /*1a530*/  ISETP.LT.AND P2, PT, R14, UR15, !P0 ;  /* 0x0000000f0e007c0c */ /* 0x020fc6000c741270 */
[----:B------:R-:W3:Y:S01]  /*1a540*/  LDL.LU R14, [R1+0x7ac] ;  /* 0x0007ac00010e7983 */ /* 0x000ee20000300800 */
[----:B------:R-:W-:Y:S01]  /*1a550*/  SHF.R.S32.HI R9, RZ, 0x8, R9 ;  /* 0x00000008ff097819 */ /* 0x000fe20000011409 */
[----:B------:R-:W-:Y:S01]  /*1a560*/  VIADD R8, R3, UR7 ;  /* 0x0000000703087c36 */ /* 0x000fe20008000000 */
[----:B------:R-:W-:Y:S01]  /*1a570*/  ISETP.LT.AND P4, PT, R68, UR15, !P0 ;  /* 0x0000000f44007c0c */ /* 0x000fe2000c781270 */
[----:B------:R-:W4:Y:S01]  /*1a580*/  LDL.LU R15, [R1+0x7b0] ;  /* 0x0007b000010f7983 */ /* 0x000f220000300800 */
[----:B------:R-:W-:Y:S02]  /*1a590*/  ISETP.LT.AND P1, PT, R10, UR15, !P0 ;  /* 0x0000000f0a007c0c */ /* 0x000fe4000c721270 */
[----:B------:R-:W-:Y:S01]  /*1a5a0*/  PRMT R10, R20, 0x9910, RZ ;  /* 0x00009910140a7816 */ /* 0x000fe200000000ff */
[----:B------:R0:W-:Y:S03]  /*1a5b0*/  @P6 STG.E.U8 desc[UR18][R4.64], R9 ;  /* 0x0000000904006986 */ /* 0x0001e6000c101112 */
[----:B------:R-:W-:-:S02]  /*1a5c0*/  SHF.R.S32.HI R10, RZ, 0x8, R10 ;  /* 0x00000008ff0a7819 */ /* 0x000fc4000001140a */
[----:B0-----:R-:W-:-:S04]  /*1a5d0*/  IADD3 R4, P6, PT, R8, R0, RZ ;  /* 0x0000000008047210 */ /* 0x001fc80007fde0ff */
[----:B------:R-:W-:Y:S01]  /*1a5e0*/  LEA.HI.X.SX32 R5, R8, R2, 0x1, P6 ;  /* 0x0000000208057211 */ /* 0x000fe200030f0eff */
[----:B------:R0:W-:Y:S04]  /*1a5f0*/  @P4 STG.E.U8 desc[UR18][R6.64], R20 ;  /* 0x0000001406004986 */ /* 0x0001e8000c101112 */
[----:B------:R1:W-:Y:S01]  /*1a600*/  @P3 STG.E.U8 desc[UR18][R4.64], R10 ;  /* 0x0000000a04003986 */ /* 0x0003e2000c101112 */
[----:B------:R-:W-:-:S03]  /*1a610*/  ISETP.LT.AND P3, PT, R12, UR15, !P0 ;  /* 0x0000000f0c007c0c */ /* 0x000fc6000c761270 */
[----:B------:R-:W5:Y:S01]  /*1a620*/  LDL.LU R12, [R1+0x7c0] ;  /* 0x0007c000010c7983 */ /* 0x000f620000300800 */
[----:B------:R-:W-:Y:S01]  /*1a630*/  VIADD R3, R8, UR7 ;  /* 0x0000000708037c36 */ /* 0x000fe20008000000 */
[----:B------:R-:W-:Y:S02]  /*1a640*/  F2FP.SATFINITE.E5M2.F32.PACK_AB_MERGE_C R22, R23, R22, RZ ;  /* 0x000000161716723e */ /* 0x000fe400048060ff */
[----:B------:R-:W4:Y:S02]  /*1a650*/  LDL.LU R8, [R1+0x7bc] ;  /* 0x0007bc0001087983 */ /* 0x000f240000300800 */
[----:B0-----:R-:W-:-:S04]  /*1a660*/  IADD3 R6, P6, PT, R3, R0, RZ ;  /* 0x0000000003067210 */ /* 0x001fc80007fde0ff */
[C---:B------:R-:W-:Y:S01]  /*1a670*/  LEA.HI.X.SX32 R7, R3.reuse, R2, 0x1, P6 ;  /* 0x0000000203077211 */ /* 0x040fe200030f0eff */
[----:B------:R-:W-:-:S04]  /*1a680*/  VIADD R3, R3, UR7 ;  /* 0x0000000703037c36 */ /* 0x000fc80008000000 */
[----:B------:R0:W-:Y:S01]  /*1a690*/  @P1 STG.E.U8 desc[UR18][R6.64], R22 ;  /* 0x0000001606001986 */ /* 0x0001e2000c101112 */
[C---:B-1----:R-:W-:Y:S01]  /*1a6a0*/  IADD3 R4, P1, PT, R3.reuse, R0, RZ ;  /* 0x0000000003047210 */ /* 0x042fe20007f3e0ff */
[----:B------:R-:W-:-:S03]  /*1a6b0*/  VIADD R9, R3, UR7 ;  /* 0x0000000703097c36 */ /* 0x000fc60008000000 */
[----:B------:R-:W-:Y:S02]  /*1a6c0*/  LEA.HI.X.SX32 R5, R3, R2, 0x1, P1 ;  /* 0x0000000203057211 */ /* 0x000fe400008f0eff */
[----:B0-----:R-:W-:-:S04]  /*1a6d0*/  IADD3 R6, P1, PT, R9, R0, RZ ;  /* 0x0000000009067210 */ /* 0x001fc80007f3e0ff */
[C---:B------:R-:W-:Y:S01]  /*1a6e0*/  LEA.HI.X.SX32 R7, R9.reuse, R2, 0x1, P1 ;  /* 0x0000000209077211 */ /* 0x040fe200008f0eff */
[----:B------:R-:W-:Y:S01]  /*1a6f0*/  VIADD R3, R9, UR7 ;  /* 0x0000000709037c36 */ /* 0x000fe20008000000 */
[----:B------:R-:W-:Y:S02]  /*1a700*/  ISETP.LT.AND P4, PT, R13, UR15, !P0 ;  /* 0x0000000f0d007c0c */ /* 0x000fe4000c781270 */
[----:B------:R-:W-:-:S04]  /*1a710*/  F2FP.SATFINITE.E5M2.F32.PACK_AB_MERGE_C R25, R25, R24, RZ ;  /* 0x000000181919723e */ /* 0x000fc800048060ff */
[----:B------:R-:W-:-:S04]  /*1a720*/  PRMT R13, R25, 0x9910, RZ ;  /* 0x00009910190d7816 */ /* 0x000fc800000000ff */
[----:B------:R-:W-:Y:S02]  /*1a730*/  SHF.R.S32.HI R13, RZ, 0x8, R13 ;  /* 0x00000008ff0d7819 */ /* 0x000fe4000001140d */
[----:B--2---:R-:W-:Y:S02]  /*1a740*/  ISETP.LT.AND P6, PT, R11, UR15, !P0 ;  /* 0x0000000f0b007c0c */ /* 0x004fe4000c7c1270 */
[----:B------:R-:W-:Y:S02]  /*1a750*/  PRMT R11, R22, 0x9910, RZ ;  /* 0x00009910160b7816 */ /* 0x000fe400000000ff */
[----:B---3--:R-:W-:Y:S02]  /*1a760*/  ISETP.LT.AND P1, PT, R14, UR15, !P0 ;  /* 0x0000000f0e007c0c */ /* 0x008fe4000c721270 */
[----:B------:R-:W2:Y:S04]  /*1a770*/  LDL.LU R14, [R1+0x7c4] ;  /* 0x0007c400010e7983 */ /* 0x000ea80000300800 */
[----:B------:R-:W3:Y:S01]  /*1a780*/  LDL.LU R10, [R1+0x7c8] ;  /* 0x0007c800010a7983 */ /* 0x000ee20000300800 */
[----:B------:R-:W-:-:S05]  /*1a790*/  SHF.R.S32.HI R11, RZ, 0x8, R11 ;  /* 0x00000008ff0b7819 */ /* 0x000fca000001140b */
[----:B------:R0:W-:Y:S04]  /*1a7a0*/  @P5 STG.E.U8 desc[UR18][R4.64], R11 ;  /* 0x0000000b04005986 */ /* 0x0001e8000c101112 */
[----:B------:R1:W-:Y:S01]  /*1a7b0*/  @P2 STG.E.U8 desc[UR18][R6.64], R25 ;  /* 0x0000001906002986 */ /* 0x0003e2000c101112 */
[----:B0-----:R-:W-:-:S04]  /*1a7c0*/  IADD3 R4, P5, PT, R3, R0, RZ ;  /* 0x0000000003047210 */ /* 0x001fc80007fbe0ff */
[----:B------:R-:W-:-:S05]  /*1a7d0*/  LEA.HI.X.SX32 R5, R3, R2, 0x1, P5 ;  /* 0x0000000203057211 */ /* 0x000fca00028f0eff */
[----:B------:R0:W-:Y:S01]  /*1a7e0*/  @P4 STG.E.U8 desc[UR18][R4.64], R13 ;  /* 0x0000000d04004986 */ /* 0x0001e2000c101112 */
[----:B-----5:R-:W-:-:S03]  /*1a7f0*/  ISETP.LT.AND P4, PT, R12, UR15, !P0 ;  /* 0x0000000f0c007c0c */ /* 0x020fc6000c781270 */
[----:B------:R-:W5:Y:S01]  /*1a800*/  LDL.LU R12, [R1+0x7d8] ;  /* 0x0007d800010c7983 */ /* 0x000f620000300800 */
[----:B------:R-:W-:Y:S01]  /*1a810*/  VIADD R9, R3, UR7 ;  /* 0x0000000703097c36 */ /* 0x000fe20008000000 */
[----:B------:R-:W-:-:S04]  /*1a820*/  F2FP.SATFINITE.E5M2.F32.PACK_AB_MERGE_C R27, R27, R26, RZ ;  /* 0x0000001a1b1b723e */ /* 0x000fc800048060ff */
[----:B-1----:R-:W-:-:S04]  /*1a830*/  IADD3 R6, P5, PT, R9, R0, RZ ;  /* 0x0000000009067210 */ /* 0x002fc80007fbe0ff */
[C---:B------:R-:W-:Y:S01]  /*1a840*/  LEA.HI.X.SX32 R7, R9.reuse, R2, 0x1, P5 ;  /* 0x0000000209077211 */ /* 0x040fe200028f0eff */
[----:B------:R-:W-:Y:S01]  /*1a850*/  VIADD R9, R9, UR7 ;  /* 0x0000000709097c36 */ /* 0x000fe20008000000 */
[----:B----4-:R-:W-:Y:S02]  /*1a860*/  ISETP.LT.AND P5, PT, R8, UR15, !P0 ;  /* 0x0000000f08007c0c */ /* 0x010fe4000c7a1270 */
[----:B------:R-:W4:Y:S01]  /*1a870*/  LDL.LU R8, [R1+0x7d4] ;  /* 0x0007d40001087983 */ /* 0x000f220000300800 */
[----:B------:R-:W-:-:S03]  /*1a880*/  VIADD R3, R9, UR7 ;  /* 0x0000000709037c36 */ /* 0x000fc60008000000 */
[----:B------:R1:W-:Y:S01]  /*1a890*/  @P3 STG.E.U8 desc[UR18][R6.64], R27 ;  /* 0x0000001b06003986 */ /* 0x0003e2000c101112 */
[----:B0-----:R-:W-:Y:S02]  /*1a8a0*/  IADD3 R4, P3, PT, R9, R0, RZ ;  /* 0x0000000009047210 */ /* 0x001fe40007f7e0ff */
[----:B------:R-:W-:Y:S02]  /*1a8b0*/  PRMT R11, R27, 0x9910, RZ ;  /* 0x000099101b0b7816 */ /* 0x000fe400000000ff */
[----:B------:R-:W-:Y:S02]  /*1a8c0*/  LEA.HI.X.SX32 R5, R9, R2, 0x1, P3 ;  /* 0x0000000209057211 */ /* 0x000fe400018f0eff */
[----:B------:R-:W-:Y:S02]  /*1a8d0*/  SHF.R.S32.HI R11, RZ, 0x8, R11 ;  /* 0x00000008ff0b7819 */ /* 0x000fe4000001140b */
[----:B-1----:R-:W-:Y:S02]  /*1a8e0*/  IADD3 R6, P3, PT, R3, R0, RZ ;  /* 0x0000000003067210 */ /* 0x002fe40007f7e0ff */
[----:B------:R-:W-:-:S02]  /*1a8f0*/  F2FP.SATFINITE.E5M2.F32.PACK_AB_MERGE_C R29, R29, R28, RZ ;  /* 0x0000001c1d1d723e */ /* 0x000fc400048060ff */
[C---:B------:R-:W-:Y:S01]  /*1a900*/  LEA.HI.X.SX32 R7, R3.reuse, R2, 0x1, P3 ;  /* 0x0000000203077211 */ /* 0x040fe200018f0eff */
[----:B------:R0:W-:Y:S04]  /*1a910*/  @P6 STG.E.U8 desc[UR18][R4.64], R11 ;  /* 0x0000000b04006986 */ /* 0x0001e8000c101112 */
[----:B------:R1:W-:Y:S01]  /*1a920*/  @P1 STG.E.U8 desc[UR18][R6.64], R29 ;  /* 0x0000001d06001986 */ /* 0x0003e2000c101112 */
[----:B------:R-:W-:Y:S01]  /*1a930*/  VIADD R9, R3, UR7 ;  /* 0x0000000703097c36 */ /* 0x000fe20008000000 */
[----:B------:R-:W-:Y:S02]  /*1a940*/  ISETP.LT.AND P2, PT, R15, UR15, !P0 ;  /* 0x0000000f0f007c0c */ /* 0x000fe4000c741270 */
[----:B------:R-:W-:Y:S02]  /*1a950*/  PRMT R13, R29, 0x9910, RZ ;  /* 0x000099101d0d7816 */ /* 0x000fe400000000ff */
[----:B0-----:R-:W-:-:S02]  /*1a960*/  IADD3 R4, P6, PT, R9, R0, RZ ;  /* 0x0000000009047210 */ /* 0x001fc40007fde0ff */
[----:B------:R-:W-:Y:S02]  /*1a970*/  SHF.R.S32.HI R13, RZ, 0x8, R13 ;  /* 0x00000008ff0d7819 */ /* 0x000fe4000001140d */
[----:B------:R-:W-:-:S05]  /*1a980*/  LEA.HI.X.SX32 R5, R9, R2, 0x1, P6 ;  /* 0x0000000209057211 */ /* 0x000fca00030f0eff */
[----:B------:R0:W-:Y:S01]  /*1a990*/  @P2 STG.E.U8 desc[UR18][R4.64], R13 ;  /* 0x0000000d04002986 */ /* 0x0001e2000c101112 */
[----:B--2---:R-:W-:-:S03]  /*1a9a0*/  ISETP.LT.AND P3, PT, R14, UR15, !P0 ;  /* 0x0000000f0e007c0c */ /* 0x004fc6000c761270 */
[----:B------:R-:W2:Y:S01]  /*1a9b0*/  LDL.LU R14, [R1+0x7dc] ;  /* 0x0007dc00010e7983 */ /* 0x000ea20000300800 */
[----:B---3--:R-:W-:-:S03]  /*1a9c0*/  ISETP.LT.AND P1, PT, R10, UR15, !P0 ;  /* 0x0000000f0a007c0c */ /* 0x008fc6000c721270 */
[----:B------:R-:W3:Y:S01]  /*1a9d0*/  LDL.LU R10, [R1+0x7e0] ;  /* 0x0007e000010a7983 */ /* 0x000ee20000300800 */
        /* <DEDUP_REMOVED lines=20> */
[----:B------:R-:W-:-:S03]  /*1ab20*/  VIADD R3, R9, UR7 ;  /* 0x0000000709037c36 */ /* 0x000fc60008000000 */
[----:B0-----:R-:W4:Y:S01]  /*1ab30*/  LDL.LU R11, [R1+0x7f4] ;  /* 0x0007f400010b7983 */ /* 0x001f220000300800 */
[----:B------:R-:W-:Y:S02]  /*1ab40*/  PRMT R13, R33, 0x9910, RZ ;  /* 0x00009910210d7816 */ /* 0x000fe400000000ff */
[C---:B------:R-:W-:Y:S02]  /*1ab50*/  IADD3 R4, P5, PT, R3.reuse, R0, RZ ;  /* 0x0000000003047210 */ /* 0x040fe40007fbe0ff */
[----:B------:R-:W-:Y:S02]  /*1ab60*/  SHF.R.S32.HI R13, RZ, 0x8, R13 ;  /* 0x00000008ff0d7819 */ /* 0x000fe4000001140d */
[----:B------:R-:W-:-:S05]  /*1ab70*/  LEA.HI.X.SX32 R5, R3, R2, 0x1, P5 ;  /* 0x0000000203057211 */ /* 0x000fca00028f0eff */
[----:B------:R0:W-:Y:S01]  /*1ab80*/  @P1 STG.E.U8 desc[UR18][R4.64], R13 ;  /* 0x0000000d04001986 */ /* 0x0001e2000c101112 */
[----:B---3--:R-:W-:-:S03]  /*1ab90*/  ISETP.LT.AND P3, PT, R10, UR15, !P0 ;  /* 0x0000000f0a007c0c */ /* 0x008fc6000c761270 */
[----:B------:R-:W3:Y:S04]  /*1aba0*/  LDL.LU R10, [R1+0x7e8] ;  /* 0x0007e800010a7983 */ /* 0x000ee80000300800 */
[----:B------:R-:W3:Y:S04]  /*1abb0*/  LDL.LU R16, [R1+0x7e4] ;  /* 0x0007e40001107983 */ /* 0x000ee80000300800 */
[----:B------:R-:W3:Y:S01]  /*1abc0*/  LDL.LU R17, [R1+0x7d0] ;  /* 0x0007d00001117983 */ /* 0x000ee20000300800 */
[----:B--2---:R-:W-:Y:S02]  /*1abd0*/  ISETP.LT.AND P4, PT, R14, UR15, !P0 ;  /* 0x0000000f0e007c0c */ /* 0x004fe4000c781270 */
[----:B-----5:R-:W-:-:S02]  /*1abe0*/  ISETP.LT.AND P1, PT, R12, UR15, !P0 ;  /* 0x0000000f0c007c0c */ /* 0x020fc4000c721270 */
[----:B------:R-:W2:Y:S04]  /*1abf0*/  LDL.LU R12, [R1+0x7cc] ;  /* 0x0007cc00010c7983 */ /* 0x000ea80000300800 */
[----:B------:R-:W5:Y:S01]  /*1ac00*/  LDL.LU R14, [R1+0x7b8] ;  /* 0x0007b800010e7983 */ /* 0x000f620000300800 */
[----:B------:R-:W-:Y:S01]  /*1ac10*/  VIADD R9, R3, UR7 ;  /* 0x0000000703097c36 */ /* 0x000fe20008000000 */
[----:B------:R-:W-:-:S04]  /*1ac20*/  F2FP.SATFINITE.E5M2.F32.PACK_AB_MERGE_C R35, R35, R34, RZ ;  /* 0x000000222323723e */ /* 0x000fc800048060ff */
[----:B-1----:R-:W-:-:S04]  /*1ac30*/  IADD3 R6, P5, PT, R9, R0, RZ ;  /* 0x0000000009067210 */ /* 0x002fc80007fbe0ff */
[C---:B------:R-:W-:Y:S01]  /*1ac40*/  LEA.HI.X.SX32 R7, R9.reuse, R2, 0x1, P5 ;  /* 0x0000000209077211 */ /* 0x040fe200028f0eff */
[----:B------:R-:W-:Y:S01]  /*1ac50*/  VIADD R9, R9, UR7 ;  /* 0x0000000709097c36 */ /* 0x000fe20008000000 */
[----:B----4-:R-:W-:-:S03]  /*1ac60*/  ISETP.LT.AND P5, PT, R8, UR15, !P0 ;  /* 0x0000000f08007c0c */ /* 0x010fc6000c7a1270 */
[----:B------:R1:W-:Y:S01]  /*1ac70*/  @P2 STG.E.U8 desc[UR18][R6.64], R35 ;  /* 0x0000002306002986 */ /* 0x0003e2000c101112 */
[C---:B0-----:R-:W-:Y:S01]  /*1ac80*/  IADD3 R4, P2, PT, R9.reuse, R0, RZ ;  /* 0x0000000009047210 */ /* 0x041fe20007f5e0ff */
[----:B------:R-:W-:Y:S01]  /*1ac90*/  VIADD R3, R9, UR7 ;  /* 0x0000000709037c36 */ /* 0x000fe20008000000 */
[----:B------:R-:W-:Y:S02]  /*1aca0*/  PRMT R8, R35, 0x9910, RZ ;  /* 0x0000991023087816 */ /* 0x000fe400000000ff */
[----:B------:R-:W-:Y:S01]  /*1acb0*/  LEA.HI.X.SX32 R5, R9, R2, 0x1, P2 ;  /* 0x0000000209057211 */ /* 0x000fe200010f0eff */
[C---:B------:R-:W-:Y:S01]  /*1acc0*/  VIADD R9, R3.reuse, UR7 ;  /* 0x0000000703097c36 */ /* 0x040fe20008000000 */
[----:B------:R-:W-:Y:S02]  /*1acd0*/  SHF.R.S32.HI R13, RZ, 0x8, R8 ;  /* 0x00000008ff0d7819 */ /* 0x000fe40000011408 */
[----:B-1----:R-:W-:-:S03]  /*1ace0*/  IADD3 R6, P2, PT, R3, R0, RZ ;  /* 0x0000000003067210 */ /* 0x002fc60007f5e0ff */
[----:B------:R-:W-:Y:S01]  /*1acf0*/  @P6 STG.E.U8 desc[UR18][R4.64], R13 ;  /* 0x0000000d04006986 */ /* 0x000fe2000c101112 */
[----:B------:R-:W-:Y:S02]  /*1ad00*/  F2FP.SATFINITE.E5M2.F32.PACK_AB_MERGE_C R37, R37, R36, RZ ;  /* 0x000000242525723e */ /* 0x000fe400048060ff */
[----:B------:R-:W-:Y:S01]  /*1ad10*/  LEA.HI.X.SX32 R7, R3, R2, 0x1, P2 ;  /* 0x0000000203077211 */ /* 0x000fe200010f0eff */
[C---:B------:R-:W-:Y:S01]  /*1ad20*/  VIADD R3, R9.reuse, UR7 ;  /* 0x0000000709037c36 */ /* 0x040fe20008000000 */
[----:B------:R-:W-:Y:S02]  /*1ad30*/  IADD3 R8, P6, PT, R9, R0, RZ ;  /* 0x0000000009087210 */ /* 0x000fe40007fde0ff */
[----:B------:R-:W-:Y:S01]  /*1ad40*/  PRMT R15, R37, 0x9910, RZ ;  /* 0x00009910250f7816 */ /* 0x000fe200000000ff */
[----:B------:R0:W-:Y:S01]  /*1ad50*/  @P4 STG.E.U8 desc[UR18][R6.64], R37 ;  /* 0x0000002506004986 */ /* 0x0001e2000c101112 */
[----:B------:R-:W-:Y:S02]  /*1ad60*/  LEA.HI.X.SX32 R9, R9, R2, 0x1, P6 ;  /* 0x0000000209097211 */ /* 0x000fe400030f0eff */
[----:B------:R-:W-:-:S02]  /*1ad70*/  SHF.R.S32.HI R15, RZ, 0x8, R15 ;  /* 0x00000008ff0f7819 */ /* 0x000fc4000001140f */
[----:B------:R-:W-:Y:S02]  /*1ad80*/  ISETP.LT.AND P2, PT, R11, UR15, !P0 ;  /* 0x0000000f0b007c0c */ /* 0x000fe4000c741270 */
[----:B------:R-:W-:Y:S01]  /*1ad90*/  F2FP.SATFINITE.E5M2.F32.PACK_AB_MERGE_C R39, R39, R38, RZ ;  /* 0x000000262727723e */ /* 0x000fe200048060ff */
[----:B------:R1:W-:Y:S03]  /*1ada0*/  @P3 STG.E.U8 desc[UR18][R8.64], R15 ;  /* 0x0000000f08003986 */ /* 0x0003e6000c101112 */
[----:B0-----:R-:W-:-:S04]  /*1adb0*/  PRMT R6, R39, 0x9910, RZ ;  /* 0x0000991027067816 */ /* 0x001fc800000000ff */
[----:B-1----:R-:W-:Y:S02]  /*1adc0*/  SHF.R.S32.HI R15, RZ, 0x8, R6 ;  /* 0x00000008ff0f7819 */ /* 0x002fe40000011406 */
[----:B------:R-:W-:Y:S02]  /*1add0*/  F2FP.SATFINITE.E5M2.F32.PACK_AB_MERGE_C R41, R41, R40, RZ ;  /* 0x000000282929723e */ /* 0x000fe400048060ff */
[----:B---3--:R-:W-:Y:S02]  /*1ade0*/  ISETP.LT.AND P4, PT, R10, UR15, !P0 ;  /* 0x0000000f0a007c0c */ /* 0x008fe4000c781270 */
[----:B------:R-:W-:-:S04]  /*1adf0*/  IADD3 R10, P6, PT, R3, R0, RZ ;  /* 0x00000000030a7210 */ /* 0x000fc80007fde0ff */
[C---:B------:R-:W-:Y:S01]  /*1ae00*/  LEA.HI.X.SX32 R11, R3.reuse, R2, 0x1, P6 ;  /* 0x00000002030b7211 */ /* 0x040fe200030f0eff */
[----:B------:R-:W-:-:S04]  /*1ae10*/  VIADD R3, R3, UR7 ;  /* 0x0000000703037c36 */ /* 0x000fc80008000000 */
[----:B------:R0:W-:Y:S01]  /*1ae20*/  @P1 STG.E.U8 desc[UR18][R10.64], R39 ;  /* 0x000000270a001986 */ /* 0x0001e2000c101112 */
[C---:B------:R-:W-:Y:S01]  /*1ae30*/  IADD3 R4, P1, PT, R3.reuse, R0, RZ ;  /* 0x0000000003047210 */ /* 0x040fe20007f3e0ff */
[----:B------:R-:W-:-:S03]  /*1ae40*/  VIADD R7, R3, UR7 ;  /* 0x0000000703077c36 */ /* 0x000fc60008000000 */
[----:B------:R-:W-:Y:S02]  /*1ae50*/  LEA.HI.X.SX32 R5, R3, R2, 0x1, P1 ;  /* 0x0000000203057211 */ /* 0x000fe400008f0eff */
[C---:B------:R-:W-:Y:S01]  /*1ae60*/  IADD3 R6, P1, PT, R7.reuse, R0, RZ ;  /* 0x0000000007067210 */ /* 0x040fe20007f3e0ff */
[C---:B------:R-:W-:Y:S01]  /*1ae70*/  VIADD R3, R7.reuse, UR7 ;  /* 0x0000000707037c36 */ /* 0x040fe20008000000 */
[----:B------:R-:W-:Y:S02]  /*1ae80*/  ISETP.LT.AND P3, PT, R16, UR15, !P0 ;  /* 0x0000000f10007c0c */ /* 0x000fe4000c761270 */
[----:B------:R-:W3:Y:S01]  /*1ae90*/  LDL.LU R16, [R1+0x7b4] ;  /* 0x0007b40001107983 */ /* 0x000ee20000300800 */
[----:B------:R-:W-:-:S03]  /*1aea0*/  LEA.HI.X.SX32 R7, R7, R2, 0x1, P1 ;  /* 0x0000000207077211 */ /* 0x000fc600008f0eff */
[----:B------:R-:W4:Y:S01]  /*1aeb0*/  LDL.LU R18, [R1+0x7a0] ;  /* 0x0007a00001127983 */ /* 0x000f220000300800 */
[----:B--2---:R-:W-:-:S03]  /*1aec0*/  ISETP.LT.AND P1, PT, R12, UR15, !P0 ;  /* 0x0000000f0c007c0c */ /* 0x004fc6000c721270 */
[----:B------:R-:W2:Y:S04]  /*1aed0*/  LDL.LU R12, [R1+0x79c] ;  /* 0x00079c00010c7983 */ /* 0x000ea80000300800 */
[----:B------:R-:W-:Y:S04]  /*1aee0*/  @P5 STG.E.U8 desc[UR18][R4.64], R15 ;  /* 0x0000000f04005986 */ /* 0x000fe8000c101112 */
[----:B------:R1:W-:Y:S01]  /*1aef0*/  @P2 STG.E.U8 desc[UR18][R6.64], R41 ;  /* 0x0000002906002986 */ /* 0x0003e2000c101112 */
[----:B-----5:R-:W-:-:S03]  /*1af00*/  ISETP.LT.AND P2, PT, R14, UR15, !P0 ;  /* 0x0000000f0e007c0c */ /* 0x020fc6000c741270 */
[----:B------:R-:W5:Y:S01]  /*1af10*/  LDL.LU R14, [R1+0x788] ;  /* 0x00078800010e7983 */ /* 0x000f620000300800 */
[C---:B------:R-:W-:Y:S01]  /*1af20*/  IADD3 R8, P5, PT, R3.reuse, R0, RZ ;  /* 0x0000000003087210 */ /* 0x040fe20007fbe0ff */
[----:B------:R-:W-:Y:S01]  /*1af30*/  VIADD R13, R3, UR7 ;  /* 0x00000007030d7c36 */ /* 0x000fe20008000000 */
[----:B------:R-:W-:Y:S02]  /*1af40*/  ISETP.LT.AND P6, PT, R17, UR15, !P0 ;  /* 0x0000000f11007c0c */ /* 0x000fe4000c7c1270 */
[----:B------:R-:W-:Y:S02]  /*1af50*/  PRMT R17, R41, 0x9910, RZ ;  /* 0x0000991029117816 */ /* 0x000fe400000000ff */
[----:B------:R-:W-:Y:S02]  /*1af60*/  LEA.HI.X.SX32 R9, R3, R2, 0x1, P5 ;  /* 0x0000000203097211 */ /* 0x000fe400028f0eff */
[----:B0-----:R-:W-:Y:S02]  /*1af70*/  IADD3 R10, P5, PT, R13, R0, RZ ;  /* 0x000000000d0a7210 */ /* 0x001fe40007fbe0ff */
[----:B------:R-:W-:-:S02]  /*1af80*/  SHF.R.S32.HI R17, RZ, 0x8, R17 ;  /* 0x00000008ff117819 */ /* 0x000fc40000011411 */
[----:B------:R-:W-:Y:S02]  /*1af90*/  F2FP.SATFINITE.E5M2.F32.PACK_AB_MERGE_C R43, R43, R42, RZ ;  /* 0x0000002a2b2b723e */ /* 0x000fe400048060ff */
[C---:B------:R-:W-:Y:S01]  /*1afa0*/  LEA.HI.X.SX32 R11, R13.reuse, R2, 0x1, P5 ;  /* 0x000000020d0b7211 */ /* 0x040fe200028f0eff */
[----:B------:R-:W-:Y:S01]  /*1afb0*/  VIADD R13, R13, UR7 ;  /* 0x000000070d0d7c36 */ /* 0x000fe20008000000 */
[----:B------:R0:W-:Y:S01]  /*1afc0*/  @P4 STG.E.U8 desc[UR18][R8.64], R17 ;  /* 0x0000001108004986 */ /* 0x0001e2000c101112 */
[----:B-1----:R-:W-:-:S03]  /*1afd0*/  PRMT R6, R43, 0x9910, RZ ;  /* 0x000099102b067816 */ /* 0x002fc600000000ff */
[----:B------:R1:W-:Y:S01]  /*1afe0*/  @P3 STG.E.U8 desc[UR18][R10.64], R43 ;  /* 0x0000002b0a003986 */ /* 0x0003e2000c101112 */
[C---:B------:R-:W-:Y:S01]  /*1aff0*/  IADD3 R4, P3, PT, R13.reuse, R0, RZ ;  /* 0x000000000d047210 */ /* 0x040fe20007f7e0ff */
[----:B------:R-:W-:-:S03]  /*1b000*/  VIADD R3, R13, UR7 ;  /* 0x000000070d037c36 */ /* 0x000fc60008000000 */
[----:B------:R-:W-:Y:S02]  /*1b010*/  LEA.HI.X.SX32 R5, R13, R2, 0x1, P3 ;  /* 0x000000020d057211 */ /* 0x000fe400018f0eff */
[----:B------:R-:W-:Y:S02]  /*1b020*/  SHF.R.S32.HI R13, RZ, 0x8, R6 ;  /* 0x00000008ff0d7819 */ /* 0x000fe40000011406 */
[----:B------:R-:W-:-:S04]  /*1b030*/  IADD3 R6, P3, PT, R3, R0, RZ ;  /* 0x0000000003067210 */ /* 0x000fc80007f7e0ff */
[----:B------:R-:W-:Y:S02]  /*1b040*/  LEA.HI.X.SX32 R7, R3, R2, 0x1, P3 ;  /* 0x0000000203077211 */ /* 0x000fe400018f0eff */
[----:B------:R-:W-:Y:S01]  /*1b050*/  F2FP.SATFINITE.E5M2.F32.PACK_AB_MERGE_C R45, R45, R44, RZ ;  /* 0x0000002c2d2d723e */ /* 0x000fe200048060ff */
[----:B------:R-:W-:Y:S04]  /*1b060*/  @P6 STG.E.U8 desc[UR18][R4.64], R13 ;  /* 0x0000000d04006986 */ /* 0x000fe8000c101112 */
[----:B------:R0:W-:Y:S01]  /*1b070*/  @P1 STG.E.U8 desc[UR18][R6.64], R45 ;  /* 0x0000002d06001986 */ /* 0x0001e2000c101112 */
[----:B---3--:R-:W-:-:S03]  /*1b080*/  ISETP.LT.AND P4, PT, R16, UR15, !P0 ;  /* 0x0000000f10007c0c */ /* 0x008fc6000c781270 */
[----:B------:R-:W3:Y:S04]  /*1b090*/  LDL.LU R16, [R1+0x784] ;  /* 0x0007840001107983 */ /* 0x000ee80000300800 */
[----:B0-----:R-:W3:Y:S01]  /*1b0a0*/  LDL.LU R17, [R1+0x73c] ;  /* 0x00073c0001117983 */ /* 0x001ee20000300800 */
[----:B--2---:R-:W-:-:S03]  /*1b0b0*/  ISETP.LT.AND P3, PT, R12, UR15, !P0 ;  /* 0x0000000f0c007c0c */ /* 0x004fc6000c761270 */
[----:B------:R-:W2:Y:S01]  /*1b0c0*/  LDL.LU R12, [R1+0x738] ;  /* 0x00073800010c7983 */ /* 0x000ea20000300800 */
[----:B-----5:R-:W-:-:S03]  /*1b0d0*/  ISETP.LT.AND P1, PT, R14, UR15, !P0 ;  /* 0x0000000f0e007c0c */ /* 0x020fc6000c721270 */
[----:B------:R-:W5:Y:S01]  /*1b0e0*/  LDL.LU R14, [R1+0x734] ;  /* 0x00073400010e7983 */ /* 0x000f620000300800 */
[----:B------:R-:W-:-:S04]  /*1b0f0*/  VIADD R9, R3, UR7 ;  /* 0x0000000703097c36 */ /* 0x000fc80008000000 */
[C---:B------:R-:W-:Y:S01]  /*1b100*/  VIADD R3, R9.reuse, UR7 ;  /* 0x0000000709037c36 */ /* 0x040fe20008000000 */
[----:B------:R-:W-:Y:S02]  /*1b110*/  IADD3 R8, P6, PT, R9, R0, RZ ;  /* 0x0000000009087210 */ /* 0x000fe40007fde0ff */
[----:B------:R-:W-:Y:S02]  /*1b120*/  PRMT R15, R45, 0x9910, RZ ;  /* 0x000099102d0f7816 */ /* 0x000fe400000000ff */
[----:B------:R-:W-:Y:S02]  /*1b130*/  LEA.HI.X.SX32 R9, R9, R2, 0x1, P6 ;  /* 0x0000000209097211 */ /* 0x000fe400030f0eff */
[----:B-1----:R-:W-:Y:S02]  /*1b140*/  IADD3 R10, P6, PT, R3, R0, RZ ;  /* 0x00000000030a7210 */ /* 0x002fe40007fde0ff */
[----:B------:R-:W-:Y:S02]  /*1b150*/  SHF.R.S32.HI R15, RZ, 0x8, R15 ;  /* 0x00000008ff0f7819 */ /* 0x000fe4000001140f */
[----:B------:R-:W-:-:S02]  /*1b160*/  F2FP.SATFINITE.E5M2.F32.PACK_AB_MERGE_C R47, R47, R46, RZ ;  /* 0x0000002e2f2f723e */ /* 0x000fc400048060ff */
[C---:B------:R-:W-:Y:S01]  /*1b170*/  LEA.HI.X.SX32 R11, R3.reuse, R2, 0x1, P6 ;  /* 0x00000002030b7211 */ /* 0x040fe200030f0eff */
[----:B------:R-:W-:Y:S01]  /*1b180*/  VIADD R3, R3, UR7 ;  /* 0x0000000703037c36 */ /* 0x000fe20008000000 */
[----:B------:R0:W-:Y:S01]  /*1b190*/  @P2 STG.E.U8 desc[UR18][R8.64], R15 ;  /* 0x0000000f08002986 */ /* 0x0001e2000c101112 */
[----:B------:R-:W-:Y:S02]  /*1b1a0*/  PRMT R6, R47, 0x9910, RZ ;  /* 0x000099102f067816 */ /* 0x000fe400000000ff */
[C---:B------:R-:W-:Y:S01]  /*1b1b0*/  VIADD R7, R3.reuse, UR7 ;  /* 0x0000000703077c36 */ /* 0x040fe20008000000 */
[----:B------:R1:W-:Y:S01]  /*1b1c0*/  @P4 STG.E.U8 desc[UR18][R10.64], R47 ;  /* 0x0000002f0a004986 */ /* 0x0003e2000c101112 */
[----:B------:R-:W-:-:S04]  /*1b1d0*/  IADD3 R4, P4, PT, R3, R0, RZ ;  /* 0x0000000003047210 */ /* 0x000fc80007f9e0ff */
[----:B------:R-:W-:Y:S02]  /*1b1e0*/  LEA.HI.X.SX32 R5, R3, R2, 0x1, P4 ;  /* 0x0000000203057211 */ /* 0x000fe400020f0eff */
[----:B0-----:R-:W-:Y:S02]  /*1b1f0*/  SHF.R.S32.HI R15, RZ, 0x8, R6 ;  /* 0x00000008ff0f7819 */ /* 0x001fe40000011406 */
[C---:B------:R-:W-:Y:S01]  /*1b200*/  IADD3 R6, P4, PT, R7.reuse, R0, RZ ;  /* 0x0000000007067210 */ /* 0x040fe20007f9e0ff */
[C---:B------:R-:W-:Y:S01]  /*1b210*/  VIADD R3, R7.reuse, UR7 ;  /* 0x0000000707037c36 */ /* 0x040fe20008000000 */
[----:B----4-:R-:W-:Y:S02]  /*1b220*/  ISETP.LT.AND P5, PT, R18, UR15, !P0 ;  /* 0x0000000f12007c0c */ /* 0x010fe4000c7a1270 */
[----:B------:R-:W4:Y:S01]  /*1b230*/  LDL.LU R18, [R1+0x730] ;  /* 0x0007300001127983 */ /* 0x000f220000300800 */
[----:B------:R-:W-:Y:S02]  /*1b240*/  LEA.HI.X.SX32 R7, R7, R2, 0x1, P4 ;  /* 0x0000000207077211 */ /* 0x000fe400020f0eff */
[----:B------:R-:W-:-:S08]  /*1b250*/  F2FP.SATFINITE.E5M2.F32.PACK_AB_MERGE_C R49, R49, R48, RZ ;  /* 0x000000303131723e */ /* 0x000fd000048060ff */
[----:B------:R-:W-:Y:S04]  /*1b260*/  @P5 STG.E.U8 desc[UR18][R4.64], R15 ;  /* 0x0000000f04005986 */ /* 0x000fe8000c101112 */
[----:B------:R0:W-:Y:S01]  /*1b270*/  @P3 STG.E.U8 desc[UR18][R6.64], R49 ;  /* 0x0000003106003986 */ /* 0x0001e2000c101112 */
[----:B---3--:R-:W-:-:S03]  /*1b280*/  ISETP.LT.AND P2, PT, R16, UR15, !P0 ;  /* 0x0000000f10007c0c */ /* 0x008fc6000c741270 */
[----:B------:R-:W3:Y:S01]  /*1b290*/  LDL.LU R16, [R1+0x72c] ;  /* 0x00072c0001107983 */ /* 0x000ee20000300800 */
[----:B--2---:R-:W-:-:S03]  /*1b2a0*/  ISETP.LT.AND P4, PT, R12, UR15, !P0 ;  /* 0x0000000f0c007c0c */ /* 0x004fc6000c781270 */
[----:B------:R-:W2:Y:S01]  /*1b2b0*/  LDL.LU R12, [R1+0x728] ;  /* 0x00072800010c7983 */ /* 0x000ea20000300800 */
[----:B-----5:R-:W-:-:S03]  /*1b2c0*/  ISETP.LT.AND P3, PT, R14, UR15, !P0 ;  /* 0x0000000f0e007c0c */ /* 0x020fc6000c761270 */
[----:B------:R-:W5:Y:S01]  /*1b2d0*/  LDL.LU R14, [R1+0x724] ;  /* 0x00072400010e7983 */ /* 0x000f620000300800 */
[C---:B------:R-:W-:Y:S01]  /*1b2e0*/  IADD3 R8, P5, PT, R3.reuse, R0, RZ ;  /* 0x0000000003087210 */ /* 0x040fe20007fbe0ff */
[----:B------:R-:W-:Y:S01]  /*1b2f0*/  VIADD R13, R3, UR7 ;  /* 0x00000007030d7c36 */ /* 0x000fe20008000000 */
[----:B------:R-:W-:Y:S01]  /*1b300*/  ISETP.LT.AND P6, PT, R17, UR15, !P0 ;  /* 0x0000000f11007c0c */ /* 0x000fe2000c7c1270 */
[----:B------:R-:W5:Y:S01]  /*1b310*/  LDL.LU R19, [R1+0x720] ;  /* 0x0007200001137983 */ /* 0x000f620000300800 */
[----:B------:R-:W-:Y:S02]  /*1b320*/  PRMT R17, R49, 0x9910, RZ ;  /* 0x0000991031117816 */ /* 0x000fe400000000ff */
[----:B------:R-:W-:Y:S02]  /*1b330*/  LEA.HI.X.SX32 R9, R3, R2, 0x1, P5 ;  /* 0x0000000203097211 */ /* 0x000fe400028f0eff */
[----:B-1----:R-:W-:Y:S02]  /*1b340*/  IADD3 R10, P5, PT, R13, R0, RZ ;  /* 0x000000000d0a7210 */ /* 0x002fe40007fbe0ff */
[----:B------:R-:W-:-:S02]  /*1b350*/  SHF.R.S32.HI R17, RZ, 0x8, R17 ;  /* 0x00000008ff117819 */ /* 0x000fc40000011411 */
[----:B------:R-:W-:Y:S02]  /*1b360*/  F2FP.SATFINITE.E5M2.F32.PACK_AB_MERGE_C R51, R51, R50, RZ ;  /* 0x000000323333723e */ /* 0x000fe400048060ff */
[C---:B------:R-:W-:Y:S01]  /*1b370*/  LEA.HI.X.SX32 R11, R13.reuse, R2, 0x1, P5 ;  /* 0x000000020d0b7211 */ /* 0x040fe200028f0eff */
[----:B------:R-:W-:Y:S01]  /*1b380*/  VIADD R13, R13, UR7 ;  /* 0x000000070d0d7c36 */ /* 0x000fe20008000000 */
[----:B------:R1:W-:Y:S01]  /*1b390*/  @P1 STG.E.U8 desc[UR18][R8.64], R17 ;  /* 0x0000001108001986 */ /* 0x0003e2000c101112 */
[----:B0-----:R-:W-:-:S03]  /*1b3a0*/  PRMT R6, R51, 0x9910, RZ ;  /* 0x0000991033067816 */ /* 0x001fc600000000ff */
[----:B------:R0:W-:Y:S01]  /*1b3b0*/  @P2 STG.E.U8 desc[UR18][R10.64], R51 ;  /* 0x000000330a002986 */ /* 0x0001e2000c101112 */
[C---:B------:R-:W-:Y:S01]  /*1b3c0*/  IADD3 R4, P2, PT, R13.reuse, R0, RZ ;  /* 0x000000000d047210 */ /* 0x040fe20007f5e0ff */
[----:B------:R-:W-:-:S03]  /*1b3d0*/  VIADD R3, R13, UR7 ;  /* 0x000000070d037c36 */ /* 0x000fc60008000000 */
[----:B------:R-:W-:Y:S02]  /*1b3e0*/  LEA.HI.X.SX32 R5, R13, R2, 0x1, P2 ;  /* 0x000000020d057211 */ /* 0x000fe400010f0eff */
[----:B------:R-:W-:Y:S01]  /*1b3f0*/  SHF.R.S32.HI R13, RZ, 0x8, R6 ;  /* 0x00000008ff0d7819 */ /* 0x000fe20000011406 */
[----:B-1----:R-:W5:Y:S01]  /*1b400*/  LDL.LU R17, [R1+0x71c] ;  /* 0x00071c0001117983 */ /* 0x002f620000300800 */
[----:B------:R-:W-:-:S04]  /*1b410*/  IADD3 R6, P2, PT, R3, R0, RZ ;  /* 0x0000000003067210 */ /* 0x000fc80007f5e0ff */
[----:B------:R-:W-:Y:S02]  /*1b420*/  LEA.HI.X.SX32 R7, R3, R2, 0x1, P2 ;  /* 0x0000000203077211 */ /* 0x000fe400010f0eff */
[----:B------:R-:W-:Y:S02]  /*1b430*/  F2FP.SATFINITE.E5M2.F32.PACK_AB_MERGE_C R53, R53, R52, RZ ;  /* 0x000000343535723e */ /* 0x000fe400048060ff */
[----:B----4-:R-:W-:Y:S01]  /*1b440*/  ISETP.LT.AND P1, PT, R18, UR15, !P0 ;  /* 0x0000000f12007c0c */ /* 0x010fe2000c721270 */
[----:B------:R-:W-:Y:S04]  /*1b450*/  @P6 STG.E.U8 desc[UR18][R4.64], R13 ;  /* 0x0000000d04006986 */ /* 0x000fe8000c101112 */
[----:B------:R1:W-:Y:S01]  /*1b460*/  @P4 STG.E.U8 desc[UR18][R6.64], R53 ;  /* 0x0000003506004986 */ /* 0x0003e2000c101112 */
[----:B---3--:R-:W-:-:S02]  /*1b470*/  ISETP.LT.AND P5, PT, R16, UR15, !P0 ;  /* 0x0000000f10007c0c */ /* 0x008fc4000c7a1270 */
[----:B--2---:R-:W-:Y:S02]  /*1b480*/  ISETP.LT.AND P2, PT, R12, UR15, !P0 ;  /* 0x0000000f0c007c0c */ /* 0x004fe4000c741270 */
[----:B------:R-:W2:Y:S04]  /*1b490*/  LDL.LU R12, [R1+0x718] ;  /* 0x00071800010c7983 */ /* 0x000ea80000300800 */
[----:B------:R-:W3:Y:S04]  /*1b4a0*/  LDL.LU R18, [R1+0x714] ;  /* 0x0007140001127983 */ /* 0x000ee80000300800 */
[----:B------:R-:W4:Y:S01]  /*1b4b0*/  LDL.LU R16, [R1+0x710] ;  /* 0x0007100001107983 */ /* 0x000f220000300800 */
[----:B-----5:R-:W-:-:S03]  /*1b4c0*/  ISETP.LT.AND P4, PT, R14, UR15, !P0 ;  /* 0x0000000f0e007c0c */ /* 0x020fc6000c781270 */
[----:B------:R-:W5:Y:S01]  /*1b4d0*/  LDL.LU R14, [R1+0x70c] ;  /* 0x00070c00010e7983 */ /* 0x000f620000300800 */
[----:B------:R-:W-:-:S04]  /*1b4e0*/  VIADD R9, R3, UR7 ;  /* 0x0000000703097c36 */ /* 0x000fc80008000000 */
[C---:B------:R-:W-:Y:S01]  /*1b4f0*/  VIADD R3, R9.reuse, UR7 ;  /* 0x0000000709037c36 */ /* 0x040fe20008000000 */
[----:B------:R-:W-:Y:S02]  /*1b500*/  IADD3 R8, P6, PT, R9, R0, RZ ;  /* 0x0000000009087210 */ /* 0x000fe40007fde0ff */
[----:B------:R-:W-:Y:S02]  /*1b510*/  PRMT R15, R53, 0x9910, RZ ;  /* 0x00009910350f7816 */ /* 0x000fe400000000ff */
[----:B------:R-:W-:Y:S02]  /*1b520*/  LEA.HI.X.SX32 R9, R9, R2, 0x1, P6 ;  /* 0x0000000209097211 */ /* 0x000fe400030f0eff */
[----:B0-----:R-:W-:Y:S02]  /*1b530*/  IADD3 R10, P6, PT, R3, R0, RZ ;  /* 0x00000000030a7210 */ /* 0x001fe40007fde0ff */
[----:B------:R-:W-:Y:S02]  /*1b540*/  SHF.R.S32.HI R15, RZ, 0x8, R15 ;  /* 0x00000008ff0f7819 */ /* 0x000fe4000001140f */
[----:B------:R-:W-:-:S02]  /*1b550*/  F2FP.SATFINITE.E5M2.F32.PACK_AB_MERGE_C R55, R55, R54, RZ ;  /* 0x000000363737723e */ /* 0x000fc400048060ff */
[C---:B------:R-:W-:Y:S01]  /*1b560*/  LEA.HI.X.SX32 R11, R3.reuse, R2, 0x1, P6 ;  /* 0x00000002030b7211 */ /* 0x040fe200030f0eff */
[----:B------:R-:W-:Y:S01]  /*1b570*/  VIADD R3, R3, UR7 ;  /* 0x0000000703037c36 */ /* 0x000fe20008000000 */
[----:B------:R0:W-:Y:S01]  /*1b580*/  @P3 STG.E.U8 desc[UR18][R8.64], R15 ;  /* 0x0000000f08003986 */ /* 0x0001e2000c101112 */
[----:B-1----:R-:W-:Y:S02]  /*1b590*/  PRMT R6, R55, 0x9910, RZ ;  /* 0x0000991037067816 */ /* 0x002fe400000000ff */
[C---:B------:R-:W-:Y:S01]  /*1b5a0*/  VIADD R7, R3.reuse, UR7 ;  /* 0x0000000703077c36 */ /* 0x040fe20008000000 */
[----:B------:R1:W-:Y:S01]  /*1b5b0*/  @P1 STG.E.U8 desc[UR18][R10.64], R55 ;  /* 0x000000370a001986 */ /* 0x0003e2000c101112 */
[----:B------:R-:W-:-:S04]  /*1b5c0*/  IADD3 R4, P1, PT, R3, R0, RZ ;  /* 0x0000000003047210 */ /* 0x000fc80007f3e0ff */
[----:B------:R-:W-:Y:S01]  /*1b5d0*/  LEA.HI.X.SX32 R5, R3, R2, 0x1, P1 ;  /* 0x0000000203057211 */ /* 0x000fe200008f0eff */
[C---:B------:R-:W-:Y:S01]  /*1b5e0*/  VIADD R3, R7.reuse, UR7 ;  /* 0x0000000707037c36 */ /* 0x040fe20008000000 */
[----:B0-----:R-:W-:Y:S02]  /*1b5f0*/  SHF.R.S32.HI R15, RZ, 0x8, R6 ;  /* 0x00000008ff0f7819 */ /* 0x001fe40000011406 */
[----:B------:R-:W-:Y:S01]  /*1b600*/  IADD3 R6, P1, PT, R7, R0, RZ ;  /* 0x0000000007067210 */ /* 0x000fe20007f3e0ff */
[----:B------:R-:W-:Y:S01]  /*1b610*/  VIADD R13, R3, UR7 ;  /* 0x00000007030d7c36 */ /* 0x000fe20008000000 */
[----:B------:R-:W-:Y:S01]  /*1b620*/  F2FP.SATFINITE.E5M2.F32.PACK_AB_MERGE_C R57, R57, R56, RZ ;  /* 0x000000383939723e */ /* 0x000fe200048060ff */
[----:B------:R0:W-:Y:S01]  /*1b630*/  @P5 STG.E.U8 desc[UR18][R4.64], R15 ;  /* 0x0000000f04005986 */ /* 0x0001e2000c101112 */
[----:B------:R-:W-:Y:S02]  /*1b640*/  LEA.HI.X.SX32 R7, R7, R2, 0x1, P1 ;  /* 0x0000000207077211 */ /* 0x000fe400008f0eff */
[----:B------:R-:W-:-:S02]  /*1b650*/  IADD3 R8, P5, PT, R3, R0, RZ ;  /* 0x0000000003087210 */ /* 0x000fc40007fbe0ff */
[----:B------:R-:W-:Y:S02]  /*1b660*/  ISETP.LT.AND P6, PT, R17, UR15, !P0 ;  /* 0x0000000f11007c0c */ /* 0x000fe4000c7c1270 */
[----:B------:R-:W-:Y:S02]  /*1b670*/  PRMT R17, R57, 0x9910, RZ ;  /* 0x0000991039117816 */ /* 0x000fe400000000ff */
[----:B------:R-:W-:Y:S02]  /*1b680*/  LEA.HI.X.SX32 R9, R3, R2, 0x1, P5 ;  /* 0x0000000203097211 */ /* 0x000fe400028f0eff */
[C---:B-1----:R-:W-:Y:S01]  /*1b690*/  IADD3 R10, P5, PT, R13.reuse, R0, RZ ;  /* 0x000000000d0a7210 */ /* 0x042fe20007fbe0ff */
[----:B------:R-:W-:Y:S01]  /*1b6a0*/  @P2 STG.E.U8 desc[UR18][R6.64], R57 ;  /* 0x0000003906002986 */ /* 0x000fe2000c101112 */
[----:B------:R-:W-:Y:S02]  /*1b6b0*/  SHF.R.S32.HI R17, RZ, 0x8, R17 ;  /* 0x00000008ff117819 */ /* 0x000fe40000011411 */
[----:B------:R-:W-:-:S03]  /*1b6c0*/  LEA.HI.X.SX32 R11, R13, R2, 0x1, P5 ;  /* 0x000000020d0b7211 */ /* 0x000fc600028f0eff */
[----:B------:R1:W-:Y:S01]  /*1b6d0*/  @P4 STG.E.U8 desc[UR18][R8.64], R17 ;  /* 0x0000001108004986 */ /* 0x0003e2000c101112 */
[----:B--2---:R-:W-:-:S03]  /*1b6e0*/  ISETP.LT.AND P1, PT, R12, UR15, !P0 ;  /* 0x0000000f0c007c0c */ /* 0x004fc6000c721270 */
[----:B------:R-:W2:Y:S01]  /*1b6f0*/  LDL.LU R12, [R1+0x708] ;  /* 0x00070800010c7983 */ /* 0x000ea20000300800 */
[----:B---3--:R-:W-:-:S03]  /*1b700*/  ISETP.LT.AND P2, PT, R18, UR15, !P0 ;  /* 0x0000000f12007c0c */ /* 0x008fc6000c741270 */
[----:B------:R-:W3:Y:S01]  /*1b710*/  LDL.LU R18, [R1+0x700] ;  /* 0x0007000001127983 */ /* 0x000ee20000300800 */
[----:B----4-:R-:W-:-:S03]  /*1b720*/  ISETP.LT.AND P5, PT, R16, UR15, !P0 ;  /* 0x0000000f10007c0c */ /* 0x010fc6000c7a1270 */
[----:B------:R-:W4:Y:S01]  /*1b730*/  LDL.LU R16, [R1+0x6fc] ;  /* 0x0006fc0001107983 */ /* 0x000f220000300800 */
[----:B-----5:R-:W-:-:S03]  /*1b740*/  ISETP.LT.AND P4, PT, R14, UR15, !P0 ;  /* 0x0000000f0e007c0c */ /* 0x020fc6000c781270 */
[----:B------:R-:W5:Y:S01]  /*1b750*/  LDL.LU R14, [R1+0x704] ;  /* 0x00070400010e7983 */ /* 0x000f620000300800 */
[----:B------:R-:W-:Y:S01]  /*1b760*/  ISETP.LT.AND P3, PT, R19, UR15, !P0 ;  /* 0x0000000f13007c0c */ /* 0x000fe2000c761270 */
[----:B------:R-:W-:Y:S01]  /*1b770*/  VIADD R13, R13, UR7 ;  /* 0x000000070d0d7c36 */ /* 0x000fe20008000000 */
[----:B------:R-:W-:-:S03]  /*1b780*/  F2FP.SATFINITE.E5M2.F32.PACK_AB_MERGE_C R59, R59, R58, RZ ;  /* 0x0000003a3b3b723e */ /* 0x000fc600048060ff */
[----:B------:R-:W-:Y:S01]  /*1b790*/  VIADD R3, R13, UR7 ;  /* 0x000000070d037c36 */ /* 0x000fe20008000000 */
[----:B0-----:R-:W-:-:S07]  /*1b7a0*/  PRMT R15, R59, 0x9910, RZ ;  /* 0x000099103b0f7816 */ /* 0x001fce00000000ff */
[----:B------:R0:W-:Y:S01]  /*1b7b0*/  @P3 STG.E.U8 desc[UR18][R10.64], R59 ;  /* 0x0000003b0a003986 */ /* 0x0001e2000c101112 */
[----:B------:R-:W-:Y:S01]  /*1b7c0*/  IADD3 R4, P3, PT, R13, R0, RZ ;  /* 0x000000000d047210 */ /* 0x000fe20007f7e0ff */
[----:B-1----:R-:W-:-:S03]  /*1b7d0*/  VIADD R9, R3, UR7 ;  /* 0x0000000703097c36 */ /* 0x002fc60008000000 */
[----:B------:R-:W-:Y:S02]  /*1b7e0*/  LEA.HI.X.SX32 R5, R13, R2, 0x1, P3 ;  /* 0x000000020d057211 */ /* 0x000fe400018f0eff */
[C---:B------:R-:W-:Y:S02]  /*1b7f0*/  IADD3 R6, P3, PT, R3.reuse, R0, RZ ;  /* 0x0000000003067210 */ /* 0x040fe40007f7e0ff */
[----:B------:R-:W-:Y:S02]  /*1b800*/  SHF.R.S32.HI R15, RZ, 0x8, R15 ;  /* 0x00000008ff0f7819 */ /* 0x000fe4000001140f */
[----:B------:R-:W-:Y:S01]  /*1b810*/  LEA.HI.X.SX32 R7, R3, R2, 0x1, P3 ;  /* 0x0000000203077211 */ /* 0x000fe200018f0eff */
[----:B------:R-:W-:Y:S01]  /*1b820*/  VIADD R3, R9, UR7 ;  /* 0x0000000709037c36 */ /* 0x000fe20008000000 */
[----:B------:R-:W-:Y:S01]  /*1b830*/  F2FP.SATFINITE.E5M2.F32.PACK_AB_MERGE_C R61, R61, R60, RZ ;  /* 0x0000003c3d3d723e */ /* 0x000fe200048060ff */
[----:B------:R1:W-:Y:S02]  /*1b840*/  @P6 STG.E.U8 desc[UR18][R4.64], R15 ;  /* 0x0000000f04006986 */ /* 0x0003e4000c101112 */
[----:B------:R-:W-:-:S02]  /*1b850*/  VIADD R13, R3, UR7 ;  /* 0x00000007030d7c36 */ /* 0x000fc40008000000 */
[----:B------:R-:W-:Y:S01]  /*1b860*/  @P1 STG.E.U8 desc[UR18][R6.64], R61 ;  /* 0x0000003d06001986 */ /* 0x000fe2000c101112 */
[-C--:B0-----:R-:W-:Y:S02]  /*1b870*/  IADD3 R10, P1, PT, R3, R0.reuse, RZ ;  /* 0x00000000030a7210 */ /* 0x081fe40007f3e0ff */
[----:B------:R-:W-:Y:S02]  /*1b880*/  IADD3 R8, P6, PT, R9, R0, RZ ;  /* 0x0000000009087210 */ /* 0x000fe40007fde0ff */
[-C--:B------:R-:W-:Y:S01]  /*1b890*/  LEA.HI.X.SX32 R11, R3, R2.reuse, 0x1, P1 ;  /* 0x00000002030b7211 */ /* 0x080fe200008f0eff */
[----:B-1----:R-:W-:Y:S01]  /*1b8a0*/  VIADD R15, R13, UR7 ;  /* 0x000000070d0f7c36 */ /* 0x002fe20008000000 */
[----:B------:R-:W-:Y:S02]  /*1b8b0*/  LEA.HI.X.SX32 R9, R9, R2, 0x1, P6 ;  /* 0x0000000209097211 */ /* 0x000fe400030f0eff */
[----:B------:R-:W-:Y:S01]  /*1b8c0*/  IADD3 R4, P1, PT, R13, R0, RZ ;  /* 0x000000000d047210 */ /* 0x000fe20007f3e0ff */
[----:B------:R-:W-:Y:S01]  /*1b8d0*/  VIADD R3, R15, UR7 ;  /* 0x000000070f037c36 */ /* 0x000fe20008000000 */
[----:B------:R-:W-:-:S02]  /*1b8e0*/  PRMT R17, R61, 0x9910, RZ ;  /* 0x000099103d117816 */ /* 0x000fc400000000ff */
[----:B------:R-:W-:Y:S02]  /*1b8f0*/  LEA.HI.X.SX32 R5, R13, R2, 0x1, P1 ;  /* 0x000000020d057211 */ /* 0x000fe400008f0eff */
[----:B------:R-:W-:Y:S02]  /*1b900*/  SHF.R.S32.HI R17, RZ, 0x8, R17 ;  /* 0x00000008ff117819 */ /* 0x000fe40000011411 */
[----:B------:R-:W-:-:S03]  /*1b910*/  F2FP.SATFINITE.E5M2.F32.PACK_AB_MERGE_C R63, R63, R62, RZ ;  /* 0x0000003e3f3f723e */ /* 0x000fc600048060ff */
[----:B------:R0:W-:Y:S01]  /*1b920*/  @P2 STG.E.U8 desc[UR18][R8.64], R17 ;  /* 0x0000001108002986 */ /* 0x0001e2000c101112 */
[----:B------:R-:W-:Y:S02]  /*1b930*/  F2FP.SATFINITE.E5M2.F32.PACK_AB_MERGE_C R65, R65, R64, RZ ;  /* 0x000000404141723e */ /* 0x000fe400048060ff */
[----:B------:R-:W-:-:S04]  /*1b940*/  F2FP.SATFINITE.E5M2.F32.PACK_AB_MERGE_C R67, R67, R66, RZ ;  /* 0x000000424343723e */ /* 0x000fc800048060ff */
[----:B------:R-:W-:Y:S02]  /*1b950*/  PRMT R19, R67, 0x9910, RZ ;  /* 0x0000991043137816 */ /* 0x000fe400000000ff */
[----:B0-----:R-:W-:Y:S01]  /*1b960*/  PRMT R17, R65, 0x9910, RZ ;  /* 0x0000991041117816 */ /* 0x001fe200000000ff */
[----:B------:R0:W-:Y:S01]  /*1b970*/  @P5 STG.E.U8 desc[UR18][R10.64], R63 ;  /* 0x0000003f0a005986 */ /* 0x0001e2000c101112 */
[----:B------:R-:W-:Y:S02]  /*1b980*/  SHF.R.S32.HI R19, RZ, 0x8, R19 ;  /* 0x00000008ff137819 */ /* 0x000fe40000011413 */
[----:B------:R-:W-:Y:S02]  /*1b990*/  SHF.R.S32.HI R17, RZ, 0x8, R17 ;  /* 0x00000008ff117819 */ /* 0x000fe40000011411 */
[----:B--2---:R-:W-:Y:S02]  /*1b9a0*/  ISETP.LT.AND P3, PT, R12, UR15, !P0 ;  /* 0x0000000f0c007c0c */ /* 0x004fe4000c761270 */
[----:B------:R-:W-:-:S04]  /*1b9b0*/  IADD3 R12, P6, PT, R15, R0, RZ ;  /* 0x000000000f0c7210 */ /* 0x000fc80007fde0ff */
[----:B------:R-:W-:Y:S01]  /*1b9c0*/  LEA.HI.X.SX32 R13, R15, R2, 0x1, P6 ;  /* 0x000000020f0d7211 */ /* 0x000fe200030f0eff */
[C---:B------:R-:W-:Y:S01]  /*1b9d0*/  VIADD R15, R3.reuse, UR7 ;  /* 0x00000007030f7c36 */ /* 0x040fe20008000000 */
[C---:B------:R-:W-:Y:S02]  /*1b9e0*/  IADD3 R6, P6, PT, R3.reuse, R0, RZ ;  /* 0x0000000003067210 */ /* 0x040fe40007fde0ff */
[----:B----4-:R-:W-:Y:S02]  /*1b9f0*/  ISETP.LT.AND P1, PT, R16, UR15, !P0 ;  /* 0x0000000f10007c0c */ /* 0x010fe4000c721270 */
[----:B------:R-:W-:Y:S01]  /*1ba00*/  LEA.HI.X.SX32 R7, R3, R2, 0x1, P6 ;  /* 0x0000000203077211 */ /* 0x000fe200030f0eff */
[C---:B------:R-:W-:Y:S01]  /*1ba10*/  VIADD R3, R15.reuse, UR7 ;  /* 0x000000070f037c36 */ /* 0x040fe20008000000 */
[----:B------:R-:W-:Y:S02]  /*1ba20*/  IADD3 R8, P6, PT, R15, R0, RZ ;  /* 0x000000000f087210 */ /* 0x000fe40007fde0ff */
[----:B------:R-:W-:-:S02]  /*1ba30*/  PRMT R16, R63, 0x9910, RZ ;  /* 0x000099103f107816 */ /* 0x000fc400000000ff */
[----:B---3--:R-:W-:Y:S02]  /*1ba40*/  ISETP.LT.AND P2, PT, R18, UR15, !P0 ;  /* 0x0000000f12007c0c */ /* 0x008fe4000c741270 */
[----:B-----5:R-:W-:Y:S02]  /*1ba50*/  ISETP.LT.AND P0, PT, R14, UR15, !P0 ;  /* 0x0000000f0e007c0c */ /* 0x020fe4000c701270 */
[----:B------:R-:W-:Y:S02]  /*1ba60*/  LEA.HI.X.SX32 R9, R15, R2, 0x1, P6 ;  /* 0x000000020f097211 */ /* 0x000fe400030f0eff */
[----:B------:R-:W-:Y:S01]  /*1ba70*/  IADD3 R14, P6, PT, R3, R0, RZ ;  /* 0x00000000030e7210 */ /* 0x000fe20007fde0ff */
[----:B------:R-:W-:-:S03]  /*1ba80*/  IMAD.MOV.U32 R0, RZ, RZ, R16 ;  /* 0x000000ffff007224 */ /* 0x000fc600078e0010 */
[----:B------:R-:W-:Y:S02]  /*1ba90*/  LEA.HI.X.SX32 R15, R3, R2, 0x1, P6 ;  /* 0x00000002030f7211 */ /* 0x000fe400030f0eff */
[----:B------:R-:W-:-:S05]  /*1baa0*/  SHF.R.S32.HI R3, RZ, 0x8, R0 ;  /* 0x00000008ff037819 */ /* 0x000fca0000011400 */
[----:B------:R0:W-:Y:S04]  /*1bab0*/  @P4 STG.E.U8 desc[UR18][R4.64], R3 ;  /* 0x0000000304004986 */ /* 0x0001e8000c101112 */
[----:B------:R0:W-:Y:S04]  /*1bac0*/  @P3 STG.E.U8 desc[UR18][R12.64], R65 ;  /* 0x000000410c003986 */ /* 0x0001e8000c101112 */
[----:B------:R0:W-:Y:S04]  /*1bad0*/  @P2 STG.E.U8 desc[UR18][R6.64], R17 ;  /* 0x0000001106002986 */ /* 0x0001e8000c101112 */
[----:B------:R0:W-:Y:S04]  /*1bae0*/  @P1 STG.E.U8 desc[UR18][R8.64], R67 ;  /* 0x0000004308001986 */ /* 0x0001e8000c101112 */
[----:B------:R0:W-:Y:S01]  /*1baf0*/  @P0 STG.E.U8 desc[UR18][R14.64], R19 ;  /* 0x000000130e000986 */ /* 0x0001e2000c101112 */
[----:B------:R-:W-:Y:S06]  /*1bb00*/  BAR.SYNC.DEFER_BLOCKING 0x0 ;  /* 0x0000000000007b1d */ /* 0x000fec0000010000 */
[----:B------:R-:W-:Y:S05]  /*1bb10*/  BRA.U UP0, `(.L_x_13) ;  /* 0x0000000100a07547 */ /* 0x000fea000b800000 */
[----:B------:R-:W1:Y:S01]  /*1bb20*/  S2UR UR5, SR_CgaCtaId ;  /* 0x00000000000579c3 */ /* 0x000e620000008800 */
[----:B------:R-:W-:Y:S01]  /*1bb30*/  NOP ;  /* 0x0000000000007918 */ /* 0x000fe20000000000 */
[----:B------:R-:W-:Y:S01]  /*1bb40*/  UMOV UR4, 0x50 ;  /* 0x0000005000047882 */ /* 0x000fe20000000000 */
[----:B------:R-:W-:Y:S02]  /*1bb50*/  IMAD.U32 R0, RZ, RZ, UR8 ;  /* 0x00000008ff007e24 */ /* 0x000fe4000f8e00ff */
[----:B0-----:R-:W-:Y:S02]  /*1bb60*/  IMAD.MOV.U32 R3, RZ, RZ, 0x3 ;  /* 0x00000003ff037424 */ /* 0x001fe400078e00ff */
[----:B------:R-:W-:Y:S01]  /*1bb70*/  IMAD.MOV.U32 R7, RZ, RZ, 0x1 ;  /* 0x00000001ff077424 */ /* 0x000fe200078e00ff */
[----:B------:R-:W-:-:S04]  /*1bb80*/  LOP3.LUT R0, R0, 0xffff, RZ, 0xc0, !PT ;  /* 0x0000ffff00007812 */ /* 0x000fc800078ec0ff */
[----:B------:R-:W-:-:S05]  /*1bb90*/  SHF.R.U32.HI R0, RZ, 0x5, R0 ;  /* 0x00000005ff007819 */ /* 0x000fca0000011600 */
[----:B------:R-:W-:Y:S01]  /*1bba0*/  VIADD R2, R0, 0x10 ;  /* 0x0000001000027836 */ /* 0x000fe20000000000 */
[----:B------:R-:W-:Y:S01]  /*1bbb0*/  SHF.L.U32 R0, R3, R0, RZ ;  /* 0x0000000003007219 */ /* 0x000fe200000006ff */
[----:B-1----:R-:W-:-:S03]  /*1bbc0*/  ULEA UR6, UR5, UR4, 0x18 ;  /* 0x0000000405067291 */ /* 0x002fc6000f8ec0ff */
[----:B------:R-:W-:-:S04]  /*1bbd0*/  SHF.L.U32 R3, R7, R2, RZ ;  /* 0x0000000207037219 */ /* 0x000fc800000006ff */
[----:B------:R-:W-:Y:S02]  /*1bbe0*/  LOP3.LUT R0, R3, R0, RZ, 0xfc, !PT ;  /* 0x0000000003007212 */ /* 0x000fe400078efcff */
[----:B------:R-:W0:Y:S02]  /*1bbf0*/  LDS R5, [UR6] ;  /* 0x00000006ff057984 */ /* 0x000e240008000800 */
[C---:B------:R-:W-:Y:S02]  /*1bc00*/  LOP3.LUT R2, R0.reuse, 0xffff, RZ, 0xc0, !PT ;  /* 0x0000ffff00027812 */ /* 0x040fe400078ec0ff */
[----:B0-----:R-:W-:-:S04]  /*1bc10*/  LOP3.LUT R3, R0, 0xffff, R5, 0x80, !PT ;  /* 0x0000ffff00037812 */ /* 0x001fc800078e8005 */
[----:B------:R-:W-:-:S13]  /*1bc20*/  ISETP.NE.AND P0, PT, R3, R2, PT ;  /* 0x000000020300720c */ /* 0x000fda0003f05270 */
[----:B------:R-:W-:Y:S05]  /*1bc30*/  @P0 BRA `(.L_x_14) ;  /* 0x0000000000500947 */ /* 0x000fea0003800000 */
[----:B------:R-:W-:Y:S02]  /*1bc40*/  SHF.R.U32.HI R5, RZ, 0x10, R5 ;  /* 0x00000010ff057819 */ /* 0x000fe40000011605 */
[----:B------:R-:W-:-:S04]  /*1bc50*/  SHF.R.U32.HI R2, RZ, 0x10, R0 ;  /* 0x00000010ff027819 */ /* 0x000fc80000011600 */
[----:B------:R-:W-:-:S04]  /*1bc60*/  LOP3.LUT R5, R5, R2, RZ, 0xc0, !PT ;  /* 0x0000000205057212 */ /* 0x000fc800078ec0ff */
[----:B------:R-:W-:-:S13]  /*1bc70*/  ISETP.NE.AND P0, PT, R5, R2, PT ;  /* 0x000000020500720c */ /* 0x000fda0003f05270 */
[----:B------:R-:W-:Y:S05]  /*1bc80*/  @P0 BRA `(.L_x_15) ;  /* 0x0000000000300947 */ /* 0x000fea0003800000 */
[----:B------:R-:W-:Y:S01]  /*1bc90*/  R2UR UR4, R0 ;  /* 0x00000000000472ca */ /* 0x000fe200000e0000 */
[----:B------:R-:W-:Y:S01]  /*1bca0*/  VOTEU.ANY UR5, UPT, PT ;  /* 0x0000000000057886 */ /* 0x000fe200038e0100 */
[----:B------:R-:W0:Y:S01]  /*1bcb0*/  S2R R0, SR_LANEID ;  /* 0x0000000000007919 */ /* 0x000e220000000000 */
[----:B------:R-:W-:-:S10]  /*1bcc0*/  UFLO.U32 UR5, UR5 ;  /* 0x00000005000572bd */ /* 0x000fd400080e0000 */
[----:B------:R-:W-:-:S06]  /*1bcd0*/  ULOP3.LUT UR4, URZ, UR4, URZ, 0x33, !UPT ;  /* 0x00000004ff047292 */ /* 0x000fcc000f8e33ff */
[----:B------:R-:W-:-:S04]  /*1bce0*/  IMAD.U32 R2, RZ, RZ, UR4 ;  /* 0x00000004ff027e24 */ /* 0x000fc8000f8e00ff */
[----:B------:R-:W1:Y:S02]  /*1bcf0*/  REDUX UR7, R2 ;  /* 0x00000000020773c4 */ /* 0x000e640000000000 */
[----:B------:R2:W-:Y:S01]  /*1bd00*/  UTCATOMSWS.AND URZ, UR4 ;  /* 0x0000000400ff79e3 */ /* 0x0005e20008000000 */
[----:B0-----:R-:W-:Y:S01]  /*1bd10*/  ISETP.EQ.U32.AND P0, PT, R0, UR5, PT ;  /* 0x0000000500007c0c */ /* 0x001fe2000bf02070 */
[----:B-1----:R-:W-:-:S12]  /*1bd20*/  IMAD.U32 R0, RZ, RZ, UR7 ;  /* 0x00000007ff007e24 */ /* 0x002fd8000f8e00ff */
[----:B------:R2:W-:Y:S01]  /*1bd30*/  @P0 ATOMS.AND RZ, [UR6], R0 ;  /* 0x00000000ffff098c */ /* 0x0005e2000a800006 */
[----:B------:R-:W-:Y:S05]  /*1bd40*/  BRA `(.L_x_13) ;  /* 0x0000000000147947 */ /* 0x000fea0003800000 */
.L_x_15:
[----:B------:R-:W-:-:S07]  /*1bd50*/  MOV R2, 0x1bd70 ;  /* 0x0001bd7000027802 */ /* 0x000fce0000000f00 */
[----:B------:R-:W-:Y:S05]  /*1bd60*/  CALL.REL.NOINC `($__internal_0_$__cuda_sm10x_tcgen05_guardrail_trap_col_being_dealloced_not_returned_by_alloc) ;  /* 0x00000000002c7944 */ /* 0x000fea0003c00000 */
[----:B------:R-:W-:Y:S05]  /*1bd70*/  BRA `(.L_x_13) ;  /* 0x0000000000087947 */ /* 0x000fea0003800000 */
.L_x_14:
[----:B------:R-:W-:-:S07]  /*1bd80*/  MOV R2, 0x1bda0 ;  /* 0x0001bda000027802 */ /* 0x000fce0000000f00 */
[----:B------:R-:W-:Y:S05]  /*1bd90*/  CALL.REL.NOINC `($__internal_2_$__cuda_sm10x_tcgen05_guardrail_trap_unallocated_columns_being_dealloced) ;  /* 0x0000000000387944 */ /* 0x000fea0003c00000 */
.L_x_13:
[----:B------:R-:W-:Y:S01]  /*1bda0*/  NOP ;  /* 0x0000000000007918 */ /* 0x000fe20000000000 */
[----:B--2---:R-:W-:Y:S05]  /*1bdb0*/  EXIT ;  /* 0x000000000000794d */ /* 0x004fea0003800000 */
.L_x_8:
[----:B------:R-:W0:Y:S02]  /*1bdc0*/  SYNCS.PHASECHK.TRANS64.TRYWAIT P6, [UR6], R6 ;  /* 0x00000006ff0075a7 */ /* 0x000e2400080c1106 */
[----:B0-----:R-:W-:Y:S05]  /*1bdd0*/  @!P6 BRA `(.L_x_8) ;  /* 0xfffffffc00f8e947 */ /* 0x001fea000383ffff */
[----:B------:R-:W-:Y:S05]  /*1bde0*/  BRA `(.L_x_16) ;  /* 0xffffff3c00347947 */ /* 0x000fea000383ffff */
.L_x_12:
[----:B------:R-:W1:Y:S02]  /*1bdf0*/  SYNCS.PHASECHK.TRANS64.TRYWAIT P0, [UR6], R0 ;  /* 0x00000000ff0075a7 */ /* 0x000e640008001106 */
[----:B-1----:R-:W-:Y:S05]  /*1be00*/  @!P0 BRA `(.L_x_12) ;  /* 0xfffffffc00f88947 */ /* 0x002fea000383ffff */
[----:B------:R-:W-:Y:S05]  /*1be10*/  BRA `(.L_x_11) ;  /* 0xffffffdc00787947 */ /* 0x000fea000383ffff */
        .weak           $__internal_0_$__cuda_sm10x_tcgen05_guardrail_trap_col_being_dealloced_not_returned_by_alloc
        .type           $__internal_0_$__cuda_sm10x_tcgen05_guardrail_trap_col_being_dealloced_not_returned_by_alloc,@function
        .size           $__internal_0_$__cuda_sm10x_tcgen05_guardrail_trap_col_being_dealloced_not_returned_by_alloc,($__internal_1_$__cuda_sm10x_tcgen05_guardrail_trap_phase_invalid_during_alloc - $__internal_0_$__cuda_sm10x_tcgen05_guardrail_trap_col_being_dealloced_not_returned_by_alloc)
$__internal_0_$__cuda_sm10x_tcgen05_guardrail_trap_col_being_dealloced_not_returned_by_alloc:
[----:B------:R-:W-:Y:S05]  /*1be20*/  BPT.TRAP 0x1 ;  /* 0x000000040000795c */ /* 0x000fea0000300000 */
[----:B------:R-:W-:-:S04]  /*1be30*/  IMAD.MOV.U32 R3, RZ, RZ, 0x0 ;  /* 0x00000000ff037424 */ /* 0x000fc800078e00ff */
[----:B------:R-:W-:Y:S05]  /*1be40*/  RET.REL.NODEC R2 `(matmul_kernel) ;  /* 0xfffffe40026c7950 */ /* 0x000fea0003c3ffff */
        .weak           $__internal_1_$__cuda_sm10x_tcgen05_guardrail_trap_phase_invalid_during_alloc
        .type           $__internal_1_$__cuda_sm10x_tcgen05_guardrail_trap_phase_invalid_during_alloc,@function
        .size           $__internal_1_$__cuda_sm10x_tcgen05_guardrail_trap_phase_invalid_during_alloc,($__internal_2_$__cuda_sm10x_tcgen05_guardrail_trap_unallocated_columns_being_dealloced - $__internal_1_$__cuda_sm10x_tcgen05_guardrail_trap_phase_invalid_during_alloc)
$__internal_1_$__cuda_sm10x_tcgen05_guardrail_trap_phase_invalid_during_alloc:
[----:B------:R-:W-:Y:S05]  /*1be50*/  BPT.TRAP 0x1 ;  /* 0x000000040000795c */ /* 0x000fea0000300000 */
[----:B------:R-:W-:-:S04]  /*1be60*/  IMAD.MOV.U32 R3, RZ, RZ, 0x0 ;  /* 0x00000000ff037424 */ /* 0x000fc800078e00ff */
[----:B------:R-:W-:Y:S05]  /*1be70*/  RET.REL.NODEC R2 `(matmul_kernel) ;  /* 0xfffffe4002607950 */ /* 0x000fea0003c3ffff */
        .weak           $__internal_2_$__cuda_sm10x_tcgen05_guardrail_trap_unallocated_columns_being_dealloced
        .type           $__internal_2_$__cuda_sm10x_tcgen05_guardrail_trap_unallocated_columns_being_dealloced,@function
        .size           $__internal_2_$__cuda_sm10x_tcgen05_guardrail_trap_unallocated_columns_being_dealloced,(.L_x_20 - $__internal_2_$__cuda_sm10x_tcgen05_guardrail_trap_unallocated_columns_being_dealloced)
$__internal_2_$__cuda_sm10x_tcgen05_guardrail_trap_unallocated_columns_being_dealloced:
[----:B------:R-:W-:Y:S05]  /*1be80*/  BPT.TRAP 0x1 ;  /* 0x000000040000795c */ /* 0x000fea0000300000 */
[----:B------:R-:W-:-:S04]  /*1be90*/  IMAD.MOV.U32 R3, RZ, RZ, 0x0 ;  /* 0x00000000ff037424 */ /* 0x000fc800078e00ff */
[----:B------:R-:W-:Y:S05]  /*1bea0*/  RET.REL.NODEC R2 `(matmul_kernel) ;  /* 0xfffffe4002547950 */ /* 0x000fea0003c3ffff */
.L_x_17:
[----:B------:R-:W-:-:S00]  /*1beb0*/  BRA `(.L_x_17) ;  /* 0xfffffffc00fc7947 */ /* 0x000fc0000383ffff */
[----:B------:R-:W-:-:S00]  /*1bec0*/  NOP ;  /* 0x0000000000007918 */ /* 0x000fc00000000000 */
        /* <DEDUP_REMOVED lines=11> */
.L_x_20:


//--------------------- .nv.shared.matmul_kernel  --------------------------
	.section	.nv.shared.matmul_kernel,"aw",@nobits
	.sectionflags	@""
	.align	16
	.zero		1024


//--------------------- .nv.shared.reserved.0     --------------------------
	.section	.nv.shared.reserved.0,"aw",@nobits
	.align	8
	.weak		__nv_reservedSMEM_offset_0_alias
	.size		__nv_reservedSMEM_offset_0_alias, 0, 64
	.other		__nv_reservedSMEM_offset_0_alias,@"STO_CUDA_RESERVED_SHARED STV_DEFAULT"
__nv_reservedSMEM_offset_0_alias:
	.zero		0
.nv.shared.reserved.0:
	.zero		64
	.weak		__nv_reservedSMEM_allocation_phase
	.type		__nv_reservedSMEM_allocation_phase,@object
	.size		__nv_reservedSMEM_allocation_phase,(.L_0 - __nv_reservedSMEM_allocation_phase)
__nv_reservedSMEM_allocation_phase:
	.zero		1
.L_0:
	.zero		7
	.weak		__nv_reservedSMEM_devtool_atexit_pc
	.type		__nv_reservedSMEM_devtool_atexit_pc,@object
	.size		__nv_reservedSMEM_devtool_atexit_pc,(__nv_reservedSMEM_allocation_mask - __nv_reservedSMEM_devtool_atexit_pc)
__nv_reservedSMEM_devtool_atexit_pc:
	.zero		8
	.weak		__nv_reservedSMEM_allocation_mask
	.type		__nv_reservedSMEM_allocation_mask,@object
	.size		__nv_reservedSMEM_allocation_mask,(.L_2 - __nv_reservedSMEM_allocation_mask)
__nv_reservedSMEM_allocation_mask:
	.zero		4
.L_2:


//--------------------- .nv.constant0.matmul_kernel --------------------------
	.section	.nv.constant0.matmul_kernel,"a",@progbits
	.sectionflags	@""
	.align	4
.nv.constant0.matmul_kernel:
	.zero		976


//--------------------- SYMBOLS --------------------------

	.type		.nv.reservedSmem.offset0,@object
	.size		.nv.reservedSmem.offset0,0x4
	.type		.nv.reservedSmem.cap,@object
	.size		.nv.reservedSmem.cap,0x4
